// auto-generated by cutlass_sweep.gemm — config: {"arch": "sm_100", "cluster_m": 1, "cluster_n": 2, "dtype": "bf16", "stages": 0, "tile_k": 32, "tile_m": 128, "tile_n": 256}
#include "cutlass/cutlass.h"
#include "cutlass/gemm/collective/collective_builder.hpp"
#include "cutlass/gemm/device/gemm_universal_adapter.h"
#include "cutlass/gemm/kernel/gemm_universal.hpp"
#include "cutlass/epilogue/collective/collective_builder.hpp"

using ElemA = cutlass::bfloat16_t;
using ElemB = cutlass::bfloat16_t;
using ElemCD = cutlass::bfloat16_t;
using Acc  = float;
using TileShape    = cute::Shape<cute::_128, cute::_256, cute::_32>;
using ClusterShape = cute::Shape<cute::_1, cute::_2, cute::_1>;

using CollectiveEpilogue = typename cutlass::epilogue::collective::CollectiveBuilder<
    cutlass::arch::Sm100, cutlass::arch::OpClassTensorOp,
    TileShape, ClusterShape,
    cutlass::epilogue::collective::EpilogueTileAuto,
    Acc, Acc,
    ElemCD, cutlass::layout::RowMajor, 128 / cutlass::sizeof_bits<ElemCD>::value,
    ElemCD, cutlass::layout::RowMajor, 128 / cutlass::sizeof_bits<ElemCD>::value,
    cutlass::epilogue::collective::EpilogueScheduleAuto
  >::CollectiveOp;

using CollectiveMainloop = typename cutlass::gemm::collective::CollectiveBuilder<
    cutlass::arch::Sm100, cutlass::arch::OpClassTensorOp,
    ElemA, cutlass::layout::RowMajor, 128 / cutlass::sizeof_bits<ElemA>::value,
    ElemB, cutlass::layout::ColumnMajor, 128 / cutlass::sizeof_bits<ElemB>::value,
    Acc,
    TileShape, ClusterShape,
    cutlass::gemm::collective::StageCountAutoCarveout<static_cast<int>(sizeof(typename CollectiveEpilogue::SharedStorage))>,
    cutlass::gemm::collective::KernelScheduleAuto
  >::CollectiveOp;

using GemmKernel = cutlass::gemm::kernel::GemmUniversal<
    cute::Shape<int,int,int,int>,
    CollectiveMainloop,
    CollectiveEpilogue
>;
using Gemm = cutlass::gemm::device::GemmUniversalAdapter<GemmKernel>;

// Force the device kernel symbol into the cubin without needing a host main.
auto* _anchor = &cutlass::device_kernel<GemmKernel>;


// ===== COMPILED SASS (sm_100a) =====

	.target	sm_100a

	.elftype	@"ET_EXEC"


//--------------------- .note.nv.tkinfo           --------------------------
	.section	.note.nv.tkinfo,"",@"SHT_NOTE"
	.sectionflags	@"SHF_NOTE_NV_TKINFO"
	.tkinfo
        /*0018*/ 	.word	0x00000002
        /*0030*/ 	.string	""
        /*0030*/ 	.string	"ptxas"
        /*0030*/ 	.string	"Cuda compilation tools, release 13.0, V13.0.88"
        /*0030*/ 	.string	"Build cuda_13.0.r13.0/compiler.36424714_0"
        /*0030*/ 	.string	"-arch sm_100a -m 64 "



//--------------------- .note.nv.cuinfo           --------------------------
	.section	.note.nv.cuinfo,"",@"SHT_NOTE"
	.sectionflags	@"SHF_NOTE_NV_CUINFO"
        /*0018*/ 	.short	0x0002
        /*001a*/ 	.short	0x0064
        /*001c*/ 	.short	0x0082
	.zero		2


//--------------------- .nv.info                  --------------------------
	.section	.nv.info,"",@"SHT_CUDA_INFO"
	.align	4


	//----- nvinfo : EIATTR_REGCOUNT
	.align		4
        /*0000*/ 	.byte	0x04, 0x2f
        /*0002*/ 	.short	(.L_19 - .L_18)
	.align		4
.L_18:
        /*0004*/ 	.word	index@(_ZN7cutlass13device_kernelINS_4gemm6kernel13GemmUniversalIN4cute5tupleIJiiiiEEENS1_10collective13CollectiveMmaINS1_35MainloopSm100TmaUmmaWarpSpecializedILi6ELi2ELi2ENS5_IJNS4_1CILi1EEENSA_ILi2EEESB_EEEEENS5_IJNSA_ILi128EEENSA_ILi256EEENSA_ILi32EEEEEENS_10bfloat16_tENS5_IJlSB_lEEESJ_SK_NS4_8TiledMMAINS4_8MMA_AtomIJNS4_20SM100_MMA_F16BF16_SSISJ_SJ_fLi128ELi256ELNS4_4UMMA5MajorE0ELSP_0ELNSO_7ScaleInE0ELSQ_0EEEEEENS4_6LayoutINS5_IJSB_SB_SB_EEENS5_IJNSA_ILi0EEESV_SV_EEEEENS5_IJNS4_10UnderscoreESY_SY_EEEEENS4_23SM90_TMA_LOAD_MULTICASTENS4_14ComposedLayoutINS4_7SwizzleILi2ELi4ELi3EEENS4_18smem_ptr_flag_bitsILi16EEENST_INS5_IJNSA_ILi8EEESH_EEENS5_IJSH_SB_EEEEEEEvNS4_8identityENS4_13SM90_TMA_LOADES1B_vS1C_EENS_8epilogue10collective18CollectiveEpilogueINS1F_23Sm100TmaWarpSpecializedILi4ELi2ELi64ELb1ELb0EEEJSI_NS5_IJNST_ISF_SB_EENST_INSA_ILi64EEESB_EEEEESJ_SK_SJ_SK_NS1F_6fusion15FusionCallbacksIS1J_NS1O_17LinearCombinationISJ_fSJ_fLNS_15FloatRoundStyleE2EEESI_S1N_JEEENS4_5SM1004TMEM4LOAD26SM100_TMEM_LOAD_32dp32b64xES1D_NS12_INS13_ILi3ELi4ELi3EEES16_NST_INS5_IJS17_S1L_EEENS5_IJS1L_SB_EEEEEEENS4_39AutoVectorizingCopyWithAssumedAlignmentILi128EEENS4_14SM90_TMA_STOREES22_S24_S24_EEEvvEEEEvNT_6ParamsE)
        /*0008*/ 	.word	0x000000a8


	//----- nvinfo : EIATTR_FRAME_SIZE
	.align		4
.L_19:
        /*000c*/ 	.byte	0x04, 0x11
        /*000e*/ 	.short	(.L_21 - .L_20)
	.align		4
.L_20:
        /*0010*/ 	.word	index@($__internal_2_$__cuda_sm10x_tcgen05_guardrail_trap_unallocated_columns_being_dealloced)
        /*0014*/ 	.word	0x00000000


	//----- nvinfo : EIATTR_FRAME_SIZE
	.align		4
.L_21:
        /*0018*/ 	.byte	0x04, 0x11
        /*001a*/ 	.short	(.L_23 - .L_22)
	.align		4
.L_22:
        /*001c*/ 	.word	index@($__internal_1_$__cuda_sm10x_tcgen05_guardrail_trap_phase_invalid_during_alloc)
        /*0020*/ 	.word	0x00000000


	//----- nvinfo : EIATTR_FRAME_SIZE
	.align		4
.L_23:
        /*0024*/ 	.byte	0x04, 0x11
        /*0026*/ 	.short	(.L_25 - .L_24)
	.align		4
.L_24:
        /*0028*/ 	.word	index@($__internal_0_$__cuda_sm10x_tcgen05_guardrail_trap_col_being_dealloced_not_returned_by_alloc)
        /*002c*/ 	.word	0x00000000


	//----- nvinfo : EIATTR_FRAME_SIZE
	.align		4
.L_25:
        /*0030*/ 	.byte	0x04, 0x11
        /*0032*/ 	.short	(.L_27 - .L_26)
	.align		4
.L_26:
        /*0034*/ 	.word	index@(_ZN7cutlass13device_kernelINS_4gemm6kernel13GemmUniversalIN4cute5tupleIJiiiiEEENS1_10collective13CollectiveMmaINS1_35MainloopSm100TmaUmmaWarpSpecializedILi6ELi2ELi2ENS5_IJNS4_1CILi1EEENSA_ILi2EEESB_EEEEENS5_IJNSA_ILi128EEENSA_ILi256EEENSA_ILi32EEEEEENS_10bfloat16_tENS5_IJlSB_lEEESJ_SK_NS4_8TiledMMAINS4_8MMA_AtomIJNS4_20SM100_MMA_F16BF16_SSISJ_SJ_fLi128ELi256ELNS4_4UMMA5MajorE0ELSP_0ELNSO_7ScaleInE0ELSQ_0EEEEEENS4_6LayoutINS5_IJSB_SB_SB_EEENS5_IJNSA_ILi0EEESV_SV_EEEEENS5_IJNS4_10UnderscoreESY_SY_EEEEENS4_23SM90_TMA_LOAD_MULTICASTENS4_14ComposedLayoutINS4_7SwizzleILi2ELi4ELi3EEENS4_18smem_ptr_flag_bitsILi16EEENST_INS5_IJNSA_ILi8EEESH_EEENS5_IJSH_SB_EEEEEEEvNS4_8identityENS4_13SM90_TMA_LOADES1B_vS1C_EENS_8epilogue10collective18CollectiveEpilogueINS1F_23Sm100TmaWarpSpecializedILi4ELi2ELi64ELb1ELb0EEEJSI_NS5_IJNST_ISF_SB_EENST_INSA_ILi64EEESB_EEEEESJ_SK_SJ_SK_NS1F_6fusion15FusionCallbacksIS1J_NS1O_17LinearCombinationISJ_fSJ_fLNS_15FloatRoundStyleE2EEESI_S1N_JEEENS4_5SM1004TMEM4LOAD26SM100_TMEM_LOAD_32dp32b64xES1D_NS12_INS13_ILi3ELi4ELi3EEES16_NST_INS5_IJS17_S1L_EEENS5_IJS1L_SB_EEEEEEENS4_39AutoVectorizingCopyWithAssumedAlignmentILi128EEENS4_14SM90_TMA_STOREES22_S24_S24_EEEvvEEEEvNT_6ParamsE)
        /*0038*/ 	.word	0x00000000


	//----- nvinfo : EIATTR_MIN_STACK_SIZE
	.align		4
.L_27:
        /*003c*/ 	.byte	0x04, 0x12
        /*003e*/ 	.short	(.L_29 - .L_28)
	.align		4
.L_28:
        /*0040*/ 	.word	index@(_ZN7cutlass13device_kernelINS_4gemm6kernel13GemmUniversalIN4cute5tupleIJiiiiEEENS1_10collective13CollectiveMmaINS1_35MainloopSm100TmaUmmaWarpSpecializedILi6ELi2ELi2ENS5_IJNS4_1CILi1EEENSA_ILi2EEESB_EEEEENS5_IJNSA_ILi128EEENSA_ILi256EEENSA_ILi32EEEEEENS_10bfloat16_tENS5_IJlSB_lEEESJ_SK_NS4_8TiledMMAINS4_8MMA_AtomIJNS4_20SM100_MMA_F16BF16_SSISJ_SJ_fLi128ELi256ELNS4_4UMMA5MajorE0ELSP_0ELNSO_7ScaleInE0ELSQ_0EEEEEENS4_6LayoutINS5_IJSB_SB_SB_EEENS5_IJNSA_ILi0EEESV_SV_EEEEENS5_IJNS4_10UnderscoreESY_SY_EEEEENS4_23SM90_TMA_LOAD_MULTICASTENS4_14ComposedLayoutINS4_7SwizzleILi2ELi4ELi3EEENS4_18smem_ptr_flag_bitsILi16EEENST_INS5_IJNSA_ILi8EEESH_EEENS5_IJSH_SB_EEEEEEEvNS4_8identityENS4_13SM90_TMA_LOADES1B_vS1C_EENS_8epilogue10collective18CollectiveEpilogueINS1F_23Sm100TmaWarpSpecializedILi4ELi2ELi64ELb1ELb0EEEJSI_NS5_IJNST_ISF_SB_EENST_INSA_ILi64EEESB_EEEEESJ_SK_SJ_SK_NS1F_6fusion15FusionCallbacksIS1J_NS1O_17LinearCombinationISJ_fSJ_fLNS_15FloatRoundStyleE2EEESI_S1N_JEEENS4_5SM1004TMEM4LOAD26SM100_TMEM_LOAD_32dp32b64xES1D_NS12_INS13_ILi3ELi4ELi3EEES16_NST_INS5_IJS17_S1L_EEENS5_IJS1L_SB_EEEEEEENS4_39AutoVectorizingCopyWithAssumedAlignmentILi128EEENS4_14SM90_TMA_STOREES22_S24_S24_EEEvvEEEEvNT_6ParamsE)
        /*0044*/ 	.word	0x00000000
.L_29:


//--------------------- .nv.compat                --------------------------
	.section	.nv.compat,"",@"SHT_CUDA_COMPAT_INFO"
	.align	4
        /*0000*/ 	.byte	0x02, 0x09, 0x01, 0x00, 0x02, 0x02, 0x02, 0x00, 0x02, 0x05, 0x05, 0x00, 0x03, 0x07, 0x01, 0x01
        /*0010*/ 	.byte	0x02, 0x03, 0x01, 0x00, 0x02, 0x06, 0x01, 0x00, 0x04, 0x0b, 0x08, 0x00, 0x09, 0x00, 0x00, 0x00
        /*0020*/ 	.byte	0x00, 0x00, 0x00, 0x00


//--------------------- .nv.info._ZN7cutlass13device_kernelINS_4gemm6kernel13GemmUniversalIN4cute5tupleIJiiiiEEENS1_10collective13CollectiveMmaINS1_35MainloopSm100TmaUmmaWarpSpecializedILi6ELi2ELi2ENS5_IJNS4_1CILi1EEENSA_ILi2EEESB_EEEEENS5_IJNSA_ILi128EEENSA_ILi256EEENSA_ILi32EEEEEENS_10bfloat16_tENS5_IJlSB_lEEESJ_SK_NS4_8TiledMMAINS4_8MMA_AtomIJNS4_20SM100_MMA_F16BF16_SSISJ_SJ_fLi128ELi256ELNS4_4UMMA5MajorE0ELSP_0ELNSO_7ScaleInE0ELSQ_0EEEEEENS4_6LayoutINS5_IJSB_SB_SB_EEENS5_IJNSA_ILi0EEESV_SV_EEEEENS5_IJNS4_10UnderscoreESY_SY_EEEEENS4_23SM90_TMA_LOAD_MULTICASTENS4_14ComposedLayoutINS4_7SwizzleILi2ELi4ELi3EEENS4_18smem_ptr_flag_bitsILi16EEENST_INS5_IJNSA_ILi8EEESH_EEENS5_IJSH_SB_EEEEEEEvNS4_8identityENS4_13SM90_TMA_LOADES1B_vS1C_EENS_8epilogue10collective18CollectiveEpilogueINS1F_23Sm100TmaWarpSpecializedILi4ELi2ELi64ELb1ELb0EEEJSI_NS5_IJNST_ISF_SB_EENST_INSA_ILi64EEESB_EEEEESJ_SK_SJ_SK_NS1F_6fusion15FusionCallbacksIS1J_NS1O_17LinearCombinationISJ_fSJ_fLNS_15FloatRoundStyleE2EEESI_S1N_JEEENS4_5SM1004TMEM4LOAD26SM100_TMEM_LOAD_32dp32b64xES1D_NS12_INS13_ILi3ELi4ELi3EEES16_NST_INS5_IJS17_S1L_EEENS5_IJS1L_SB_EEEEEEENS4_39AutoVectorizingCopyWithAssumedAlignmentILi128EEENS4_14SM90_TMA_STOREES22_S24_S24_EEEvvEEEEvNT_6ParamsE --------------------------
	.section	.nv.info._ZN7cutlass13device_kernelINS_4gemm6kernel13GemmUniversalIN4cute5tupleIJiiiiEEENS1_10collective13CollectiveMmaINS1_35MainloopSm100TmaUmmaWarpSpecializedILi6ELi2ELi2ENS5_IJNS4_1CILi1EEENSA_ILi2EEESB_EEEEENS5_IJNSA_ILi128EEENSA_ILi256EEENSA_ILi32EEEEEENS_10bfloat16_tENS5_IJlSB_lEEESJ_SK_NS4_8TiledMMAINS4_8MMA_AtomIJNS4_20SM100_MMA_F16BF16_SSISJ_SJ_fLi128ELi256ELNS4_4UMMA5MajorE0ELSP_0ELNSO_7ScaleInE0ELSQ_0EEEEEENS4_6LayoutINS5_IJSB_SB_SB_EEENS5_IJNSA_ILi0EEESV_SV_EEEEENS5_IJNS4_10UnderscoreESY_SY_EEEEENS4_23SM90_TMA_LOAD_MULTICASTENS4_14ComposedLayoutINS4_7SwizzleILi2ELi4ELi3EEENS4_18smem_ptr_flag_bitsILi16EEENST_INS5_IJNSA_ILi8EEESH_EEENS5_IJSH_SB_EEEEEEEvNS4_8identityENS4_13SM90_TMA_LOADES1B_vS1C_EENS_8epilogue10collective18CollectiveEpilogueINS1F_23Sm100TmaWarpSpecializedILi4ELi2ELi64ELb1ELb0EEEJSI_NS5_IJNST_ISF_SB_EENST_INSA_ILi64EEESB_EEEEESJ_SK_SJ_SK_NS1F_6fusion15FusionCallbacksIS1J_NS1O_17LinearCombinationISJ_fSJ_fLNS_15FloatRoundStyleE2EEESI_S1N_JEEENS4_5SM1004TMEM4LOAD26SM100_TMEM_LOAD_32dp32b64xES1D_NS12_INS13_ILi3ELi4ELi3EEES16_NST_INS5_IJS17_S1L_EEENS5_IJS1L_SB_EEEEEEENS4_39AutoVectorizingCopyWithAssumedAlignmentILi128EEENS4_14SM90_TMA_STOREES22_S24_S24_EEEvvEEEEvNT_6ParamsE,"",@"SHT_CUDA_INFO"
	.sectionflags	@""
	.align	4


	//----- nvinfo : EIATTR_CUDA_API_VERSION
	.align		4
        /*0000*/ 	.byte	0x04, 0x37
        /*0002*/ 	.short	(.L_31 - .L_30)
.L_30:
        /*0004*/ 	.word	0x00000082


	//----- nvinfo : EIATTR_KPARAM_INFO
	.align		4
.L_31:
        /*0008*/ 	.byte	0x04, 0x17
        /*000a*/ 	.short	(.L_33 - .L_32)
.L_32:
        /*000c*/ 	.word	0x00000000
        /*0010*/ 	.short	0x0000
        /*0012*/ 	.short	0x0000
        /*0014*/ 	.byte	0x00, 0xf0, 0x01, 0x20


	//----- nvinfo : EIATTR_AT_ENTRY_FRAGMENTS
	.align		4
.L_33:
        /*0018*/ 	.byte	0x04, 0x4f
        /*001a*/ 	.short	(.L_35 - .L_34)


	//   ....[0]....
.L_34:
        /*001c*/ 	.word	0x00000006


	//----- nvinfo : EIATTR_RESERVED_SMEM_USED
	.align		4
.L_35:
        /*0020*/ 	.byte	0x01, 0x41
	.zero		2


	//----- nvinfo : EIATTR_SPARSE_MMA_MASK
	.align		4
        /*0024*/ 	.byte	0x03, 0x50
        /*0026*/ 	.short	0x0000


	//----- nvinfo : EIATTR_TCGEN05_1CTA_USED
	.align		4
        /*0028*/ 	.byte	0x01, 0x51
	.zero		2


	//----- nvinfo : EIATTR_MAXREG_COUNT
	.align		4
        /*002c*/ 	.byte	0x03, 0x1b
        /*002e*/ 	.short	0x00ff


	//----- nvinfo : EIATTR_NUM_BARRIERS
	.align		4
        /*0030*/ 	.byte	0x02, 0x4c
        /*0032*/ 	.byte	0x07
	.zero		1


	//----- nvinfo : EIATTR_EXTERNS
	.align		4
        /*0034*/ 	.byte	0x04, 0x0f
        /*0036*/ 	.short	(.L_37 - .L_36)


	//   ....[0]....
	.align		4
.L_36:
        /*0038*/ 	.word	index@(__assertfail)


	//----- nvinfo : EIATTR_MERCURY_ISA_VERSION
	.align		4
.L_37:
        /*003c*/ 	.byte	0x03, 0x5f
        /*003e*/ 	.short	0x0101


	//----- nvinfo : EIATTR_INT_WARP_WIDE_INSTR_OFFSETS
	.align		4
        /*0040*/ 	.byte	0x04, 0x31
        /*0042*/ 	.short	(.L_39 - .L_38)


	//   ....[0]....
.L_38:
        /*0044*/ 	.word	0x00003c00


	//   ....[1]....
        /*0048*/ 	.word	0x00003c30


	//   ....[2]....
        /*004c*/ 	.word	0x00003c50


	//   ....[3]....
        /*0050*/ 	.word	0x000047d0


	//   ....[4]....
        /*0054*/ 	.word	0x00004840


	//   ....[5]....
        /*0058*/ 	.word	0x00004910


	//   ....[6]....
        /*005c*/ 	.word	0x00004990


	//   ....[7]....
        /*0060*/ 	.word	0x00004a80


	//   ....[8]....
        /*0064*/ 	.word	0x00004b00


	//   ....[9]....
        /*0068*/ 	.word	0x00004be0


	//   ....[10]....
        /*006c*/ 	.word	0x00004c90


	//----- nvinfo : EIATTR_COOP_GROUP_MASK_REGIDS
	.align		4
.L_39:
        /*0070*/ 	.byte	0x04, 0x29
        /*0072*/ 	.short	(.L_41 - .L_40)


	//   ....[0]....
.L_40:
        /*0074*/ 	.word	0xffffffff


	//   ....[1]....
        /*0078*/ 	.word	0xffffffff


	//   ....[2]....
        /*007c*/ 	.word	0xffffffff


	//   ....[3]....
        /*0080*/ 	.word	0xffffffff


	//   ....[4]....
        /*0084*/ 	.word	0xffffffff


	//   ....[5]....
        /*0088*/ 	.word	0xffffffff


	//   ....[6]....
        /*008c*/ 	.word	0xffffffff


	//   ....[7]....
        /*0090*/ 	.word	0xffffffff


	//   ....[8]....
        /*0094*/ 	.word	0xffffffff


	//   ....[9]....
        /*0098*/ 	.word	0xffffffff


	//   ....[10]....
        /*009c*/ 	.word	0xffffffff


	//   ....[11]....
        /*00a0*/ 	.word	0xffffffff


	//   ....[12]....
        /*00a4*/ 	.word	0xffffffff


	//   ....[13]....
        /*00a8*/ 	.word	0xffffffff


	//----- nvinfo : EIATTR_COOP_GROUP_INSTR_OFFSETS
	.align		4
.L_41:
        /*00ac*/ 	.byte	0x04, 0x28
        /*00ae*/ 	.short	(.L_43 - .L_42)


	//   ....[0]....
.L_42:
        /*00b0*/ 	.word	0x00000080


	//   ....[1]....
        /*00b4*/ 	.word	0x000004f0


	//   ....[2]....
        /*00b8*/ 	.word	0x000006e0


	//   ....[3]....
        /*00bc*/ 	.word	0x00000880


	//   ....[4]....
        /*00c0*/ 	.word	0x00000980


	//   ....[5]....
        /*00c4*/ 	.word	0x00000af0


	//   ....[6]....
        /*00c8*/ 	.word	0x00000c50


	//   ....[7]....
        /*00cc*/ 	.word	0x00000e00


	//   ....[8]....
        /*00d0*/ 	.word	0x00002040


	//   ....[9]....
        /*00d4*/ 	.word	0x00003050


	//   ....[10]....
        /*00d8*/ 	.word	0x00003260


	//   ....[11]....
        /*00dc*/ 	.word	0x00003290


	//   ....[12]....
        /*00e0*/ 	.word	0x00003ae0


	//   ....[13]....
        /*00e4*/ 	.word	0x00003d10


	//----- nvinfo : EIATTR_VRC_CTA_INIT_COUNT
	.align		4
.L_43:
        /*00e8*/ 	.byte	0x02, 0x4a
        /*00ea*/ 	.byte	0x80
	.zero		1


	//----- nvinfo : EIATTR_SYSCALL_OFFSETS
	.align		4
        /*00ec*/ 	.byte	0x04, 0x46
        /*00ee*/ 	.short	(.L_45 - .L_44)


	//   ....[0]....
.L_44:
        /*00f0*/ 	.word	0x00005920


	//   ....[1]....
        /*00f4*/ 	.word	0x00005a10


	//   ....[2]....
        /*00f8*/ 	.word	0x000063c0


	//   ....[3]....
        /*00fc*/ 	.word	0x00007810


	//   ....[4]....
        /*0100*/ 	.word	0x00008c40


	//   ....[5]....
        /*0104*/ 	.word	0x0000a050


	//----- nvinfo : EIATTR_MBARRIER_INSTR_OFFSETS
	.align		4
.L_45:
        /*0108*/ 	.byte	0x04, 0x39
        /*010a*/ 	.short	(.L_47 - .L_46)


	//   ....[0]....
.L_46:
        /*010c*/ 	.word	0x00000610
        /*0110*/ 	.word	0x000000ff
        /*0114*/ 	.word	0x00000000
        /*0118*/ 	.short	0x0100
        /*011a*/ 	.byte	0x04
	.zero		1


	//   ....[1]....
        /*011c*/ 	.word	0x00000620
        /*0120*/ 	.word	0x000000ff
        /*0124*/ 	.word	0x00000030
        /*0128*/ 	.short	0x0100
        /*012a*/ 	.byte	0x04
	.zero		1


	//   ....[2]....
        /*012c*/ 	.word	0x00000630
        /*0130*/ 	.word	0x000000ff
        /*0134*/ 	.word	0x00000008
        /*0138*/ 	.short	0x0100
        /*013a*/ 	.byte	0x04
	.zero		1


	//   ....[3]....
        /*013c*/ 	.word	0x00000640
        /*0140*/ 	.word	0x000000ff
        /*0144*/ 	.word	0x00000038
        /*0148*/ 	.short	0x0100
        /*014a*/ 	.byte	0x04
	.zero		1


	//   ....[4]....
        /*014c*/ 	.word	0x00000650
        /*0150*/ 	.word	0x000000ff
        /*0154*/ 	.word	0x00000010
        /*0158*/ 	.short	0x0100
        /*015a*/ 	.byte	0x04
	.zero		1


	//   ....[5]....
        /*015c*/ 	.word	0x00000660
        /*0160*/ 	.word	0x000000ff
        /*0164*/ 	.word	0x00000040
        /*0168*/ 	.short	0x0100
        /*016a*/ 	.byte	0x04
	.zero		1


	//   ....[6]....
        /*016c*/ 	.word	0x00000670
        /*0170*/ 	.word	0x000000ff
        /*0174*/ 	.word	0x00000018
        /*0178*/ 	.short	0x0100
        /*017a*/ 	.byte	0x04
	.zero		1


	//   ....[7]....
        /*017c*/ 	.word	0x00000680
        /*0180*/ 	.word	0x000000ff
        /*0184*/ 	.word	0x00000048
        /*0188*/ 	.short	0x0100
        /*018a*/ 	.byte	0x04
	.zero		1


	//   ....[8]....
        /*018c*/ 	.word	0x00000690
        /*0190*/ 	.word	0x000000ff
        /*0194*/ 	.word	0x00000020
        /*0198*/ 	.short	0x0100
        /*019a*/ 	.byte	0x04
	.zero		1


	//   ....[9]....
        /*019c*/ 	.word	0x000006a0
        /*01a0*/ 	.word	0x000000ff
        /*01a4*/ 	.word	0x00000050
        /*01a8*/ 	.short	0x0100
        /*01aa*/ 	.byte	0x04
	.zero		1


	//   ....[10]....
        /*01ac*/ 	.word	0x000006b0
        /*01b0*/ 	.word	0x000000ff
        /*01b4*/ 	.word	0x00000028
        /*01b8*/ 	.short	0x0100
        /*01ba*/ 	.byte	0x04
	.zero		1


	//   ....[11]....
        /*01bc*/ 	.word	0x000006c0
        /*01c0*/ 	.word	0x000000ff
        /*01c4*/ 	.word	0x00000058
        /*01c8*/ 	.short	0x0100
        /*01ca*/ 	.byte	0x04
	.zero		1


	//   ....[12]....
        /*01cc*/ 	.word	0x000007f0
        /*01d0*/ 	.word	0x000000ff
        /*01d4*/ 	.word	0x00000060
        /*01d8*/ 	.short	0x0100
        /*01da*/ 	.byte	0x04
	.zero		1


	//   ....[13]....
        /*01dc*/ 	.word	0x00000800
        /*01e0*/ 	.word	0x000000ff
        /*01e4*/ 	.word	0x00000080
        /*01e8*/ 	.short	0x0100
        /*01ea*/ 	.byte	0x04
	.zero		1


	//   ....[14]....
        /*01ec*/ 	.word	0x00000810
        /*01f0*/ 	.word	0x000000ff
        /*01f4*/ 	.word	0x00000068
        /*01f8*/ 	.short	0x0100
        /*01fa*/ 	.byte	0x04
	.zero		1


	//   ....[15]....
        /*01fc*/ 	.word	0x00000820
        /*0200*/ 	.word	0x000000ff
        /*0204*/ 	.word	0x00000088
        /*0208*/ 	.short	0x0100
        /*020a*/ 	.byte	0x04
	.zero		1


	//   ....[16]....
        /*020c*/ 	.word	0x00000830
        /*0210*/ 	.word	0x000000ff
        /*0214*/ 	.word	0x00000070
        /*0218*/ 	.short	0x0100
        /*021a*/ 	.byte	0x04
	.zero		1


	//   ....[17]....
        /*021c*/ 	.word	0x00000840
        /*0220*/ 	.word	0x000000ff
        /*0224*/ 	.word	0x00000090
        /*0228*/ 	.short	0x0100
        /*022a*/ 	.byte	0x04
	.zero		1


	//   ....[18]....
        /*022c*/ 	.word	0x00000850
        /*0230*/ 	.word	0x000000ff
        /*0234*/ 	.word	0x00000078
        /*0238*/ 	.short	0x0100
        /*023a*/ 	.byte	0x04
	.zero		1


	//   ....[19]....
        /*023c*/ 	.word	0x00000860
        /*0240*/ 	.word	0x000000ff
        /*0244*/ 	.word	0x00000098
        /*0248*/ 	.short	0x0100
        /*024a*/ 	.byte	0x04
	.zero		1


	//   ....[20]....
        /*024c*/ 	.word	0x00000950
        /*0250*/ 	.word	0x000000ff
        /*0254*/ 	.word	0x000000a0
        /*0258*/ 	.short	0x0100
        /*025a*/ 	.byte	0x06
	.zero		1


	//   ....[21]....
        /*025c*/ 	.word	0x00000960
        /*0260*/ 	.word	0x000000ff
        /*0264*/ 	.word	0x000000a8
        /*0268*/ 	.short	0x0100
        /*026a*/ 	.byte	0x06
	.zero		1


	//   ....[22]....
        /*026c*/ 	.word	0x00000aa0
        /*0270*/ 	.word	0x000000ff
        /*0274*/ 	.word	0x000000b0
        /*0278*/ 	.short	0x0100
        /*027a*/ 	.byte	0x06
	.zero		1


	//   ....[23]....
        /*027c*/ 	.word	0x00000ab0
        /*0280*/ 	.word	0x000000ff
        /*0284*/ 	.word	0x000000c0
        /*0288*/ 	.short	0x0100
        /*028a*/ 	.byte	0x06
	.zero		1


	//   ....[24]....
        /*028c*/ 	.word	0x00000ac0
        /*0290*/ 	.word	0x000000ff
        /*0294*/ 	.word	0x000000b8
        /*0298*/ 	.short	0x0100
        /*029a*/ 	.byte	0x06
	.zero		1


	//   ....[25]....
        /*029c*/ 	.word	0x00000ad0
        /*02a0*/ 	.word	0x000000ff
        /*02a4*/ 	.word	0x000000c8
        /*02a8*/ 	.short	0x0100
        /*02aa*/ 	.byte	0x06
	.zero		1


	//   ....[26]....
        /*02ac*/ 	.word	0x00000c00
        /*02b0*/ 	.word	0x000000ff
        /*02b4*/ 	.word	0x000000d0
        /*02b8*/ 	.short	0x0100
        /*02ba*/ 	.byte	0x04
	.zero		1


	//   ....[27]....
        /*02bc*/ 	.word	0x00000c10
        /*02c0*/ 	.word	0x000000ff
        /*02c4*/ 	.word	0x000000e0
        /*02c8*/ 	.short	0x0100
        /*02ca*/ 	.byte	0x04
	.zero		1


	//   ....[28]....
        /*02cc*/ 	.word	0x00000c20
        /*02d0*/ 	.word	0x000000ff
        /*02d4*/ 	.word	0x000000d8
        /*02d8*/ 	.short	0x0100
        /*02da*/ 	.byte	0x04
	.zero		1


	//   ....[29]....
        /*02dc*/ 	.word	0x00000c30
        /*02e0*/ 	.word	0x000000ff
        /*02e4*/ 	.word	0x000000e8
        /*02e8*/ 	.short	0x0100
        /*02ea*/ 	.byte	0x04
	.zero		1


	//   ....[30]....
        /*02ec*/ 	.word	0x00000d20
        /*02f0*/ 	.word	0x000000ff
        /*02f4*/ 	.word	0x000000f0
        /*02f8*/ 	.short	0x0100
        /*02fa*/ 	.byte	0x04
	.zero		1


	//   ....[31]....
        /*02fc*/ 	.word	0x00000d30
        /*0300*/ 	.word	0x000000ff
        /*0304*/ 	.word	0x00000100
        /*0308*/ 	.short	0x0100
        /*030a*/ 	.byte	0x04
	.zero		1


	//   ....[32]....
        /*030c*/ 	.word	0x00000d40
        /*0310*/ 	.word	0x000000ff
        /*0314*/ 	.word	0x000000f8
        /*0318*/ 	.short	0x0100
        /*031a*/ 	.byte	0x04
	.zero		1


	//   ....[33]....
        /*031c*/ 	.word	0x00000d50
        /*0320*/ 	.word	0x000000ff
        /*0324*/ 	.word	0x00000108
        /*0328*/ 	.short	0x0100
        /*032a*/ 	.byte	0x04
	.zero		1


	//   ....[34]....
        /*032c*/ 	.word	0x000018e0
        /*0330*/ 	.word	0x00000000
        /*0334*/ 	.word	0x00000100
        /*0338*/ 	.short	0x010a
        /*033a*/ 	.byte	0xff
	.zero		1


	//   ....[35]....
        /*033c*/ 	.word	0x00001910
        /*0340*/ 	.word	0x00000000
        /*0344*/ 	.word	0x000000f0
        /*0348*/ 	.short	0x0101
        /*034a*/ 	.byte	0xff
	.zero		1


	//   ....[36]....
        /*034c*/ 	.word	0x000019c0
        /*0350*/ 	.word	0x000000ff
        /*0354*/ 	.word	0x00000030
        /*0358*/ 	.short	0x010a
        /*035a*/ 	.byte	0x04
	.zero		1


	//   ....[37]....
        /*035c*/ 	.word	0x00001a40
        /*0360*/ 	.word	0x000000ff
        /*0364*/ 	.word	0x00000030
        /*0368*/ 	.short	0x010a
        /*036a*/ 	.byte	0x21
	.zero		1


	//   ....[38]....
        /*036c*/ 	.word	0x00001bd0
        /*0370*/ 	.word	0x000000ff
        /*0374*/ 	.word	0x00000030
        /*0378*/ 	.short	0x010a
        /*037a*/ 	.byte	0x08
	.zero		1


	//   ....[39]....
        /*037c*/ 	.word	0x00001d00
        /*0380*/ 	.word	0x000000ff
        /*0384*/ 	.word	0x000000a8
        /*0388*/ 	.short	0x0101
        /*038a*/ 	.byte	0x07
	.zero		1


	//   ....[40]....
        /*038c*/ 	.word	0x00001d20
        /*0390*/ 	.word	0x000000ff
        /*0394*/ 	.word	0x00000030
        /*0398*/ 	.short	0x010a
        /*039a*/ 	.byte	0x04
	.zero		1


	//   ....[41]....
        /*039c*/ 	.word	0x00001da0
        /*03a0*/ 	.word	0x000000ff
        /*03a4*/ 	.word	0x00000030
        /*03a8*/ 	.short	0x010a
        /*03aa*/ 	.byte	0x11
	.zero		1


	//   ....[42]....
        /*03ac*/ 	.word	0x00001f30
        /*03b0*/ 	.word	0x000000ff
        /*03b4*/ 	.word	0x00000030
        /*03b8*/ 	.short	0x010a
        /*03ba*/ 	.byte	0x06
	.zero		1


	//   ....[43]....
        /*03bc*/ 	.word	0x00002070
        /*03c0*/ 	.word	0x00000003
        /*03c4*/ 	.word	0x000000b0
        /*03c8*/ 	.short	0x010a
        /*03ca*/ 	.byte	0xff
	.zero		1


	//   ....[44]....
        /*03cc*/ 	.word	0x000021c0
        /*03d0*/ 	.word	0x00000000
        /*03d4*/ 	.word	0x00000000
        /*03d8*/ 	.short	0x0101
        /*03da*/ 	.byte	0xff
	.zero		1


	//   ....[45]....
        /*03dc*/ 	.word	0x00002780
        /*03e0*/ 	.word	0x000000ff
        /*03e4*/ 	.word	0x00000000
        /*03e8*/ 	.short	0x010a
        /*03ea*/ 	.byte	0x04
	.zero		1


	//   ....[46]....
        /*03ec*/ 	.word	0x00002810
        /*03f0*/ 	.word	0x000000ff
        /*03f4*/ 	.word	0x00000000
        /*03f8*/ 	.short	0x010a
        /*03fa*/ 	.byte	0x05
	.zero		1


	//   ....[47]....
        /*03fc*/ 	.word	0x000028a0
        /*0400*/ 	.word	0x000000ff
        /*0404*/ 	.word	0x00000000
        /*0408*/ 	.short	0x010a
        /*040a*/ 	.byte	0x05
	.zero		1


	//   ....[48]....
        /*040c*/ 	.word	0x00002930
        /*0410*/ 	.word	0x000000ff
        /*0414*/ 	.word	0x00000000
        /*0418*/ 	.short	0x010a
        /*041a*/ 	.byte	0x05
	.zero		1


	//   ....[49]....
        /*041c*/ 	.word	0x000029c0
        /*0420*/ 	.word	0x000000ff
        /*0424*/ 	.word	0x00000000
        /*0428*/ 	.short	0x010a
        /*042a*/ 	.byte	0x05
	.zero		1


	//   ....[50]....
        /*042c*/ 	.word	0x00002a60
        /*0430*/ 	.word	0x00000000
        /*0434*/ 	.word	0x00000000
        /*0438*/ 	.short	0x010a
        /*043a*/ 	.byte	0xff
	.zero		1


	//   ....[51]....
        /*043c*/ 	.word	0x00002ba0
        /*0440*/ 	.word	0x00000002
        /*0444*/ 	.word	0x000000f0
        /*0448*/ 	.short	0x010a
        /*044a*/ 	.byte	0xff
	.zero		1


	//   ....[52]....
        /*044c*/ 	.word	0x00002c10
        /*0450*/ 	.word	0x00000002
        /*0454*/ 	.word	0x00000000
        /*0458*/ 	.short	0x0101
        /*045a*/ 	.byte	0xff
	.zero		1


	//   ....[53]....
        /*045c*/ 	.word	0x00002c30
        /*0460*/ 	.word	0x000000ff
        /*0464*/ 	.word	0x000000c0
        /*0468*/ 	.short	0x010a
        /*046a*/ 	.byte	0x04
	.zero		1


	//   ....[54]....
        /*046c*/ 	.word	0x00002d50
        /*0470*/ 	.word	0x00000002
        /*0474*/ 	.word	0x000000b0
        /*0478*/ 	.short	0x010a
        /*047a*/ 	.byte	0xff
	.zero		1


	//   ....[55]....
        /*047c*/ 	.word	0x00002e50
        /*0480*/ 	.word	0x00000002
        /*0484*/ 	.word	0x00000000
        /*0488*/ 	.short	0x0101
        /*048a*/ 	.byte	0xff
	.zero		1


	//   ....[56]....
        /*048c*/ 	.word	0x00002ee0
        /*0490*/ 	.word	0x000000ff
        /*0494*/ 	.word	0x000000c0
        /*0498*/ 	.short	0x0106
        /*049a*/ 	.byte	0x04
	.zero		1


	//   ....[57]....
        /*049c*/ 	.word	0x00002f00
        /*04a0*/ 	.word	0x000000ff
        /*04a4*/ 	.word	0x000000c0
        /*04a8*/ 	.short	0x010a
        /*04aa*/ 	.byte	0x04
	.zero		1


	//   ....[58]....
        /*04ac*/ 	.word	0x00002f90
        /*04b0*/ 	.word	0x000000ff
        /*04b4*/ 	.word	0x000000c0
        /*04b8*/ 	.short	0x0106
        /*04ba*/ 	.byte	0x07
	.zero		1


	//   ....[59]....
        /*04bc*/ 	.word	0x00002fd0
        /*04c0*/ 	.word	0x00000000
        /*04c4*/ 	.word	0x000000c0
        /*04c8*/ 	.short	0x010a
        /*04ca*/ 	.byte	0xff
	.zero		1


	//   ....[60]....
        /*04cc*/ 	.word	0x000034f0
        /*04d0*/ 	.word	0x00000000
        /*04d4*/ 	.word	0x000000b0
        /*04d8*/ 	.short	0x010a
        /*04da*/ 	.byte	0xff
	.zero		1


	//   ....[61]....
        /*04dc*/ 	.word	0x00003600
        /*04e0*/ 	.word	0x00000003
        /*04e4*/ 	.word	0x00000000
        /*04e8*/ 	.short	0x0101
        /*04ea*/ 	.byte	0xff
	.zero		1


	//   ....[62]....
        /*04ec*/ 	.word	0x00003610
        /*04f0*/ 	.word	0x000000ff
        /*04f4*/ 	.word	0x00000000
        /*04f8*/ 	.short	0x010a
        /*04fa*/ 	.byte	0x04
	.zero		1


	//   ....[63]....
        /*04fc*/ 	.word	0x00003630
        /*0500*/ 	.word	0x000000ff
        /*0504*/ 	.word	0x000000e0
        /*0508*/ 	.short	0x010a
        /*050a*/ 	.byte	0x16
	.zero		1


	//   ....[64]....
        /*050c*/ 	.word	0x00003700
        /*0510*/ 	.word	0x000000ff
        /*0514*/ 	.word	0x00000000
        /*0518*/ 	.short	0x010a
        /*051a*/ 	.byte	0x05
	.zero		1


	//   ....[65]....
        /*051c*/ 	.word	0x00003840
        /*0520*/ 	.word	0x000000ff
        /*0524*/ 	.word	0x00000000
        /*0528*/ 	.short	0x010a
        /*052a*/ 	.byte	0x04
	.zero		1


	//   ....[66]....
        /*052c*/ 	.word	0x00003a30
        /*0530*/ 	.word	0x000000ff
        /*0534*/ 	.word	0x00000000
        /*0538*/ 	.short	0x010a
        /*053a*/ 	.byte	0x04
	.zero		1


	//   ....[67]....
        /*053c*/ 	.word	0x00003ac0
        /*0540*/ 	.word	0x000000ff
        /*0544*/ 	.word	0x00000000
        /*0548*/ 	.short	0x010a
        /*054a*/ 	.byte	0x04
	.zero		1


	//   ....[68]....
        /*054c*/ 	.word	0x00003fd0
        /*0550*/ 	.word	0x0000000c
        /*0554*/ 	.word	0x000000b0
        /*0558*/ 	.short	0x010a
        /*055a*/ 	.byte	0xff
	.zero		1


	//   ....[69]....
        /*055c*/ 	.word	0x00004140
        /*0560*/ 	.word	0x00000000
        /*0564*/ 	.word	0x00000000
        /*0568*/ 	.short	0x0101
        /*056a*/ 	.byte	0xff
	.zero		1


	//   ....[70]....
        /*056c*/ 	.word	0x000045d0
        /*0570*/ 	.word	0x000000ff
        /*0574*/ 	.word	0x000000a8
        /*0578*/ 	.short	0x010a
        /*057a*/ 	.byte	0x15
	.zero		1


	//   ....[71]....
        /*057c*/ 	.word	0x00004750
        /*0580*/ 	.word	0x000000ff
        /*0584*/ 	.word	0x00000080
        /*0588*/ 	.short	0x010a
        /*058a*/ 	.byte	0x15
	.zero		1


	//   ....[72]....
        /*058c*/ 	.word	0x000048c0
        /*0590*/ 	.word	0x000000ff
        /*0594*/ 	.word	0x00000060
        /*0598*/ 	.short	0x010b
        /*059a*/ 	.byte	0x15
	.zero		1


	//   ....[73]....
        /*059c*/ 	.word	0x000048d0
        /*05a0*/ 	.word	0x000000ff
        /*05a4*/ 	.word	0x00000000
        /*05a8*/ 	.short	0x0101
        /*05aa*/ 	.byte	0x28
	.zero		1


	//   ....[74]....
        /*05ac*/ 	.word	0x000048e0
        /*05b0*/ 	.word	0x000000ff
        /*05b4*/ 	.word	0x00000088
        /*05b8*/ 	.short	0x010a
        /*05ba*/ 	.byte	0x15
	.zero		1


	//   ....[75]....
        /*05bc*/ 	.word	0x00004a30
        /*05c0*/ 	.word	0x000000ff
        /*05c4*/ 	.word	0x00000068
        /*05c8*/ 	.short	0x010b
        /*05ca*/ 	.byte	0x15
	.zero		1


	//   ....[76]....
        /*05cc*/ 	.word	0x00004a40
        /*05d0*/ 	.word	0x000000ff
        /*05d4*/ 	.word	0x00000000
        /*05d8*/ 	.short	0x0101
        /*05da*/ 	.byte	0x27
	.zero		1


	//   ....[77]....
        /*05dc*/ 	.word	0x00004a50
        /*05e0*/ 	.word	0x000000ff
        /*05e4*/ 	.word	0x00000090
        /*05e8*/ 	.short	0x010a
        /*05ea*/ 	.byte	0x15
	.zero		1


	//   ....[78]....
        /*05ec*/ 	.word	0x00004b90
        /*05f0*/ 	.word	0x000000ff
        /*05f4*/ 	.word	0x00000070
        /*05f8*/ 	.short	0x010b
        /*05fa*/ 	.byte	0x15
	.zero		1


	//   ....[79]....
        /*05fc*/ 	.word	0x00004ba0
        /*0600*/ 	.word	0x000000ff
        /*0604*/ 	.word	0x00000000
        /*0608*/ 	.short	0x0101
        /*060a*/ 	.byte	0x26
	.zero		1


	//   ....[80]....
        /*060c*/ 	.word	0x00004bb0
        /*0610*/ 	.word	0x000000ff
        /*0614*/ 	.word	0x00000098
        /*0618*/ 	.short	0x010a
        /*061a*/ 	.byte	0x15
	.zero		1


	//   ....[81]....
        /*061c*/ 	.word	0x00004db0
        /*0620*/ 	.word	0x000000ff
        /*0624*/ 	.word	0x00000078
        /*0628*/ 	.short	0x010b
        /*062a*/ 	.byte	0x15
	.zero		1


	//   ....[82]....
        /*062c*/ 	.word	0x00004dc0
        /*0630*/ 	.word	0x000000ff
        /*0634*/ 	.word	0x00000000
        /*0638*/ 	.short	0x0101
        /*063a*/ 	.byte	0x25
	.zero		1


	//   ....[83]....
        /*063c*/ 	.word	0x00004df0
        /*0640*/ 	.word	0x000000ff
        /*0644*/ 	.word	0x00000080
        /*0648*/ 	.short	0x010a
        /*064a*/ 	.byte	0x15
	.zero		1


	//   ....[84]....
        /*064c*/ 	.word	0x00004e10
        /*0650*/ 	.word	0x000000ff
        /*0654*/ 	.word	0x00000088
        /*0658*/ 	.short	0x010a
        /*065a*/ 	.byte	0x15
	.zero		1


	//   ....[85]....
        /*065c*/ 	.word	0x00004e30
        /*0660*/ 	.word	0x000000ff
        /*0664*/ 	.word	0x00000090
        /*0668*/ 	.short	0x010a
        /*066a*/ 	.byte	0x15
	.zero		1


	//   ....[86]....
        /*066c*/ 	.word	0x00004e70
        /*0670*/ 	.word	0x00000000
        /*0674*/ 	.word	0x00000098
        /*0678*/ 	.short	0x010a
        /*067a*/ 	.byte	0xff
	.zero		1


	//   ....[87]....
        /*067c*/ 	.word	0x000051b0
        /*0680*/ 	.word	0x00000003
        /*0684*/ 	.word	0x000000b0
        /*0688*/ 	.short	0x010a
        /*068a*/ 	.byte	0xff
	.zero		1


	//   ....[88]....
        /*068c*/ 	.word	0x00005330
        /*0690*/ 	.word	0x00000000
        /*0694*/ 	.word	0x00000000
        /*0698*/ 	.short	0x0101
        /*069a*/ 	.byte	0xff
	.zero		1


	//   ....[89]....
        /*069c*/ 	.word	0x00005ed0
        /*06a0*/ 	.word	0x000000ff
        /*06a4*/ 	.word	0x00000060
        /*06a8*/ 	.short	0x010a
        /*06aa*/ 	.byte	0x2c
	.zero		1


	//   ....[90]....
        /*06ac*/ 	.word	0x00006000
        /*06b0*/ 	.word	0x0000004a
        /*06b4*/ 	.word	0x000000d0
        /*06b8*/ 	.short	0x010a
        /*06ba*/ 	.byte	0xff
	.zero		1


	//   ....[91]....
        /*06bc*/ 	.word	0x00006170
        /*06c0*/ 	.word	0x000000ff
        /*06c4*/ 	.word	0x00000060
        /*06c8*/ 	.short	0x010a
        /*06ca*/ 	.byte	0x2c
	.zero		1


	//   ....[92]....
        /*06cc*/ 	.word	0x000062a0
        /*06d0*/ 	.word	0x0000004a
        /*06d4*/ 	.word	0x000000d0
        /*06d8*/ 	.short	0x010a
        /*06da*/ 	.byte	0xff
	.zero		1


	//   ....[93]....
        /*06dc*/ 	.word	0x000074b0
        /*06e0*/ 	.word	0x00000000
        /*06e4*/ 	.word	0x00000000
        /*06e8*/ 	.short	0x0101
        /*06ea*/ 	.byte	0xff
	.zero		1


	//   ....[94]....
        /*06ec*/ 	.word	0x000074c0
        /*06f0*/ 	.word	0x00000002
        /*06f4*/ 	.word	0x00000060
        /*06f8*/ 	.short	0x010a
        /*06fa*/ 	.byte	0xff
	.zero		1


	//   ....[95]....
        /*06fc*/ 	.word	0x000075a0
        /*0700*/ 	.word	0x00000002
        /*0704*/ 	.word	0x00000060
        /*0708*/ 	.short	0x010a
        /*070a*/ 	.byte	0xff
	.zero		1


	//   ....[96]....
        /*070c*/ 	.word	0x000088e0
        /*0710*/ 	.word	0x00000000
        /*0714*/ 	.word	0x00000000
        /*0718*/ 	.short	0x0101
        /*071a*/ 	.byte	0xff
	.zero		1


	//   ....[97]....
        /*071c*/ 	.word	0x00008900
        /*0720*/ 	.word	0x00000006
        /*0724*/ 	.word	0x00000060
        /*0728*/ 	.short	0x010a
        /*072a*/ 	.byte	0xff
	.zero		1


	//   ....[98]....
        /*072c*/ 	.word	0x000089d0
        /*0730*/ 	.word	0x00000006
        /*0734*/ 	.word	0x00000060
        /*0738*/ 	.short	0x010a
        /*073a*/ 	.byte	0xff
	.zero		1


	//   ....[99]....
        /*073c*/ 	.word	0x00009d00
        /*0740*/ 	.word	0x00000000
        /*0744*/ 	.word	0x00000000
        /*0748*/ 	.short	0x0101
        /*074a*/ 	.byte	0xff
	.zero		1


	//   ....[100]....
        /*074c*/ 	.word	0x00009d20
        /*0750*/ 	.word	0x00000003
        /*0754*/ 	.word	0x00000060
        /*0758*/ 	.short	0x010a
        /*075a*/ 	.byte	0xff
	.zero		1


	//   ....[101]....
        /*075c*/ 	.word	0x00009df0
        /*0760*/ 	.word	0x00000003
        /*0764*/ 	.word	0x00000060
        /*0768*/ 	.short	0x010a
        /*076a*/ 	.byte	0xff
	.zero		1


	//   ....[102]....
        /*076c*/ 	.word	0x0000a2a0
        /*0770*/ 	.word	0x000000ff
        /*0774*/ 	.word	0x00000000
        /*0778*/ 	.short	0x0101
        /*077a*/ 	.byte	0x04
	.zero		1


	//   ....[103]....
        /*077c*/ 	.word	0x0000b180
        /*0780*/ 	.word	0x00000000
        /*0784*/ 	.word	0x00000000
        /*0788*/ 	.short	0x0101
        /*078a*/ 	.byte	0xff
	.zero		1


	//   ....[104]....
        /*078c*/ 	.word	0x0000b430
        /*0790*/ 	.word	0x000000ff
        /*0794*/ 	.word	0x00000000
        /*0798*/ 	.short	0x0101
        /*079a*/ 	.byte	0x04
	.zero		1


	//   ....[105]....
        /*079c*/ 	.word	0x0000b450
        /*07a0*/ 	.word	0x00000000
        /*07a4*/ 	.word	0x00000100
        /*07a8*/ 	.short	0x010a
        /*07aa*/ 	.byte	0xff
	.zero		1


	//   ....[106]....
        /*07ac*/ 	.word	0x0000b4b0
        /*07b0*/ 	.word	0x00000000
        /*07b4*/ 	.word	0x00000030
        /*07b8*/ 	.short	0x010a
        /*07ba*/ 	.byte	0xff
	.zero		1


	//   ....[107]....
        /*07bc*/ 	.word	0x0000b510
        /*07c0*/ 	.word	0x00000000
        /*07c4*/ 	.word	0x00000030
        /*07c8*/ 	.short	0x010a
        /*07ca*/ 	.byte	0xff
	.zero		1


	//   ....[108]....
        /*07cc*/ 	.word	0x0000b560
        /*07d0*/ 	.word	0x00000003
        /*07d4*/ 	.word	0x000000b0
        /*07d8*/ 	.short	0x010a
        /*07da*/ 	.byte	0xff
	.zero		1


	//   ....[109]....
        /*07dc*/ 	.word	0x0000b5c0
        /*07e0*/ 	.word	0x00000000
        /*07e4*/ 	.word	0x00000000
        /*07e8*/ 	.short	0x010a
        /*07ea*/ 	.byte	0xff
	.zero		1


	//   ....[110]....
        /*07ec*/ 	.word	0x0000b620
        /*07f0*/ 	.word	0x00000000
        /*07f4*/ 	.word	0x00000000
        /*07f8*/ 	.short	0x010a
        /*07fa*/ 	.byte	0xff
	.zero		1


	//   ....[111]....
        /*07fc*/ 	.word	0x0000b680
        /*0800*/ 	.word	0x00000000
        /*0804*/ 	.word	0x00000000
        /*0808*/ 	.short	0x010a
        /*080a*/ 	.byte	0xff
	.zero		1


	//   ....[112]....
        /*080c*/ 	.word	0x0000b6e0
        /*0810*/ 	.word	0x00000000
        /*0814*/ 	.word	0x00000000
        /*0818*/ 	.short	0x010a
        /*081a*/ 	.byte	0xff
	.zero		1


	//   ....[113]....
        /*081c*/ 	.word	0x0000b740
        /*0820*/ 	.word	0x00000000
        /*0824*/ 	.word	0x00000000
        /*0828*/ 	.short	0x010a
        /*082a*/ 	.byte	0xff
	.zero		1


	//   ....[114]....
        /*082c*/ 	.word	0x0000b790
        /*0830*/ 	.word	0x00000002
        /*0834*/ 	.word	0x000000f0
        /*0838*/ 	.short	0x010a
        /*083a*/ 	.byte	0xff
	.zero		1


	//   ....[115]....
        /*083c*/ 	.word	0x0000b7f0
        /*0840*/ 	.word	0x00000002
        /*0844*/ 	.word	0x000000c0
        /*0848*/ 	.short	0x010a
        /*084a*/ 	.byte	0xff
	.zero		1


	//   ....[116]....
        /*084c*/ 	.word	0x0000b840
        /*0850*/ 	.word	0x00000002
        /*0854*/ 	.word	0x000000b0
        /*0858*/ 	.short	0x010a
        /*085a*/ 	.byte	0xff
	.zero		1


	//   ....[117]....
        /*085c*/ 	.word	0x0000b8a0
        /*0860*/ 	.word	0x00000000
        /*0864*/ 	.word	0x000000c0
        /*0868*/ 	.short	0x010a
        /*086a*/ 	.byte	0xff
	.zero		1


	//   ....[118]....
        /*086c*/ 	.word	0x0000b8f0
        /*0870*/ 	.word	0x00000000
        /*0874*/ 	.word	0x000000b0
        /*0878*/ 	.short	0x010a
        /*087a*/ 	.byte	0xff
	.zero		1


	//   ....[119]....
        /*087c*/ 	.word	0x0000b950
        /*0880*/ 	.word	0x00000002
        /*0884*/ 	.word	0x000000e0
        /*0888*/ 	.short	0x010a
        /*088a*/ 	.byte	0xff
	.zero		1


	//   ....[120]....
        /*088c*/ 	.word	0x0000b9b0
        /*0890*/ 	.word	0x00000000
        /*0894*/ 	.word	0x00000000
        /*0898*/ 	.short	0x010a
        /*089a*/ 	.byte	0xff
	.zero		1


	//   ....[121]....
        /*089c*/ 	.word	0x0000ba10
        /*08a0*/ 	.word	0x00000000
        /*08a4*/ 	.word	0x00000000
        /*08a8*/ 	.short	0x010a
        /*08aa*/ 	.byte	0xff
	.zero		1


	//   ....[122]....
        /*08ac*/ 	.word	0x0000ba70
        /*08b0*/ 	.word	0x00000000
        /*08b4*/ 	.word	0x00000000
        /*08b8*/ 	.short	0x010a
        /*08ba*/ 	.byte	0xff
	.zero		1


	//   ....[123]....
        /*08bc*/ 	.word	0x0000bac0
        /*08c0*/ 	.word	0x0000000c
        /*08c4*/ 	.word	0x000000b0
        /*08c8*/ 	.short	0x010a
        /*08ca*/ 	.byte	0xff
	.zero		1


	//   ....[124]....
        /*08cc*/ 	.word	0x0000bb20
        /*08d0*/ 	.word	0x00000000
        /*08d4*/ 	.word	0x000000a8
        /*08d8*/ 	.short	0x010a
        /*08da*/ 	.byte	0xff
	.zero		1


	//   ....[125]....
        /*08dc*/ 	.word	0x0000bb80
        /*08e0*/ 	.word	0x00000000
        /*08e4*/ 	.word	0x00000080
        /*08e8*/ 	.short	0x010a
        /*08ea*/ 	.byte	0xff
	.zero		1


	//   ....[126]....
        /*08ec*/ 	.word	0x0000bbe0
        /*08f0*/ 	.word	0x00000000
        /*08f4*/ 	.word	0x00000088
        /*08f8*/ 	.short	0x010a
        /*08fa*/ 	.byte	0xff
	.zero		1


	//   ....[127]....
        /*08fc*/ 	.word	0x0000bc40
        /*0900*/ 	.word	0x00000000
        /*0904*/ 	.word	0x00000090
        /*0908*/ 	.short	0x010a
        /*090a*/ 	.byte	0xff
	.zero		1


	//   ....[128]....
        /*090c*/ 	.word	0x0000bca0
        /*0910*/ 	.word	0x00000000
        /*0914*/ 	.word	0x00000098
        /*0918*/ 	.short	0x010a
        /*091a*/ 	.byte	0xff
	.zero		1


	//   ....[129]....
        /*091c*/ 	.word	0x0000bd00
        /*0920*/ 	.word	0x00000000
        /*0924*/ 	.word	0x00000080
        /*0928*/ 	.short	0x010a
        /*092a*/ 	.byte	0xff
	.zero		1


	//   ....[130]....
        /*092c*/ 	.word	0x0000bd60
        /*0930*/ 	.word	0x00000000
        /*0934*/ 	.word	0x00000088
        /*0938*/ 	.short	0x010a
        /*093a*/ 	.byte	0xff
	.zero		1


	//   ....[131]....
        /*093c*/ 	.word	0x0000bdc0
        /*0940*/ 	.word	0x00000000
        /*0944*/ 	.word	0x00000090
        /*0948*/ 	.short	0x010a
        /*094a*/ 	.byte	0xff
	.zero		1


	//   ....[132]....
        /*094c*/ 	.word	0x0000be10
        /*0950*/ 	.word	0x00000003
        /*0954*/ 	.word	0x000000b0
        /*0958*/ 	.short	0x010a
        /*095a*/ 	.byte	0xff
	.zero		1


	//   ....[133]....
        /*095c*/ 	.word	0x0000be70
        /*0960*/ 	.word	0x00000002
        /*0964*/ 	.word	0x00000060
        /*0968*/ 	.short	0x010a
        /*096a*/ 	.byte	0xff
	.zero		1


	//   ....[134]....
        /*096c*/ 	.word	0x0000bec0
        /*0970*/ 	.word	0x0000004a
        /*0974*/ 	.word	0x000000d0
        /*0978*/ 	.short	0x010a
        /*097a*/ 	.byte	0xff
	.zero		1


	//   ....[135]....
        /*097c*/ 	.word	0x0000bf10
        /*0980*/ 	.word	0x00000002
        /*0984*/ 	.word	0x00000060
        /*0988*/ 	.short	0x010a
        /*098a*/ 	.byte	0xff
	.zero		1


	//   ....[136]....
        /*098c*/ 	.word	0x0000bf60
        /*0990*/ 	.word	0x00000006
        /*0994*/ 	.word	0x00000060
        /*0998*/ 	.short	0x010a
        /*099a*/ 	.byte	0xff
	.zero		1


	//   ....[137]....
        /*099c*/ 	.word	0x0000bfb0
        /*09a0*/ 	.word	0x00000003
        /*09a4*/ 	.word	0x00000060
        /*09a8*/ 	.short	0x010a
        /*09aa*/ 	.byte	0xff
	.zero		1


	//----- nvinfo : EIATTR_NUM_MBARRIERS
	.align		4
.L_47:
        /*09ac*/ 	.byte	0x03, 0x38
        /*09ae*/ 	.short	0x0022


	//----- nvinfo : EIATTR_EXIT_INSTR_OFFSETS
	.align		4
        /*09b0*/ 	.byte	0x04, 0x1c
        /*09b2*/ 	.short	(.L_49 - .L_48)


	//   ....[0]....
.L_48:
        /*09b4*/ 	.word	0x00002a90


	//   ....[1]....
        /*09b8*/ 	.word	0x00002fa0


	//   ....[2]....
        /*09bc*/ 	.word	0x00003000


	//   ....[3]....
        /*09c0*/ 	.word	0x00003d20


	//   ....[4]....
        /*09c4*/ 	.word	0x00004ea0


	//   ....[5]....
        /*09c8*/ 	.word	0x00004ee0


	//   ....[6]....
        /*09cc*/ 	.word	0x0000b310


	//   ....[7]....
        /*09d0*/ 	.word	0x0000b390


	//   ....[8]....
        /*09d4*/ 	.word	0x0000b3c0


	//   ....[9]....
        /*09d8*/ 	.word	0x0000b440


	//----- nvinfo : EIATTR_MAX_THREADS
	.align		4
.L_49:
        /*09dc*/ 	.byte	0x04, 0x05
        /*09de*/ 	.short	(.L_51 - .L_50)
.L_50:
        /*09e0*/ 	.word	0x00000100
        /*09e4*/ 	.word	0x00000001
        /*09e8*/ 	.word	0x00000001


	//----- nvinfo : EIATTR_CRS_STACK_SIZE
	.align		4
.L_51:
        /*09ec*/ 	.byte	0x04, 0x1e
        /*09ee*/ 	.short	(.L_53 - .L_52)
.L_52:
        /*09f0*/ 	.word	0x00000000


	//----- nvinfo : EIATTR_CBANK_PARAM_SIZE
	.align		4
.L_53:
        /*09f4*/ 	.byte	0x03, 0x19
        /*09f6*/ 	.short	0x0800


	//----- nvinfo : EIATTR_PARAM_CBANK
	.align		4
        /*09f8*/ 	.byte	0x04, 0x0a
        /*09fa*/ 	.short	(.L_55 - .L_54)
	.align		4
.L_54:
        /*09fc*/ 	.word	index@(.nv.constant0._ZN7cutlass13device_kernelINS_4gemm6kernel13GemmUniversalIN4cute5tupleIJiiiiEEENS1_10collective13CollectiveMmaINS1_35MainloopSm100TmaUmmaWarpSpecializedILi6ELi2ELi2ENS5_IJNS4_1CILi1EEENSA_ILi2EEESB_EEEEENS5_IJNSA_ILi128EEENSA_ILi256EEENSA_ILi32EEEEEENS_10bfloat16_tENS5_IJlSB_lEEESJ_SK_NS4_8TiledMMAINS4_8MMA_AtomIJNS4_20SM100_MMA_F16BF16_SSISJ_SJ_fLi128ELi256ELNS4_4UMMA5MajorE0ELSP_0ELNSO_7ScaleInE0ELSQ_0EEEEEENS4_6LayoutINS5_IJSB_SB_SB_EEENS5_IJNSA_ILi0EEESV_SV_EEEEENS5_IJNS4_10UnderscoreESY_SY_EEEEENS4_23SM90_TMA_LOAD_MULTICASTENS4_14ComposedLayoutINS4_7SwizzleILi2ELi4ELi3EEENS4_18smem_ptr_flag_bitsILi16EEENST_INS5_IJNSA_ILi8EEESH_EEENS5_IJSH_SB_EEEEEEEvNS4_8identityENS4_13SM90_TMA_LOADES1B_vS1C_EENS_8epilogue10collective18CollectiveEpilogueINS1F_23Sm100TmaWarpSpecializedILi4ELi2ELi64ELb1ELb0EEEJSI_NS5_IJNST_ISF_SB_EENST_INSA_ILi64EEESB_EEEEESJ_SK_SJ_SK_NS1F_6fusion15FusionCallbacksIS1J_NS1O_17LinearCombinationISJ_fSJ_fLNS_15FloatRoundStyleE2EEESI_S1N_JEEENS4_5SM1004TMEM4LOAD26SM100_TMEM_LOAD_32dp32b64xES1D_NS12_INS13_ILi3ELi4ELi3EEES16_NST_INS5_IJS17_S1L_EEENS5_IJS1L_SB_EEEEEEENS4_39AutoVectorizingCopyWithAssumedAlignmentILi128EEENS4_14SM90_TMA_STOREES22_S24_S24_EEEvvEEEEvNT_6ParamsE)
        /*0a00*/ 	.short	0x0380
        /*0a02*/ 	.short	0x0800


	//----- nvinfo : EIATTR_SW_WAR
	.align		4
.L_55:
        /*0a04*/ 	.byte	0x04, 0x36
        /*0a06*/ 	.short	(.L_57 - .L_56)
.L_56:
        /*0a08*/ 	.word	0x00000008
.L_57:


//--------------------- .nv.callgraph             --------------------------
	.section	.nv.callgraph,"",@"SHT_CUDA_CALLGRAPH"
	.align	4
	.sectionentsize	8
	.align		4
        /*0000*/ 	.word	0x00000000
	.align		4
        /*0004*/ 	.word	0xffffffff
	.align		4
        /*0008*/ 	.word	index@(_ZN7cutlass13device_kernelINS_4gemm6kernel13GemmUniversalIN4cute5tupleIJiiiiEEENS1_10collective13CollectiveMmaINS1_35MainloopSm100TmaUmmaWarpSpecializedILi6ELi2ELi2ENS5_IJNS4_1CILi1EEENSA_ILi2EEESB_EEEEENS5_IJNSA_ILi128EEENSA_ILi256EEENSA_ILi32EEEEEENS_10bfloat16_tENS5_IJlSB_lEEESJ_SK_NS4_8TiledMMAINS4_8MMA_AtomIJNS4_20SM100_MMA_F16BF16_SSISJ_SJ_fLi128ELi256ELNS4_4UMMA5MajorE0ELSP_0ELNSO_7ScaleInE0ELSQ_0EEEEEENS4_6LayoutINS5_IJSB_SB_SB_EEENS5_IJNSA_ILi0EEESV_SV_EEEEENS5_IJNS4_10UnderscoreESY_SY_EEEEENS4_23SM90_TMA_LOAD_MULTICASTENS4_14ComposedLayoutINS4_7SwizzleILi2ELi4ELi3EEENS4_18smem_ptr_flag_bitsILi16EEENST_INS5_IJNSA_ILi8EEESH_EEENS5_IJSH_SB_EEEEEEEvNS4_8identityENS4_13SM90_TMA_LOADES1B_vS1C_EENS_8epilogue10collective18CollectiveEpilogueINS1F_23Sm100TmaWarpSpecializedILi4ELi2ELi64ELb1ELb0EEEJSI_NS5_IJNST_ISF_SB_EENST_INSA_ILi64EEESB_EEEEESJ_SK_SJ_SK_NS1F_6fusion15FusionCallbacksIS1J_NS1O_17LinearCombinationISJ_fSJ_fLNS_15FloatRoundStyleE2EEESI_S1N_JEEENS4_5SM1004TMEM4LOAD26SM100_TMEM_LOAD_32dp32b64xES1D_NS12_INS13_ILi3ELi4ELi3EEES16_NST_INS5_IJS17_S1L_EEENS5_IJS1L_SB_EEEEEEENS4_39AutoVectorizingCopyWithAssumedAlignmentILi128EEENS4_14SM90_TMA_STOREES22_S24_S24_EEEvvEEEEvNT_6ParamsE)
	.align		4
        /*000c*/ 	.word	index@(__assertfail)
	.align		4
        /*0010*/ 	.word	0x00000000
	.align		4
        /*0014*/ 	.word	0xfffffffe
	.align		4
        /*0018*/ 	.word	0x00000000
	.align		4
        /*001c*/ 	.word	0xfffffffd
	.align		4
        /*0020*/ 	.word	0x00000000
	.align		4
        /*0024*/ 	.word	0xfffffffc


//--------------------- .nv.constant4             --------------------------
	.section	.nv.constant4,"a",@progbits
	.align	8
	.align		8
.nv.constant4:
        /*0000*/ 	.dword	__assertfail
	.align		8
        /*0008*/ 	.dword	__unnamed_1
	.align		8
        /*0010*/ 	.dword	__unnamed_2
	.align		8
        /*0018*/ 	.dword	_ZN39_INTERNAL_9ff89966_4_k_cu_e114e23c_71024cuda3std3__45__cpo5beginE
	.align		8
        /*0020*/ 	.dword	_ZN39_INTERNAL_9ff89966_4_k_cu_e114e23c_71024cuda3std3__45__cpo3endE
	.align		8
        /*0028*/ 	.dword	_ZN39_INTERNAL_9ff89966_4_k_cu_e114e23c_71024cuda3std3__45__cpo6cbeginE
	.align		8
        /*0030*/ 	.dword	_ZN39_INTERNAL_9ff89966_4_k_cu_e114e23c_71024cuda3std3__45__cpo4cendE
	.align		8
        /*0038*/ 	.dword	_ZN39_INTERNAL_9ff89966_4_k_cu_e114e23c_71024cuda3std3__441_GLOBAL__N__9ff89966_4_k_cu_e114e23c_71026ignoreE
	.align		8
        /*0040*/ 	.dword	_ZN39_INTERNAL_9ff89966_4_k_cu_e114e23c_71024cuda3std3__419piecewise_constructE
	.align		8
        /*0048*/ 	.dword	_ZN39_INTERNAL_9ff89966_4_k_cu_e114e23c_71024cuda3std3__48in_placeE
	.align		8
        /*0050*/ 	.dword	_ZN39_INTERNAL_9ff89966_4_k_cu_e114e23c_71024cuda3std6ranges3__45__cpo4swapE
	.align		8
        /*0058*/ 	.dword	_ZN39_INTERNAL_9ff89966_4_k_cu_e114e23c_71024cuda3std6ranges3__45__cpo9iter_moveE
	.align		8
        /*0060*/ 	.dword	_ZN39_INTERNAL_9ff89966_4_k_cu_e114e23c_71024cute7productE
	.align		8
        /*0068*/ 	.dword	_ZN39_INTERNAL_9ff89966_4_k_cu_e114e23c_71024cute1_E
	.align		8
        /*0070*/ 	.dword	$str$25
	.align		8
        /*0078*/ 	.dword	$str$26
	.align		8
        /*0080*/ 	.dword	$str$27
	.align		8
        /*0088*/ 	.dword	$str$28


//--------------------- .text._ZN7cutlass13device_kernelINS_4gemm6kernel13GemmUniversalIN4cute5tupleIJiiiiEEENS1_10collective13CollectiveMmaINS1_35MainloopSm100TmaUmmaWarpSpecializedILi6ELi2ELi2ENS5_IJNS4_1CILi1EEENSA_ILi2EEESB_EEEEENS5_IJNSA_ILi128EEENSA_ILi256EEENSA_ILi32EEEEEENS_10bfloat16_tENS5_IJlSB_lEEESJ_SK_NS4_8TiledMMAINS4_8MMA_AtomIJNS4_20SM100_MMA_F16BF16_SSISJ_SJ_fLi128ELi256ELNS4_4UMMA5MajorE0ELSP_0ELNSO_7ScaleInE0ELSQ_0EEEEEENS4_6LayoutINS5_IJSB_SB_SB_EEENS5_IJNSA_ILi0EEESV_SV_EEEEENS5_IJNS4_10UnderscoreESY_SY_EEEEENS4_23SM90_TMA_LOAD_MULTICASTENS4_14ComposedLayoutINS4_7SwizzleILi2ELi4ELi3EEENS4_18smem_ptr_flag_bitsILi16EEENST_INS5_IJNSA_ILi8EEESH_EEENS5_IJSH_SB_EEEEEEEvNS4_8identityENS4_13SM90_TMA_LOADES1B_vS1C_EENS_8epilogue10collective18CollectiveEpilogueINS1F_23Sm100TmaWarpSpecializedILi4ELi2ELi64ELb1ELb0EEEJSI_NS5_IJNST_ISF_SB_EENST_INSA_ILi64EEESB_EEEEESJ_SK_SJ_SK_NS1F_6fusion15FusionCallbacksIS1J_NS1O_17LinearCombinationISJ_fSJ_fLNS_15FloatRoundStyleE2EEESI_S1N_JEEENS4_5SM1004TMEM4LOAD26SM100_TMEM_LOAD_32dp32b64xES1D_NS12_INS13_ILi3ELi4ELi3EEES16_NST_INS5_IJS17_S1L_EEENS5_IJS1L_SB_EEEEEEENS4_39AutoVectorizingCopyWithAssumedAlignmentILi128EEENS4_14SM90_TMA_STOREES22_S24_S24_EEEvvEEEEvNT_6ParamsE --------------------------
	.section	.text._ZN7cutlass13device_kernelINS_4gemm6kernel13GemmUniversalIN4cute5tupleIJiiiiEEENS1_10collective13CollectiveMmaINS1_35MainloopSm100TmaUmmaWarpSpecializedILi6ELi2ELi2ENS5_IJNS4_1CILi1EEENSA_ILi2EEESB_EEEEENS5_IJNSA_ILi128EEENSA_ILi256EEENSA_ILi32EEEEEENS_10bfloat16_tENS5_IJlSB_lEEESJ_SK_NS4_8TiledMMAINS4_8MMA_AtomIJNS4_20SM100_MMA_F16BF16_SSISJ_SJ_fLi128ELi256ELNS4_4UMMA5MajorE0ELSP_0ELNSO_7ScaleInE0ELSQ_0EEEEEENS4_6LayoutINS5_IJSB_SB_SB_EEENS5_IJNSA_ILi0EEESV_SV_EEEEENS5_IJNS4_10UnderscoreESY_SY_EEEEENS4_23SM90_TMA_LOAD_MULTICASTENS4_14ComposedLayoutINS4_7SwizzleILi2ELi4ELi3EEENS4_18smem_ptr_flag_bitsILi16EEENST_INS5_IJNSA_ILi8EEESH_EEENS5_IJSH_SB_EEEEEEEvNS4_8identityENS4_13SM90_TMA_LOADES1B_vS1C_EENS_8epilogue10collective18CollectiveEpilogueINS1F_23Sm100TmaWarpSpecializedILi4ELi2ELi64ELb1ELb0EEEJSI_NS5_IJNST_ISF_SB_EENST_INSA_ILi64EEESB_EEEEESJ_SK_SJ_SK_NS1F_6fusion15FusionCallbacksIS1J_NS1O_17LinearCombinationISJ_fSJ_fLNS_15FloatRoundStyleE2EEESI_S1N_JEEENS4_5SM1004TMEM4LOAD26SM100_TMEM_LOAD_32dp32b64xES1D_NS12_INS13_ILi3ELi4ELi3EEES16_NST_INS5_IJS17_S1L_EEENS5_IJS1L_SB_EEEEEEENS4_39AutoVectorizingCopyWithAssumedAlignmentILi128EEENS4_14SM90_TMA_STOREES22_S24_S24_EEEvvEEEEvNT_6ParamsE,"ax",@progbits
	.align	128
.text._ZN7cutlass13device_kernelINS_4gemm6kernel13GemmUniversalIN4cute5tupleIJiiiiEEENS1_10collective13CollectiveMmaINS1_35MainloopSm100TmaUmmaWarpSpecializedILi6ELi2ELi2ENS5_IJNS4_1CILi1EEENSA_ILi2EEESB_EEEEENS5_IJNSA_ILi128EEENSA_ILi256EEENSA_ILi32EEEEEENS_10bfloat16_tENS5_IJlSB_lEEESJ_SK_NS4_8TiledMMAINS4_8MMA_AtomIJNS4_20SM100_MMA_F16BF16_SSISJ_SJ_fLi128ELi256ELNS4_4UMMA5MajorE0ELSP_0ELNSO_7ScaleInE0ELSQ_0EEEEEENS4_6LayoutINS5_IJSB_SB_SB_EEENS5_IJNSA_ILi0EEESV_SV_EEEEENS5_IJNS4_10UnderscoreESY_SY_EEEEENS4_23SM90_TMA_LOAD_MULTICASTENS4_14ComposedLayoutINS4_7SwizzleILi2ELi4ELi3EEENS4_18smem_ptr_flag_bitsILi16EEENST_INS5_IJNSA_ILi8EEESH_EEENS5_IJSH_SB_EEEEEEEvNS4_8identityENS4_13SM90_TMA_LOADES1B_vS1C_EENS_8epilogue10collective18CollectiveEpilogueINS1F_23Sm100TmaWarpSpecializedILi4ELi2ELi64ELb1ELb0EEEJSI_NS5_IJNST_ISF_SB_EENST_INSA_ILi64EEESB_EEEEESJ_SK_SJ_SK_NS1F_6fusion15FusionCallbacksIS1J_NS1O_17LinearCombinationISJ_fSJ_fLNS_15FloatRoundStyleE2EEESI_S1N_JEEENS4_5SM1004TMEM4LOAD26SM100_TMEM_LOAD_32dp32b64xES1D_NS12_INS13_ILi3ELi4ELi3EEES16_NST_INS5_IJS17_S1L_EEENS5_IJS1L_SB_EEEEEEENS4_39AutoVectorizingCopyWithAssumedAlignmentILi128EEENS4_14SM90_TMA_STOREES22_S24_S24_EEEvvEEEEvNT_6ParamsE:
        .type           _ZN7cutlass13device_kernelINS_4gemm6kernel13GemmUniversalIN4cute5tupleIJiiiiEEENS1_10collective13CollectiveMmaINS1_35MainloopSm100TmaUmmaWarpSpecializedILi6ELi2ELi2ENS5_IJNS4_1CILi1EEENSA_ILi2EEESB_EEEEENS5_IJNSA_ILi128EEENSA_ILi256EEENSA_ILi32EEEEEENS_10bfloat16_tENS5_IJlSB_lEEESJ_SK_NS4_8TiledMMAINS4_8MMA_AtomIJNS4_20SM100_MMA_F16BF16_SSISJ_SJ_fLi128ELi256ELNS4_4UMMA5MajorE0ELSP_0ELNSO_7ScaleInE0ELSQ_0EEEEEENS4_6LayoutINS5_IJSB_SB_SB_EEENS5_IJNSA_ILi0EEESV_SV_EEEEENS5_IJNS4_10UnderscoreESY_SY_EEEEENS4_23SM90_TMA_LOAD_MULTICASTENS4_14ComposedLayoutINS4_7SwizzleILi2ELi4ELi3EEENS4_18smem_ptr_flag_bitsILi16EEENST_INS5_IJNSA_ILi8EEESH_EEENS5_IJSH_SB_EEEEEEEvNS4_8identityENS4_13SM90_TMA_LOADES1B_vS1C_EENS_8epilogue10collective18CollectiveEpilogueINS1F_23Sm100TmaWarpSpecializedILi4ELi2ELi64ELb1ELb0EEEJSI_NS5_IJNST_ISF_SB_EENST_INSA_ILi64EEESB_EEEEESJ_SK_SJ_SK_NS1F_6fusion15FusionCallbacksIS1J_NS1O_17LinearCombinationISJ_fSJ_fLNS_15FloatRoundStyleE2EEESI_S1N_JEEENS4_5SM1004TMEM4LOAD26SM100_TMEM_LOAD_32dp32b64xES1D_NS12_INS13_ILi3ELi4ELi3EEES16_NST_INS5_IJS17_S1L_EEENS5_IJS1L_SB_EEEEEEENS4_39AutoVectorizingCopyWithAssumedAlignmentILi128EEENS4_14SM90_TMA_STOREES22_S24_S24_EEEvvEEEEvNT_6ParamsE,@function
        .size           _ZN7cutlass13device_kernelINS_4gemm6kernel13GemmUniversalIN4cute5tupleIJiiiiEEENS1_10collective13CollectiveMmaINS1_35MainloopSm100TmaUmmaWarpSpecializedILi6ELi2ELi2ENS5_IJNS4_1CILi1EEENSA_ILi2EEESB_EEEEENS5_IJNSA_ILi128EEENSA_ILi256EEENSA_ILi32EEEEEENS_10bfloat16_tENS5_IJlSB_lEEESJ_SK_NS4_8TiledMMAINS4_8MMA_AtomIJNS4_20SM100_MMA_F16BF16_SSISJ_SJ_fLi128ELi256ELNS4_4UMMA5MajorE0ELSP_0ELNSO_7ScaleInE0ELSQ_0EEEEEENS4_6LayoutINS5_IJSB_SB_SB_EEENS5_IJNSA_ILi0EEESV_SV_EEEEENS5_IJNS4_10UnderscoreESY_SY_EEEEENS4_23SM90_TMA_LOAD_MULTICASTENS4_14ComposedLayoutINS4_7SwizzleILi2ELi4ELi3EEENS4_18smem_ptr_flag_bitsILi16EEENST_INS5_IJNSA_ILi8EEESH_EEENS5_IJSH_SB_EEEEEEEvNS4_8identityENS4_13SM90_TMA_LOADES1B_vS1C_EENS_8epilogue10collective18CollectiveEpilogueINS1F_23Sm100TmaWarpSpecializedILi4ELi2ELi64ELb1ELb0EEEJSI_NS5_IJNST_ISF_SB_EENST_INSA_ILi64EEESB_EEEEESJ_SK_SJ_SK_NS1F_6fusion15FusionCallbacksIS1J_NS1O_17LinearCombinationISJ_fSJ_fLNS_15FloatRoundStyleE2EEESI_S1N_JEEENS4_5SM1004TMEM4LOAD26SM100_TMEM_LOAD_32dp32b64xES1D_NS12_INS13_ILi3ELi4ELi3EEES16_NST_INS5_IJS17_S1L_EEENS5_IJS1L_SB_EEEEEEENS4_39AutoVectorizingCopyWithAssumedAlignmentILi128EEENS4_14SM90_TMA_STOREES22_S24_S24_EEEvvEEEEvNT_6ParamsE,(.L_x_183 - _ZN7cutlass13device_kernelINS_4gemm6kernel13GemmUniversalIN4cute5tupleIJiiiiEEENS1_10collective13CollectiveMmaINS1_35MainloopSm100TmaUmmaWarpSpecializedILi6ELi2ELi2ENS5_IJNS4_1CILi1EEENSA_ILi2EEESB_EEEEENS5_IJNSA_ILi128EEENSA_ILi256EEENSA_ILi32EEEEEENS_10bfloat16_tENS5_IJlSB_lEEESJ_SK_NS4_8TiledMMAINS4_8MMA_AtomIJNS4_20SM100_MMA_F16BF16_SSISJ_SJ_fLi128ELi256ELNS4_4UMMA5MajorE0ELSP_0ELNSO_7ScaleInE0ELSQ_0EEEEEENS4_6LayoutINS5_IJSB_SB_SB_EEENS5_IJNSA_ILi0EEESV_SV_EEEEENS5_IJNS4_10UnderscoreESY_SY_EEEEENS4_23SM90_TMA_LOAD_MULTICASTENS4_14ComposedLayoutINS4_7SwizzleILi2ELi4ELi3EEENS4_18smem_ptr_flag_bitsILi16EEENST_INS5_IJNSA_ILi8EEESH_EEENS5_IJSH_SB_EEEEEEEvNS4_8identityENS4_13SM90_TMA_LOADES1B_vS1C_EENS_8epilogue10collective18CollectiveEpilogueINS1F_23Sm100TmaWarpSpecializedILi4ELi2ELi64ELb1ELb0EEEJSI_NS5_IJNST_ISF_SB_EENST_INSA_ILi64EEESB_EEEEESJ_SK_SJ_SK_NS1F_6fusion15FusionCallbacksIS1J_NS1O_17LinearCombinationISJ_fSJ_fLNS_15FloatRoundStyleE2EEESI_S1N_JEEENS4_5SM1004TMEM4LOAD26SM100_TMEM_LOAD_32dp32b64xES1D_NS12_INS13_ILi3ELi4ELi3EEES16_NST_INS5_IJS17_S1L_EEENS5_IJS1L_SB_EEEEEEENS4_39AutoVectorizingCopyWithAssumedAlignmentILi128EEENS4_14SM90_TMA_STOREES22_S24_S24_EEEvvEEEEvNT_6ParamsE)
        .other          _ZN7cutlass13device_kernelINS_4gemm6kernel13GemmUniversalIN4cute5tupleIJiiiiEEENS1_10collective13CollectiveMmaINS1_35MainloopSm100TmaUmmaWarpSpecializedILi6ELi2ELi2ENS5_IJNS4_1CILi1EEENSA_ILi2EEESB_EEEEENS5_IJNSA_ILi128EEENSA_ILi256EEENSA_ILi32EEEEEENS_10bfloat16_tENS5_IJlSB_lEEESJ_SK_NS4_8TiledMMAINS4_8MMA_AtomIJNS4_20SM100_MMA_F16BF16_SSISJ_SJ_fLi128ELi256ELNS4_4UMMA5MajorE0ELSP_0ELNSO_7ScaleInE0ELSQ_0EEEEEENS4_6LayoutINS5_IJSB_SB_SB_EEENS5_IJNSA_ILi0EEESV_SV_EEEEENS5_IJNS4_10UnderscoreESY_SY_EEEEENS4_23SM90_TMA_LOAD_MULTICASTENS4_14ComposedLayoutINS4_7SwizzleILi2ELi4ELi3EEENS4_18smem_ptr_flag_bitsILi16EEENST_INS5_IJNSA_ILi8EEESH_EEENS5_IJSH_SB_EEEEEEEvNS4_8identityENS4_13SM90_TMA_LOADES1B_vS1C_EENS_8epilogue10collective18CollectiveEpilogueINS1F_23Sm100TmaWarpSpecializedILi4ELi2ELi64ELb1ELb0EEEJSI_NS5_IJNST_ISF_SB_EENST_INSA_ILi64EEESB_EEEEESJ_SK_SJ_SK_NS1F_6fusion15FusionCallbacksIS1J_NS1O_17LinearCombinationISJ_fSJ_fLNS_15FloatRoundStyleE2EEESI_S1N_JEEENS4_5SM1004TMEM4LOAD26SM100_TMEM_LOAD_32dp32b64xES1D_NS12_INS13_ILi3ELi4ELi3EEES16_NST_INS5_IJS17_S1L_EEENS5_IJS1L_SB_EEEEEEENS4_39AutoVectorizingCopyWithAssumedAlignmentILi128EEENS4_14SM90_TMA_STOREES22_S24_S24_EEEvvEEEEvNT_6ParamsE,@"STO_CUDA_ENTRY STV_DEFAULT"
_ZN7cutlass13device_kernelINS_4gemm6kernel13GemmUniversalIN4cute5tupleIJiiiiEEENS1_10collective13CollectiveMmaINS1_35MainloopSm100TmaUmmaWarpSpecializedILi6ELi2ELi2ENS5_IJNS4_1CILi1EEENSA_ILi2EEESB_EEEEENS5_IJNSA_ILi128EEENSA_ILi256EEENSA_ILi32EEEEEENS_10bfloat16_tENS5_IJlSB_lEEESJ_SK_NS4_8TiledMMAINS4_8MMA_AtomIJNS4_20SM100_MMA_F16BF16_SSISJ_SJ_fLi128ELi256ELNS4_4UMMA5MajorE0ELSP_0ELNSO_7ScaleInE0ELSQ_0EEEEEENS4_6LayoutINS5_IJSB_SB_SB_EEENS5_IJNSA_ILi0EEESV_SV_EEEEENS5_IJNS4_10UnderscoreESY_SY_EEEEENS4_23SM90_TMA_LOAD_MULTICASTENS4_14ComposedLayoutINS4_7SwizzleILi2ELi4ELi3EEENS4_18smem_ptr_flag_bitsILi16EEENST_INS5_IJNSA_ILi8EEESH_EEENS5_IJSH_SB_EEEEEEEvNS4_8identityENS4_13SM90_TMA_LOADES1B_vS1C_EENS_8epilogue10collective18CollectiveEpilogueINS1F_23Sm100TmaWarpSpecializedILi4ELi2ELi64ELb1ELb0EEEJSI_NS5_IJNST_ISF_SB_EENST_INSA_ILi64EEESB_EEEEESJ_SK_SJ_SK_NS1F_6fusion15FusionCallbacksIS1J_NS1O_17LinearCombinationISJ_fSJ_fLNS_15FloatRoundStyleE2EEESI_S1N_JEEENS4_5SM1004TMEM4LOAD26SM100_TMEM_LOAD_32dp32b64xES1D_NS12_INS13_ILi3ELi4ELi3EEES16_NST_INS5_IJS17_S1L_EEENS5_IJS1L_SB_EEEEEEENS4_39AutoVectorizingCopyWithAssumedAlignmentILi128EEENS4_14SM90_TMA_STOREES22_S24_S24_EEEvvEEEEvNT_6ParamsE:
[----:B------:R-:W1:Y:S01]  /*0000*/  LDC R1, c[0x0][0x37c] ;  /* 0x0000df00ff017b82 */ /* 0x000e620000000800 */
[----:B------:R-:W2:Y:S01]  /*0010*/  S2R R160, SR_TID.X ;  /* 0x0000000000a07919 */ /* 0x000ea20000002100 */
[----:B------:R-:W3:Y:S01]  /*0020*/  LDCU.64 UR8, c[0x0][0x890] ;  /* 0x00011200ff0877ac */ /* 0x000ee20008000a00 */
[----:B------:R-:W-:Y:S02]  /*0030*/  PRMT R142, RZ, 0x7610, R142 ;  /* 0x00007610ff8e7816 */ /* 0x000fe4000000008e */
[----:B------:R-:W-:Y:S01]  /*0040*/  ELECT P3, URZ, PT ;  /* 0x0000000000ff782f */ /* 0x000fe20003860000 */
[----:B---3--:R-:W-:-:S04]  /*0050*/  UISETP.NE.U32.AND UP0, UPT, UR8, URZ, UPT ;  /* 0x000000ff0800728c */ /* 0x008fc8000bf05070 */
[----:B------:R-:W-:Y:S01]  /*0060*/  UISETP.NE.AND.EX UP0, UPT, UR9, URZ, UPT, UP0 ;  /* 0x000000ff0900728c */ /* 0x000fe2000bf05300 */
[----:B--2---:R-:W-:-:S05]  /*0070*/  SHF.R.U32.HI R143, RZ, 0x5, R160 ;  /* 0x00000005ff8f7819 */ /* 0x004fca00000116a0 */
[----:B------:R-:W2:Y:S02]  /*0080*/  SHFL.IDX PT, R0, R143, RZ, 0x1f ;  /* 0x00001fff8f007589 */ /* 0x000ea400000e0000 */
[----:B--2---:R-:W-:Y:S01]  /*0090*/  R2UR UR17, R0 ;  /* 0x00000000001172ca */ /* 0x004fe200000e0000 */
[----:B-1----:R-:W-:-:S14]  /*00a0*/  BRA.U UP0, `(.L_x_0) ;  /* 0x0000000100307547 */ /* 0x002fdc000b800000 */
[----:B------:R-:W1:Y:S02]  /*00b0*/  LDCU.64 UR4, c[0x0][0x888] ;  /* 0x00011100ff0477ac */ /* 0x000e640008000a00 */
[----:B-1----:R-:W-:-:S04]  /*00c0*/  UISETP.NE.U32.AND UP0, UPT, UR4, URZ, UPT ;  /* 0x000000ff0400728c */ /* 0x002fc8000bf05070 */
[----:B------:R-:W-:-:S09]  /*00d0*/  UISETP.NE.AND.EX UP0, UPT, UR5, URZ, UPT, UP0 ;  /* 0x000000ff0500728c */ /* 0x000fd2000bf05300 */
[----:B------:R-:W-:Y:S05]  /*00e0*/  BRA.U !UP0, `(.L_x_1) ;  /* 0x0000000108147547 */ /* 0x000fea000b800000 */
[----:B------:R-:W1:Y:S01]  /*00f0*/  LDC.64 R2, c[0x0][0x888] ;  /* 0x00022200ff027b82 */ /* 0x000e620000000a00 */
[----:B------:R-:W1:Y:S02]  /*0100*/  LDCU.64 UR4, c[0x0][0x358] ;  /* 0x00006b00ff0477ac */ /* 0x000e640008000a00 */
[----:B-1----:R1:W5:Y:S01]  /*0110*/  LDG.E R73, desc[UR4][R2.64] ;  /* 0x0000000402497981 */ /* 0x002362000c1e1900 */
[----:B------:R-:W-:Y:S01]  /*0120*/  HFMA2 R142, -RZ, RZ, 0, 5.9604644775390625e-08 ;  /* 0x00000001ff8e7431 */ /* 0x000fe200000001ff */
[----:B------:R-:W-:Y:S05]  /*0130*/  BRA `(.L_x_0) ;  /* 0x00000000000c7947 */ /* 0x000fea0003800000 */
.L_x_1:
[----:B------:R-:W1:Y:S01]  /*0140*/  LDCU UR4, c[0x0][0x880] ;  /* 0x00011000ff0477ac */ /* 0x000e620008000800 */
[----:B------:R-:W-:Y:S01]  /*0150*/  HFMA2 R142, -RZ, RZ, 0, 5.9604644775390625e-08 ;  /* 0x00000001ff8e7431 */ /* 0x000fe200000001ff */
[----:B-1----:R-:W-:-:S07]  /*0160*/  MOV R73, UR4 ;  /* 0x0000000400497c02 */ /* 0x002fce0008000f00 */
.L_x_0:
[----:B------:R-:W2:Y:S02]  /*0170*/  LDCU.64 UR4, c[0x0][0x8b0] ;  /* 0x00011600ff0477ac */ /* 0x000ea40008000a00 */
[----:B--2---:R-:W-:-:S04]  /*0180*/  UISETP.NE.U32.AND UP0, UPT, UR4, URZ, UPT ;  /* 0x000000ff0400728c */ /* 0x004fc8000bf05070 */
[----:B------:R-:W-:-:S09]  /*0190*/  UISETP.NE.AND.EX UP0, UPT, UR5, URZ, UPT, UP0 ;  /* 0x000000ff0500728c */ /* 0x000fd2000bf05300 */
[----:B------:R-:W-:Y:S05]  /*01a0*/  BRA.U UP0, `(.L_x_2) ;  /* 0x0000000100287547 */ /* 0x000fea000b800000 */
[----:B------:R-:W2:Y:S02]  /*01b0*/  LDCU.64 UR4, c[0x0][0x8a8] ;  /* 0x00011500ff0477ac */ /* 0x000ea40008000a00 */
[----:B--2---:R-:W-:-:S04]  /*01c0*/  UISETP.NE.U32.AND UP0, UPT, UR4, URZ, UPT ;  /* 0x000000ff0400728c */ /* 0x004fc8000bf05070 */
[----:B------:R-:W-:-:S09]  /*01d0*/  UISETP.NE.AND.EX UP0, UPT, UR5, URZ, UPT, UP0 ;  /* 0x000000ff0500728c */ /* 0x000fd2000bf05300 */
[----:B------:R-:W-:Y:S05]  /*01e0*/  BRA.U !UP0, `(.L_x_3) ;  /* 0x0000000108107547 */ /* 0x000fea000b800000 */
[----:B------:R-:W2:Y:S01]  /*01f0*/  LDC.64 R70, c[0x0][0x8a8] ;  /* 0x00022a00ff467b82 */ /* 0x000ea20000000a00 */
[----:B------:R-:W2:Y:S02]  /*0200*/  LDCU.64 UR4, c[0x0][0x358] ;  /* 0x00006b00ff0477ac */ /* 0x000ea40008000a00 */
[----:B--2---:R2:W5:Y:S01]  /*0210*/  LDG.E R70, desc[UR4][R70.64] ;  /* 0x0000000446467981 */ /* 0x004562000c1e1900 */
[----:B------:R-:W-:Y:S05]  /*0220*/  BRA `(.L_x_2) ;  /* 0x0000000000087947 */ /* 0x000fea0003800000 */
.L_x_3:
[----:B------:R-:W2:Y:S02]  /*0230*/  LDCU UR4, c[0x0][0x8a0] ;  /* 0x00011400ff0477ac */ /* 0x000ea40008000800 */
[----:B--2---:R-:W-:Y:S02]  /*0240*/  MOV R70, UR4 ;  /* 0x0000000400467c02 */ /* 0x004fe40008000f00 */
.L_x_2:
[----:B------:R-:W-:Y:S01]  /*0250*/  IMAD.U32 R0, RZ, RZ, UR17 ;  /* 0x00000011ff007e24 */ /* 0x000fe2000f8e00ff */
[----:B------:R-:W-:Y:S04]  /*0260*/  BSSY.RECONVERGENT B0, `(.L_x_4) ;  /* 0x000000c000007945 */ /* 0x000fe80003800200 */
[C---:B------:R-:W-:Y:S02]  /*0270*/  ISETP.NE.OR P1, PT, R0.reuse, 0x1, !P3 ;  /* 0x000000010000780c */ /* 0x040fe40005f25670 */
[----:B------:R-:W-:-:S11]  /*0280*/  ISETP.NE.OR P0, PT, R0, 0x3, !P3 ;  /* 0x000000030000780c */ /* 0x000fd60005f05670 */
[----:B------:R-:W-:Y:S05]  /*0290*/  @P1 BRA `(.L_x_5) ;  /* 0x0000000000201947 */ /* 0x000fea0003800000 */
[----:B------:R-:W3:Y:S02]  /*02a0*/  LDCU.64 UR4, c[0x0][0x348] ;  /* 0x00006900ff0477ac */ /* 0x000ee40008000a00 */
[----:B---3--:R-:W-:Y:S02]  /*02b0*/  UIADD3 UR6, UP1, UPT, UR4, 0x80, URZ ;  /* 0x0000008004067890 */ /* 0x008fe4000ff3e0ff */
[----:B------:R-:W-:Y:S02]  /*02c0*/  UIADD3 UR4, UP0, UPT, UR4, 0x180, URZ ;  /* 0x0000018004047890 */ /* 0x000fe4000ff1e0ff */
[----:B------:R-:W-:Y:S02]  /*02d0*/  UIADD3.X UR7, UPT, UPT, URZ, UR5, URZ, UP1, !UPT ;  /* 0x00000005ff077290 */ /* 0x000fe40008ffe4ff */
[----:B------:R-:W-:-:S07]  /*02e0*/  UIADD3.X UR5, UPT, UPT, URZ, UR5, URZ, UP0, !UPT ;  /* 0x00000005ff057290 */ /* 0x000fce00087fe4ff */
[----:B------:R3:W-:Y:S02]  /*02f0*/  UTMACCTL.PF [UR6] ;  /* 0x00000000060079b9 */ /* 0x0007e40008040000 */
[----:B------:R3:W-:Y:S02]  /*0300*/  UTMACCTL.PF [UR4] ;  /* 0x00000000040079b9 */ /* 0x0007e40008040000 */
[----:B---3--:R-:W-:Y:S01]  /*0310*/  NOP ;  /* 0x0000000000007918 */ /* 0x008fe20000000000 */
.L_x_5:
[----:B------:R-:W-:Y:S05]  /*0320*/  BSYNC.RECONVERGENT B0 ;  /* 0x0000000000007941 */ /* 0x000fea0003800200 */
.L_x_4:
[----:B------:R-:W-:Y:S04]  /*0330*/  BSSY.RECONVERGENT B0, `(.L_x_6) ;  /* 0x000000a000007945 */ /* 0x000fe80003800200 */
        /* <DEDUP_REMOVED lines=9> */
.L_x_7:
[----:B------:R-:W-:Y:S05]  /*03d0*/  BSYNC.RECONVERGENT B0 ;  /* 0x0000000000007941 */ /* 0x000fea0003800200 */
.L_x_6:
[----:B------:R-:W3:Y:S01]  /*03e0*/  LDCU.64 UR4, c[0x0][0x888] ;  /* 0x00011100ff0477ac */ /* 0x000ee20008000a00 */
[----:B------:R-:W-:Y:S02]  /*03f0*/  UISETP.EQ.U32.AND UP1, UPT, UR8, URZ, UPT ;  /* 0x000000ff0800728c */ /* 0x000fe4000bf22070 */
[----:B------:R-:W-:Y:S02]  /*0400*/  UPLOP3.LUT UP3, UPT, UPT, UPT, UPT, 0x80, 0x8 ;  /* 0x000000000008789c */ /* 0x000fe40003f6f070 */
[----:B---3--:R-:W-:-:S04]  /*0410*/  UISETP.NE.U32.AND UP0, UPT, UR4, URZ, UPT ;  /* 0x000000ff0400728c */ /* 0x008fc8000bf05070 */
[----:B------:R-:W-:-:S04]  /*0420*/  UISETP.NE.AND.EX UP0, UPT, UR5, URZ, UPT, UP0 ;  /* 0x000000ff0500728c */ /* 0x000fc8000bf05300 */
[----:B------:R-:W-:-:S04]  /*0430*/  UISETP.EQ.OR.EX UP2, UPT, UR9, URZ, !UP0, UP1 ;  /* 0x000000ff0900728c */ /* 0x000fc8000c742710 */
[----:B------:R-:W-:-:S06]  /*0440*/  UP2UR UR4, UPR, URZ, 0x4 ;  /* 0x00000004ff047883 */ /* 0x000fcc0008000000 */
[----:B------:R-:W-:Y:S01]  /*0450*/  MOV R146, UR4 ;  /* 0x0000000400927c02 */ /* 0x000fe20008000f00 */
[----:B------:R-:W-:Y:S06]  /*0460*/  BRA.U !UP2, `(.L_x_8) ;  /* 0x000000010a207547 */ /* 0x000fec000b800000 */
[----:B------:R-:W-:Y:S01]  /*0470*/  UISETP.NE.U32.AND UP1, UPT, UR8, URZ, UPT ;  /* 0x000000ff0800728c */ /* 0x000fe2000bf25070 */
[----:B-----5:R-:W-:Y:S01]  /*0480*/  FSETP.NEU.AND P0, PT, R73, RZ, PT ;  /* 0x000000ff4900720b */ /* 0x020fe20003f0d000 */
[----:B------:R-:W-:Y:S02]  /*0490*/  USEL UR4, URZ, 0xffffffff, UP0 ;  /* 0xffffffffff047887 */ /* 0x000fe40008000000 */
[----:B------:R-:W-:-:S10]  /*04a0*/  UISETP.NE.AND.EX UP1, UPT, UR9, URZ, UPT, UP1 ;  /* 0x000000ff0900728c */ /* 0x000fd4000bf25310 */
[----:B------:R-:W-:Y:S01]  /*04b0*/  VOTEU.ANY UP0, P0 ;  /* 0x0000000000ff7886 */ /* 0x000fe20000000100 */
[----:B------:R-:W-:-:S04]  /*04c0*/  @!UP1 USEL UR4, URZ, 0xffffffff, UP0 ;  /* 0xffffffffff049887 */ /* 0x000fc80008000000 */
[----:B------:R-:W-:-:S04]  /*04d0*/  ULOP3.LUT UR4, UR4, 0x1, URZ, 0xc0, !UPT ;  /* 0x0000000104047892 */ /* 0x000fc8000f8ec0ff */
[----:B------:R-:W-:-:S11]  /*04e0*/  UISETP.NE.U32.AND UP3, UPT, UR4, 0x1, UPT ;  /* 0x000000010400788c */ /* 0x000fd6000bf65070 */
.L_x_8:
[----:B-1----:R-:W1:Y:S01]  /*04f0*/  SHFL.IDX PT, R2, R143, RZ, 0x1f ;  /* 0x00001fff8f027589 */ /* 0x002e6200000e0000 */
[----:B------:R-:W-:-:S04]  /*0500*/  UISETP.NE.AND UP0, UPT, UR17, 0x2, UPT ;  /* 0x000000021100788c */ /* 0x000fc8000bf05270 */
[----:B------:R-:W-:Y:S01]  /*0510*/  USEL UR48, URZ, 0x1, UP0 ;  /* 0x00000001ff307887 */ /* 0x000fe20008000000 */
[----:B-1----:R-:W-:-:S13]  /*0520*/  ISETP.NE.AND P0, PT, R2, RZ, PT ;  /* 0x000000ff0200720c */ /* 0x002fda0003f05270 */
[----:B------:R-:W-:Y:S05]  /*0530*/  @P0 BRA `(.L_x_9) ;  /* 0x0000000000680947 */ /* 0x000fea0003800000 */
[----:B------:R-:W1:Y:S01]  /*0540*/  S2UR UR4, SR_CgaCtaId ;  /* 0x00000000000479c3 */ /* 0x000e620000008800 */
[----:B------:R-:W-:Y:S01]  /*0550*/  UMOV UR5, 0x400 ;  /* 0x0000040000057882 */ /* 0x000fe20000000000 */
[----:B------:R-:W-:Y:S01]  /*0560*/  UMOV UR8, 0x1 ;  /* 0x0000000100087882 */ /* 0x000fe20000000000 */
[----:B------:R-:W-:Y:S01]  /*0570*/  UMOV UR6, 0x2 ;  /* 0x0000000200067882 */ /* 0x000fe20000000000 */
[----:B------:R-:W-:-:S04]  /*0580*/  UIADD3 UR8, UPT, UPT, -UR8, 0x100000, URZ ;  /* 0x0010000008087890 */ /* 0x000fc8000fffe1ff */
[----:B------:R-:W-:Y:S02]  /*0590*/  USHF.L.U32 UR9, UR8, 0xb, URZ ;  /* 0x0000000b08097899 */ /* 0x000fe400080006ff */
[----:B------:R-:W-:Y:S02]  /*05a0*/  USHF.L.U32 UR8, UR8, 0x1, URZ ;  /* 0x0000000108087899 */ /* 0x000fe400080006ff */
[----:B------:R-:W-:-:S04]  /*05b0*/  UIADD3 UR6, UPT, UPT, -UR6, 0x100000, URZ ;  /* 0x0010000006067890 */ /* 0x000fc8000fffe1ff */
[----:B------:R-:W-:Y:S02]  /*05c0*/  USHF.L.U32 UR7, UR6, 0xb, URZ ;  /* 0x0000000b06077899 */ /* 0x000fe400080006ff */
[----:B------:R-:W-:Y:S01]  /*05d0*/  USHF.L.U32 UR6, UR6, 0x1, URZ ;  /* 0x0000000106067899 */ /* 0x000fe200080006ff */
[----:B------:R-:W-:Y:S01]  /*05e0*/  ELECT P0, URZ, PT ;  /* 0x0000000000ff782f */ /* 0x000fe20003800000 */
[----:B-1----:R-:W-:Y:S01]  /*05f0*/  ULEA UR4, UR4, UR5, 0x18 ;  /* 0x0000000504047291 */ /* 0x002fe2000f8ec0ff */
[----:B------:R-:W1:Y:S11]  /*0600*/  FENCE.VIEW.ASYNC.S ;  /* 0x00000000000073c6 */ /* 0x000e760000000000 */
[----:B-1----:R1:W3:Y:S01]  /*0610*/  SYNCS.EXCH.64 URZ, [UR4], UR8 ;  /* 0x0000000804ff75b2 */ /* 0x0022e20008000100 */
[----:B------:R1:W4:Y:S01]  /*0620*/  SYNCS.EXCH.64 URZ, [UR4+0x30], UR6 ;  /* 0x0000300604ff75b2 */ /* 0x0003220008000100 */
[----:B------:R1:W1:Y:S01]  /*0630*/  SYNCS.EXCH.64 URZ, [UR4+0x8], UR8 ;  /* 0x0000080804ff75b2 */ /* 0x0002620008000100 */
        /* <DEDUP_REMOVED lines=9> */
[----:B------:R-:W-:Y:S01]  /*06d0*/  NOP ;  /* 0x0000000000007918 */ /* 0x000fe20000000000 */
.L_x_9:
[----:B------:R-:W2:Y:S01]  /*06e0*/  SHFL.IDX PT, R2, R143, RZ, 0x1f ;  /* 0x00001fff8f027589 */ /* 0x000ea200000e0000 */
[----:B------:R-:W-:Y:S01]  /*06f0*/  NOP ;  /* 0x0000000000007918 */ /* 0x000fe20000000000 */
[----:B--2---:R-:W-:-:S13]  /*0700*/  ISETP.NE.AND P0, PT, R2, 0x1, PT ;  /* 0x000000010200780c */ /* 0x004fda0003f05270 */
[----:B------:R-:W-:Y:S05]  /*0710*/  @P0 BRA `(.L_x_10) ;  /* 0x0000000000580947 */ /* 0x000fea0003800000 */
[----:B-1----:R-:W1:Y:S01]  /*0720*/  S2UR UR4, SR_CgaCtaId ;  /* 0x00000000000479c3 */ /* 0x002e620000008800 */
        /* <DEDUP_REMOVED lines=12> */
[----:B-1----:R2:W1:Y:S01]  /*07f0*/  SYNCS.EXCH.64 URZ, [UR4+0x60], UR8 ;  /* 0x0000600804ff75b2 */ /* 0x0024620008000100 */
[----:B------:R2:W1:Y:S01]  /*0800*/  SYNCS.EXCH.64 URZ, [UR4+0x80], UR6 ;  /* 0x0000800604ff75b2 */ /* 0x0004620008000100 */
[----:B------:R2:W1:Y:S01]  /*0810*/  SYNCS.EXCH.64 URZ, [UR4+0x68], UR8 ;  /* 0x0000680804ff75b2 */ /* 0x0004620008000100 */
[----:B------:R2:W1:Y:S01]  /*0820*/  SYNCS.EXCH.64 URZ, [UR4+0x88], UR6 ;  /* 0x0000880604ff75b2 */ /* 0x0004620008000100 */
[----:B------:R2:W1:Y:S01]  /*0830*/  SYNCS.EXCH.64 URZ, [UR4+0x70], UR8 ;  /* 0x0000700804ff75b2 */ /* 0x0004620008000100 */
[----:B------:R2:W1:Y:S01]  /*0840*/  SYNCS.EXCH.64 URZ, [UR4+0x90], UR6 ;  /* 0x0000900604ff75b2 */ /* 0x0004620008000100 */
[----:B------:R2:W1:Y:S01]  /*0850*/  SYNCS.EXCH.64 URZ, [UR4+0x78], UR8 ;  /* 0x0000780804ff75b2 */ /* 0x0004620008000100 */
[----:B------:R2:W1:Y:S02]  /*0860*/  SYNCS.EXCH.64 URZ, [UR4+0x98], UR6 ;  /* 0x0000980604ff75b2 */ /* 0x0004640008000100 */
[----:B--2---:R-:W-:Y:S01]  /*0870*/  NOP ;  /* 0x0000000000007918 */ /* 0x004fe20000000000 */
.L_x_10:
[----:B------:R-:W2:Y:S01]  /*0880*/  SHFL.IDX PT, R2, R143, RZ, 0x1f ;  /* 0x00001fff8f027589 */ /* 0x000ea200000e0000 */
[----:B------:R-:W-:Y:S01]  /*0890*/  NOP ;  /* 0x0000000000007918 */ /* 0x000fe20000000000 */
[----:B--2---:R-:W-:-:S13]  /*08a0*/  ISETP.NE.AND P0, PT, R2, 0x3, PT ;  /* 0x000000030200780c */ /* 0x004fda0003f05270 */
[----:B------:R-:W-:Y:S05]  /*08b0*/  @P0 BRA `(.L_x_11) ;  /* 0x0000000000300947 */ /* 0x000fea0003800000 */
[----:B-1----:R-:W1:Y:S01]  /*08c0*/  S2UR UR6, SR_CgaCtaId ;  /* 0x00000000000679c3 */ /* 0x002e620000008800 */
[----:B------:R-:W-:Y:S01]  /*08d0*/  UMOV UR4, 0x400 ;  /* 0x0000040000047882 */ /* 0x000fe20000000000 */
[----:B------:R-:W-:Y:S01]  /*08e0*/  UMOV UR5, 0x20 ;  /* 0x0000002000057882 */ /* 0x000fe20000000000 */
[----:B------:R-:W-:Y:S01]  /*08f0*/  ELECT P0, URZ, PT ;  /* 0x0000000000ff782f */ /* 0x000fe20003800000 */
[----:B-1----:R-:W-:Y:S02]  /*0900*/  ULEA UR6, UR6, UR4, 0x18 ;  /* 0x0000000406067291 */ /* 0x002fe4000f8ec0ff */
[----:B------:R-:W-:-:S04]  /*0910*/  UIADD3 UR4, UPT, UPT, -UR5, 0x100000, URZ ;  /* 0x0010000005047890 */ /* 0x000fc8000fffe1ff */
[----:B------:R-:W-:Y:S02]  /*0920*/  USHF.L.U32 UR5, UR4, 0xb, URZ ;  /* 0x0000000b04057899 */ /* 0x000fe400080006ff */
[----:B------:R-:W-:Y:S01]  /*0930*/  USHF.L.U32 UR4, UR4, 0x1, URZ ;  /* 0x0000000104047899 */ /* 0x000fe200080006ff */
[----:B------:R-:W1:Y:S11]  /*0940*/  FENCE.VIEW.ASYNC.S ;  /* 0x00000000000073c6 */ /* 0x000e760000000000 */
[----:B-1----:R2:W1:Y:S01]  /*0950*/  SYNCS.EXCH.64 URZ, [UR6+0xa0], UR4 ;  /* 0x0000a00406ff75b2 */ /* 0x0024620008000100 */
[----:B------:R2:W1:Y:S02]  /*0960*/  SYNCS.EXCH.64 URZ, [UR6+0xa8], UR4 ;  /* 0x0000a80406ff75b2 */ /* 0x0004640008000100 */
[----:B--2---:R-:W-:Y:S01]  /*0970*/  NOP ;  /* 0x0000000000007918 */ /* 0x004fe20000000000 */
.L_x_11:
[----:B------:R-:W2:Y:S01]  /*0980*/  SHFL.IDX PT, R2, R143, RZ, 0x1f ;  /* 0x00001fff8f027589 */ /* 0x000ea200000e0000 */
[----:B------:R-:W-:Y:S01]  /*0990*/  NOP ;  /* 0x0000000000007918 */ /* 0x000fe20000000000 */
[----:B--2---:R-:W-:-:S13]  /*09a0*/  ISETP.NE.AND P0, PT, R2, 0x4, PT ;  /* 0x000000040200780c */ /* 0x004fda0003f05270 */
[----:B------:R-:W-:Y:S05]  /*09b0*/  @P0 BRA `(.L_x_12) ;  /* 0x00000000004c0947 */ /* 0x000fea0003800000 */
[----:B-1----:R-:W1:Y:S01]  /*09c0*/  S2UR UR6, SR_CgaCtaId ;  /* 0x00000000000679c3 */ /* 0x002e620000008800 */
[----:B------:R-:W-:Y:S01]  /*09d0*/  UMOV UR4, 0x1e0 ;  /* 0x000001e000047882 */ /* 0x000fe20000000000 */
[----:B------:R-:W-:Y:S01]  /*09e0*/  UMOV UR5, 0x400 ;  /* 0x0000040000057882 */ /* 0x000fe20000000000 */
[----:B------:R-:W-:Y:S01]  /*09f0*/  USEL UR4, UR4, 0x1a0, UP3 ;  /* 0x000001a004047887 */ /* 0x000fe20009800000 */
[----:B------:R-:W-:Y:S01]  /*0a00*/  UMOV UR8, 0x1 ;  /* 0x0000000100087882 */ /* 0x000fe20000000000 */
[----:B------:R-:W-:Y:S01]  /*0a10*/  ELECT P0, URZ, PT ;  /* 0x0000000000ff782f */ /* 0x000fe20003800000 */
[----:B------:R-:W-:-:S04]  /*0a20*/  UIADD3 UR8, UPT, UPT, -UR8, 0x100000, URZ ;  /* 0x0010000008087890 */ /* 0x000fc8000fffe1ff */
[----:B------:R-:W-:Y:S02]  /*0a30*/  USHF.L.U32 UR9, UR8, 0xb, URZ ;  /* 0x0000000b08097899 */ /* 0x000fe400080006ff */
[----:B------:R-:W-:Y:S02]  /*0a40*/  USHF.L.U32 UR8, UR8, 0x1, URZ ;  /* 0x0000000108087899 */ /* 0x000fe400080006ff */
[----:B-1----:R-:W-:Y:S02]  /*0a50*/  ULEA UR6, UR6, UR5, 0x18 ;  /* 0x0000000506067291 */ /* 0x002fe4000f8ec0ff */
[----:B------:R-:W-:-:S04]  /*0a60*/  UIADD3 UR4, UPT, UPT, -UR4, 0x100000, URZ ;  /* 0x0010000004047890 */ /* 0x000fc8000fffe1ff */
[----:B------:R-:W-:Y:S02]  /*0a70*/  USHF.L.U32 UR5, UR4, 0xb, URZ ;  /* 0x0000000b04057899 */ /* 0x000fe400080006ff */
[----:B------:R-:W-:Y:S01]  /*0a80*/  USHF.L.U32 UR4, UR4, 0x1, URZ ;  /* 0x0000000104047899 */ /* 0x000fe200080006ff */
[----:B------:R-:W1:Y:S03]  /*0a90*/  FENCE.VIEW.ASYNC.S ;  /* 0x00000000000073c6 */ /* 0x000e660000000000 */
[----:B-1----:R2:W1:Y:S08]  /*0aa0*/  SYNCS.EXCH.64 URZ, [UR6+0xb0], UR8 ;  /* 0x0000b00806ff75b2 */ /* 0x0024700008000100 */
[----:B------:R2:W1:Y:S01]  /*0ab0*/  SYNCS.EXCH.64 URZ, [UR6+0xc0], UR4 ;  /* 0x0000c00406ff75b2 */ /* 0x0004620008000100 */
[----:B------:R2:W1:Y:S01]  /*0ac0*/  SYNCS.EXCH.64 URZ, [UR6+0xb8], UR8 ;  /* 0x0000b80806ff75b2 */ /* 0x0004620008000100 */
[----:B------:R2:W1:Y:S02]  /*0ad0*/  SYNCS.EXCH.64 URZ, [UR6+0xc8], UR4 ;  /* 0x0000c80406ff75b2 */ /* 0x0004640008000100 */
[----:B--2---:R-:W-:Y:S01]  /*0ae0*/  NOP ;  /* 0x0000000000007918 */ /* 0x004fe20000000000 */
.L_x_12:
        /* <DEDUP_REMOVED lines=20> */
[----:B------:R2:W1:Y:S02]  /*0c30*/  SYNCS.EXCH.64 URZ, [UR4+0xe8], UR6 ;  /* 0x0000e80604ff75b2 */ /* 0x0004640008000100 */
[----:B--2---:R-:W-:Y:S01]  /*0c40*/  NOP ;  /* 0x0000000000007918 */ /* 0x004fe20000000000 */
.L_x_13:
[----:B------:R-:W2:Y:S01]  /*0c50*/  SHFL.IDX PT, R2, R143, RZ, 0x1f ;  /* 0x00001fff8f027589 */ /* 0x000ea200000e0000 */
[----:B------:R-:W-:Y:S01]  /*0c60*/  NOP ;  /* 0x0000000000007918 */ /* 0x000fe20000000000 */
[----:B--2---:R-:W-:-:S13]  /*0c70*/  ISETP.NE.AND P0, PT, R2, 0x3, PT ;  /* 0x000000030200780c */ /* 0x004fda0003f05270 */
[----:B------:R-:W-:Y:S05]  /*0c80*/  @P0 BRA `(.L_x_14) ;  /* 0x0000000000380947 */ /* 0x000fea0003800000 */
[----:B------:R-:W2:Y:S01]  /*0c90*/  S2UR UR5, SR_CgaCtaId ;  /* 0x00000000000579c3 */ /* 0x000ea20000008800 */
[----:B-1----:R-:W-:Y:S01]  /*0ca0*/  UMOV UR4, 0x400 ;  /* 0x0000040000047882 */ /* 0x002fe20000000000 */
[----:B------:R-:W-:Y:S01]  /*0cb0*/  UMOV UR6, 0x20 ;  /* 0x0000002000067882 */ /* 0x000fe20000000000 */
[----:B------:R-:W-:Y:S01]  /*0cc0*/  ELECT P0, URZ, PT ;  /* 0x0000000000ff782f */ /* 0x000fe20003800000 */
[----:B------:R-:W-:-:S04]  /*0cd0*/  UIADD3 UR6, UPT, UPT, -UR6, 0x100000, URZ ;  /* 0x0010000006067890 */ /* 0x000fc8000fffe1ff */
[----:B------:R-:W-:Y:S02]  /*0ce0*/  USHF.L.U32 UR7, UR6, 0xb, URZ ;  /* 0x0000000b06077899 */ /* 0x000fe400080006ff */
[----:B------:R-:W-:Y:S02]  /*0cf0*/  USHF.L.U32 UR6, UR6, 0x1, URZ ;  /* 0x0000000106067899 */ /* 0x000fe400080006ff */
[----:B--2---:R-:W-:Y:S01]  /*0d00*/  ULEA UR4, UR5, UR4, 0x18 ;  /* 0x0000000405047291 */ /* 0x004fe2000f8ec0ff */
[----:B------:R-:W1:Y:S11]  /*0d10*/  FENCE.VIEW.ASYNC.S ;  /* 0x00000000000073c6 */ /* 0x000e760000000000 */
[----:B-1----:R2:W1:Y:S01]  /*0d20*/  SYNCS.EXCH.64 URZ, [UR4+0xf0], UR6 ;  /* 0x0000f00604ff75b2 */ /* 0x0024620008000100 */
[----:B------:R2:W1:Y:S01]  /*0d30*/  SYNCS.EXCH.64 URZ, [UR4+0x100], UR6 ;  /* 0x0001000604ff75b2 */ /* 0x0004620008000100 */
[----:B------:R2:W1:Y:S01]  /*0d40*/  SYNCS.EXCH.64 URZ, [UR4+0xf8], UR6 ;  /* 0x0000f80604ff75b2 */ /* 0x0004620008000100 */
[----:B------:R2:W1:Y:S02]  /*0d50*/  SYNCS.EXCH.64 URZ, [UR4+0x108], UR6 ;  /* 0x0001080604ff75b2 */ /* 0x0004640008000100 */
[----:B--2---:R-:W-:Y:S01]  /*0d60*/  NOP ;  /* 0x0000000000007918 */ /* 0x004fe20000000000 */
.L_x_14:
[----:B-1----:R-:W1:Y:S01]  /*0d70*/  LDCU UR4, c[0x0][0x36c] ;  /* 0x00006d80ff0477ac */ /* 0x002e620008000800 */
[----:B------:R-:W-:Y:S01]  /*0d80*/  ISETP.NE.OR P3, PT, R0, 0x2, !P3 ;  /* 0x000000020000780c */ /* 0x000fe20005f65670 */
[----:B------:R-:W-:Y:S01]  /*0d90*/  NOP ;  /* 0x0000000000007918 */ /* 0x000fe20000000000 */
[----:B------:R-:W-:Y:S01]  /*0da0*/  LOP3.LUT R0, R160, 0x1f, RZ, 0xc0, !PT ;  /* 0x0000001fa0007812 */ /* 0x000fe200078ec0ff */
[----:B------:R-:W-:Y:S02]  /*0db0*/  UISETP.NE.AND UP4, UPT, UR17, URZ, UPT ;  /* 0x000000ff1100728c */ /* 0x000fe4000bf85270 */
[----:B-1----:R-:W-:-:S09]  /*0dc0*/  UISETP.EQ.U32.AND UP5, UPT, UR4, 0x1, UPT ;  /* 0x000000010400788c */ /* 0x002fd2000bfa2070 */
[----:B------:R-:W-:Y:S05]  /*0dd0*/  BRA.U !UP5, `(.L_x_15) ;  /* 0x000000010d087547 */ /* 0x000fea000b800000 */
[----:B---34-:R-:W-:Y:S01]  /*0de0*/  UCGABAR_ARV ;  /* 0x00000000000079c7 */ /* 0x018fe20008000000 */
[----:B------:R-:W-:Y:S05]  /*0df0*/  BRA `(.L_x_16) ;  /* 0x0000000000047947 */ /* 0x000fea0003800000 */
.L_x_15:
[----:B---34-:R-:W-:Y:S01]  /*0e00*/  NOP ;  /* 0x0000000000007918 */ /* 0x018fe20000000000 */
.L_x_16:
[----:B------:R-:W1:Y:S01]  /*0e10*/  S2UR UR7, SR_CTAID.X ;  /* 0x00000000000779c3 */ /* 0x000e620000002500 */
[----:B------:R-:W-:-:S05]  /*0e20*/  CS2R.32 R145, SR_CgaSize ;  /* 0x0000000000917805 */ /* 0x000fca0000008a00 */
[----:B------:R-:W-:-:S05]  /*0e30*/  IMAD R145, R145, -0xa0, RZ ;  /* 0xffffff6091917824 */ /* 0x000fca00078e02ff */
[----:B------:R-:W-:-:S14]  /*0e40*/  R2UR UR5, R145 ;  /* 0x00000000910572ca */ /* 0x000fdc00000e0000 */
[----:B------:R-:W2:Y:S01]  /*0e50*/  LDCU UR5, c[0x0][UR5+0x2b0] ;  /* 0x00005600050577ac */ /* 0x000ea20008000800 */
[----:B------:R-:W-:-:S05]  /*0e60*/  CS2R.32 R145, SR_CgaSize ;  /* 0x0000000000917805 */ /* 0x000fca0000008a00 */
[----:B------:R-:W-:-:S05]  /*0e70*/  IMAD R145, R145, -0xa0, RZ ;  /* 0xffffff6091917824 */ /* 0x000fca00078e02ff */
[----:B------:R-:W-:-:S14]  /*0e80*/  R2UR UR4, R145 ;  /* 0x00000000910472ca */ /* 0x000fdc00000e0000 */
[----:B------:R-:W3:Y:S01]  /*0e90*/  LDCU UR4, c[0x0][UR4+0x2b4] ;  /* 0x00005680040477ac */ /* 0x000ee20008000800 */
[----:B------:R-:W4:Y:S01]  /*0ea0*/  S2UR UR8, SR_CTAID.Y ;  /* 0x00000000000879c3 */ /* 0x000f220000002600 */
[----:B------:R-:W-:-:S05]  /*0eb0*/  CS2R.32 R145, SR_CgaSize ;  /* 0x0000000000917805 */ /* 0x000fca0000008a00 */
[----:B------:R-:W-:-:S05]  /*0ec0*/  IMAD R145, R145, -0xa0, RZ ;  /* 0xffffff6091917824 */ /* 0x000fca00078e02ff */
[----:B------:R-:W-:-:S14]  /*0ed0*/  R2UR UR9, R145 ;  /* 0x00000000910972ca */ /* 0x000fdc00000e0000 */
[----:B------:R-:W3:Y:S01]  /*0ee0*/  LDCU UR9, c[0x0][UR9+0x2a0] ;  /* 0x00005400090977ac */ /* 0x000ee20008000800 */
[----:B------:R-:W-:-:S05]  /*0ef0*/  CS2R.32 R145, SR_CgaSize ;  /* 0x0000000000917805 */ /* 0x000fca0000008a00 */
[----:B------:R-:W-:-:S05]  /*0f00*/  IMAD R145, R145, -0xa0, RZ ;  /* 0xffffff6091917824 */ /* 0x000fca00078e02ff */
[----:B------:R-:W-:-:S14]  /*0f10*/  R2UR UR10, R145 ;  /* 0x00000000910a72ca */ /* 0x000fdc00000e0000 */
[----:B------:R-:W3:Y:S01]  /*0f20*/  LDCU UR10, c[0x0][UR10+0x2a4] ;  /* 0x000054800a0a77ac */ /* 0x000ee20008000800 */
[----:B------:R-:W3:Y:S01]  /*0f30*/  S2UR UR11, SR_CgaCtaId ;  /* 0x00000000000b79c3 */ /* 0x000ee20000008800 */
[----:B------:R-:W3:Y:S01]  /*0f40*/  LDCU UR21, c[0x0][0xb24] ;  /* 0x00016480ff1577ac */ /* 0x000ee20008000800 */
[----:B------:R-:W3:Y:S01]  /*0f50*/  LDCU UR42, c[0x0][0xb24] ;  /* 0x00016480ff2a77ac */ /* 0x000ee20008000800 */
[----:B-1----:R-:W-:-:S05]  /*0f60*/  I2FP.F32.U32 R3, UR7 ;  /* 0x0000000700037c45 */ /* 0x002fca0008201000 */
[----:B------:R-:W1:Y:S01]  /*0f70*/  S2UR UR36, SR_CTAID.Z ;  /* 0x00000000002479c3 */ /* 0x000e620000002700 */
[----:B------:R-:W1:Y:S01]  /*0f80*/  LDCU UR27, c[0x0][0xb30] ;  /* 0x00016600ff1b77ac */ /* 0x000e620008000800 */
[----:B--2---:R-:W-:Y:S01]  /*0f90*/  FMUL R3, R3, UR5 ;  /* 0x0000000503037c20 */ /* 0x004fe20008400000 */
[----:B------:R-:W-:Y:S01]  /*0fa0*/  UMOV UR16, UR7 ;  /* 0x0000000700107c82 */ /* 0x000fe20008000000 */
[----:B----4-:R-:W-:Y:S01]  /*0fb0*/  I2FP.F32.U32 R2, UR8 ;  /* 0x0000000800027c45 */ /* 0x010fe20008201000 */
[----:B------:R-:W-:-:S03]  /*0fc0*/  UMOV UR20, UR8 ;  /* 0x0000000800147c82 */ /* 0x000fc60008000000 */
[----:B------:R-:W2:Y:S01]  /*0fd0*/  F2I.U32.TRUNC.NTZ R3, R3 ;  /* 0x0000000300037305 */ /* 0x000ea2000020f000 */
[----:B---3--:R-:W-:Y:S01]  /*0fe0*/  UISETP.GE.AND UP2, UPT, UR21, 0x1, UPT ;  /* 0x000000011500788c */ /* 0x008fe2000bf46270 */
[----:B------:R-:W-:Y:S01]  /*0ff0*/  FMUL R2, R2, UR4 ;  /* 0x0000000402027c20 */ /* 0x000fe20008400000 */
[----:B------:R-:W-:-:S05]  /*1000*/  USHF.L.U32 UR28, UR11, 0xb, URZ ;  /* 0x0000000b0b1c7899 */ /* 0x000fca00080006ff */
[----:B------:R-:W3:Y:S01]  /*1010*/  F2I.U32.TRUNC.NTZ R2, R2 ;  /* 0x0000000200027305 */ /* 0x000ee2000020f000 */
[----:B--2---:R-:W-:Y:S02]  /*1020*/  R2UR UR4, R3 ;  /* 0x00000000030472ca */ /* 0x004fe400000e0000 */
[----:B---3--:R-:W-:Y:S02]  /*1030*/  R2UR UR6, R2 ;  /* 0x00000000020672ca */ /* 0x008fe400000e0000 */
[----:B------:R-:W-:-:S09]  /*1040*/  PRMT R2, RZ, 0x7610, R2 ;  /* 0x00007610ff027816 */ /* 0x000fd20000000002 */
[----:B------:R-:W-:-:S04]  /*1050*/  UIADD3 UR5, UPT, UPT, -UR4, URZ, URZ ;  /* 0x000000ff04057290 */ /* 0x000fc8000fffe1ff */
[----:B------:R-:W-:Y:S02]  /*1060*/  UIMAD UR5, UR9, UR5, UR7 ;  /* 0x00000005090572a4 */ /* 0x000fe4000f8e0207 */
[----:B------:R-:W-:-:S04]  /*1070*/  UIADD3 UR4, UPT, UPT, -UR6, URZ, URZ ;  /* 0x000000ff06047290 */ /* 0x000fc8000fffe1ff */
[----:B------:R-:W-:Y:S01]  /*1080*/  IMAD.U32 R145, RZ, RZ, UR5 ;  /* 0x00000005ff917e24 */ /* 0x000fe2000f8e00ff */
[----:B------:R-:W-:-:S06]  /*1090*/  UIMAD UR4, UR10, UR4, UR8 ;  /* 0x000000040a0472a4 */ /* 0x000fcc000f8e0208 */
[----:B------:R-:W-:Y:S01]  /*10a0*/  IMAD.U32 R144, RZ, RZ, UR4 ;  /* 0x00000004ff907e24 */ /* 0x000fe2000f8e00ff */
[----:B-1----:R-:W-:Y:S06]  /*10b0*/  BRA.U UP4, `(.L_x_17) ;  /* 0x00000001042c7547 */ /* 0x002fec000b800000 */
[----:B------:R-:W-:Y:S02]  /*10c0*/  R2UR UR5, R144 ;  /* 0x00000000900572ca */ /* 0x000fe400000e0000 */
[----:B------:R-:W-:-:S11]  /*10d0*/  R2UR UR4, R145 ;  /* 0x00000000910472ca */ /* 0x000fd600000e0000 */
[----:B------:R-:W-:Y:S02]  /*10e0*/  UISETP.NE.AND UP0, UPT, UR5, URZ, UPT ;  /* 0x000000ff0500728c */ /* 0x000fe4000bf05270 */
[----:B------:R-:W-:Y:S02]  /*10f0*/  UISETP.NE.AND UP1, UPT, UR5, 0x1, UPT ;  /* 0x000000010500788c */ /* 0x000fe4000bf25270 */
[----:B------:R-:W-:-:S04]  /*1100*/  UISETP.EQ.OR UP0, UPT, UR4, URZ, !UP0 ;  /* 0x000000ff0400728c */ /* 0x000fc8000c702670 */
[----:B------:R-:W-:Y:S02]  /*1110*/  USEL UR5, URZ, 0x1, !UP0 ;  /* 0x00000001ff057887 */ /* 0x000fe4000c000000 */
[----:B------:R-:W-:Y:S02]  /*1120*/  UISETP.NE.AND UP0, UPT, UR4, URZ, UPT ;  /* 0x000000ff0400728c */ /* 0x000fe4000bf05270 */
[----:B------:R-:W-:-:S04]  /*1130*/  USEL UR4, URZ, 0x2, UP1 ;  /* 0x00000002ff047887 */ /* 0x000fc80008800000 */
[----:B------:R-:W-:-:S04]  /*1140*/  USEL UR4, UR4, 0x2, UP0 ;  /* 0x0000000204047887 */ /* 0x000fc80008000000 */
[----:B------:R-:W-:-:S06]  /*1150*/  UIADD3 UR4, UPT, UPT, UR5, UR4, URZ ;  /* 0x0000000405047290 */ /* 0x000fcc000fffe0ff */
[----:B------:R-:W-:Y:S02]  /*1160*/  IMAD.U32 R2, RZ, RZ, UR4 ;  /* 0x00000004ff027e24 */ /* 0x000fe4000f8e00ff */
.L_x_17:
[----:B------:R-:W-:Y:S05]  /*1170*/  BRA.U !UP2, `(.L_x_18) ;  /* 0x000000010ad47547 */ /* 0x000fea000b800000 */
[----:B------:R-:W1:Y:S01]  /*1180*/  LDCU.128 UR12, c[0x0][0xb10] ;  /* 0x00016200ff0c77ac */ /* 0x000e620008000c00 */
[----:B------:R-:W2:Y:S01]  /*1190*/  LDCU UR6, c[0x0][0x370] ;  /* 0x00006e00ff0677ac */ /* 0x000ea20008000800 */
[----:B------:R-:W3:Y:S01]  /*11a0*/  LDCU UR5, c[0x0][0x374] ;  /* 0x00006e80ff0577ac */ /* 0x000ee20008000800 */
[----:B------:R-:W4:Y:S01]  /*11b0*/  LDCU UR26, c[0x0][0xb0c] ;  /* 0x00016180ff1a77ac */ /* 0x000f220008000800 */
[----:B------:R-:W4:Y:S01]  /*11c0*/  LDCU UR4, c[0x0][0xb20] ;  /* 0x00016400ff0477ac */ /* 0x000f220008000800 */
[----:B------:R-:W4:Y:S01]  /*11d0*/  LDCU.64 UR8, c[0x0][0xb28] ;  /* 0x00016500ff0877ac */ /* 0x000f220008000a00 */
[----:B-1----:R-:W-:Y:S02]  /*11e0*/  UISETP.NE.AND UP0, UPT, UR14, 0x1, UPT ;  /* 0x000000010e00788c */ /* 0x002fe4000bf05270 */
[----:B---3--:R-:W-:Y:S02]  /*11f0*/  UIMAD.WIDE.U32 UR10, UR5, UR15, URZ ;  /* 0x0000000f050a72a5 */ /* 0x008fe4000f8e00ff */
[----:B--2---:R-:W-:-:S02]  /*1200*/  UIMAD.WIDE.U32 UR22, UR6, UR12, URZ ;  /* 0x0000000c061672a5 */ /* 0x004fc4000f8e00ff */
[----:B----4-:R-:W-:Y:S02]  /*1210*/  UISETP.NE.AND UP1, UPT, UR26, 0x1, UPT ;  /* 0x000000011a00788c */ /* 0x010fe4000bf25270 */
[----:B------:R-:W-:Y:S01]  /*1220*/  UISETP.NE.AND UP2, UPT, UR21, 0x1, UPT ;  /* 0x000000011500788c */ /* 0x000fe2000bf45270 */
[----:B------:R-:W-:Y:S02]  /*1230*/  UMOV UR10, UR11 ;  /* 0x0000000b000a7c82 */ /* 0x000fe40008000000 */
[----:B------:R-:W-:Y:S01]  /*1240*/  UMOV UR22, UR23 ;  /* 0x0000001700167c82 */ /* 0x000fe20008000000 */
[----:B------:R-:W-:Y:S02]  /*1250*/  @UP0 USHF.R.U32.HI UR5, URZ, UR4, UR10 ;  /* 0x00000004ff050299 */ /* 0x000fe4000801160a */
[----:B------:R-:W-:Y:S02]  /*1260*/  UIMAD.WIDE.U32 UR24, UR20, UR15, URZ ;  /* 0x0000000f141872a5 */ /* 0x000fe4000f8e00ff */
[----:B------:R-:W-:-:S02]  /*1270*/  UIMAD.WIDE.U32 UR10, UR5, UR8, URZ ;  /* 0x00000008050a72a5 */ /* 0x000fc4000f8e00ff */
[----:B------:R-:W-:Y:S02]  /*1280*/  @UP1 USHF.R.U32.HI UR6, URZ, UR13, UR22 ;  /* 0x0000000dff061299 */ /* 0x000fe40008011616 */
[----:B------:R-:W-:Y:S02]  /*1290*/  UIMAD.WIDE.U32 UR18, UR16, UR12, URZ ;  /* 0x0000000c101272a5 */ /* 0x000fe4000f8e00ff */
[----:B------:R-:W-:Y:S01]  /*12a0*/  UIMAD.WIDE.U32 UR22, UR6, UR8, URZ ;  /* 0x00000008061672a5 */ /* 0x000fe2000f8e00ff */
[----:B------:R-:W-:Y:S01]  /*12b0*/  UMOV UR24, UR25 ;  /* 0x0000001900187c82 */ /* 0x000fe20008000000 */
[----:B------:R-:W-:Y:S01]  /*12c0*/  UMOV UR10, UR11 ;  /* 0x0000000b000a7c82 */ /* 0x000fe20008000000 */
[----:B------:R-:W-:Y:S02]  /*12d0*/  USHF.R.U32.HI UR24, URZ, UR4, UR24 ;  /* 0x00000004ff187299 */ /* 0x000fe40008011618 */
[----:B------:R-:W-:Y:S02]  /*12e0*/  @UP2 USHF.R.U32.HI UR5, URZ, UR9, UR10 ;  /* 0x00000009ff052299 */ /* 0x000fe4000801160a */
[----:B------:R-:W-:Y:S01]  /*12f0*/  UMOV UR7, UR23 ;  /* 0x0000001700077c82 */ /* 0x000fe20008000000 */
[----:B------:R-:W-:Y:S01]  /*1300*/  UMOV UR18, UR19 ;  /* 0x0000001300127c82 */ /* 0x000fe20008000000 */
[----:B------:R-:W-:-:S02]  /*1310*/  @UP2 USHF.R.U32.HI UR6, URZ, UR9, UR7 ;  /* 0x00000009ff062299 */ /* 0x000fc40008011607 */
[----:B------:R-:W-:Y:S02]  /*1320*/  USHF.R.U32.HI UR18, URZ, UR13, UR18 ;  /* 0x0000000dff127299 */ /* 0x000fe40008011612 */
[----:B------:R-:W-:Y:S02]  /*1330*/  USEL UR4, UR20, UR24, !UP0 ;  /* 0x0000001814047287 */ /* 0x000fe4000c000000 */
[----:B------:R-:W-:Y:S02]  /*1340*/  UIMAD UR7, UR5, UR21, URZ ;  /* 0x00000015050772a4 */ /* 0x000fe4000f8e02ff */
[----:B------:R-:W-:Y:S02]  /*1350*/  USEL UR5, UR16, UR18, !UP1 ;  /* 0x0000001210057287 */ /* 0x000fe4000c800000 */
[----:B------:R-:W-:Y:S02]  /*1360*/  UIMAD UR12, UR6, UR21, URZ ;  /* 0x00000015060c72a4 */ /* 0x000fe4000f8e02ff */
[----:B------:R-:W-:-:S02]  /*1370*/  UISETP.GE.AND UP0, UPT, UR4, UR7, UPT ;  /* 0x000000070400728c */ /* 0x000fc4000bf06270 */
[----:B------:R-:W-:Y:S02]  /*1380*/  UIMAD.WIDE.U32 UR10, UR4, UR8, URZ ;  /* 0x00000008040a72a5 */ /* 0x000fe4000f8e00ff */
[----:B------:R-:W-:Y:S02]  /*1390*/  UISETP.GE.OR UP0, UPT, UR5, UR12, UP0 ;  /* 0x0000000c0500728c */ /* 0x000fe40008706670 */
[----:B------:R-:W-:Y:S02]  /*13a0*/  UIMAD.WIDE.U32 UR12, UR5, UR8, URZ ;  /* 0x00000008050c72a5 */ /* 0x000fe4000f8e00ff */
[----:B------:R-:W-:Y:S01]  /*13b0*/  UIADD3 UR10, UPT, UPT, -UR4, URZ, URZ ;  /* 0x000000ff040a7290 */ /* 0x000fe2000fffe1ff */
[----:B------:R-:W-:Y:S01]  /*13c0*/  UMOV UR8, UR11 ;  /* 0x0000000b00087c82 */ /* 0x000fe20008000000 */
[----:B------:R-:W-:Y:S02]  /*13d0*/  UIADD3 UR11, UPT, UPT, -UR5, URZ, URZ ;  /* 0x000000ff050b7290 */ /* 0x000fe4000fffe1ff */
[----:B------:R-:W-:-:S03]  /*13e0*/  USHF.R.U32.HI UR8, URZ, UR9, UR8 ;  /* 0x00000009ff087299 */ /* 0x000fc60008011608 */
[----:B------:R-:W-:Y:S01]  /*13f0*/  @!UP0 UMOV UR7, UR13 ;  /* 0x0000000d00078c82 */ /* 0x000fe20008000000 */
[----:B------:R-:W-:Y:S02]  /*1400*/  UIMAD UR20, UR14, UR10, UR20 ;  /* 0x0000000a0e1472a4 */ /* 0x000fe4000f8e0214 */
[----:B------:R-:W-:Y:S02]  /*1410*/  USEL UR8, UR4, UR8, !UP2 ;  /* 0x0000000804087287 */ /* 0x000fe4000d000000 */
[----:B------:R-:W-:Y:S02]  /*1420*/  @!UP0 USHF.R.U32.HI UR7, URZ, UR9, UR7 ;  /* 0x00000009ff078299 */ /* 0x000fe40008011607 */
[----:B------:R-:W-:Y:S02]  /*1430*/  UIADD3 UR9, UPT, UPT, -UR8, URZ, URZ ;  /* 0x000000ff08097290 */ /* 0x000fe4000fffe1ff */
[----:B------:R-:W-:Y:S02]  /*1440*/  @!UP0 USEL UR7, UR5, UR7, !UP2 ;  /* 0x0000000705078287 */ /* 0x000fe4000d000000 */
[----:B------:R-:W-:-:S02]  /*1450*/  UIMAD UR9, UR21, UR9, UR4 ;  /* 0x00000009150972a4 */ /* 0x000fc4000f8e0204 */
[----:B------:R-:W-:Y:S02]  /*1460*/  @!UP0 UIADD3 UR8, UPT, UPT, UR8, -UR7, URZ ;  /* 0x8000000708088290 */ /* 0x000fe4000fffe0ff */
[----:B------:R-:W-:Y:S02]  /*1470*/  @!UP0 UIMAD UR6, UR9, UR6, UR7 ;  /* 0x00000006090682a4 */ /* 0x000fe4000f8e0207 */
[----:B------:R-:W-:Y:S02]  /*1480*/  @!UP0 UIMAD UR4, UR8, UR21, UR5 ;  /* 0x00000015080482a4 */ /* 0x000fe4000f8e0205 */
[----:B------:R-:W-:Y:S02]  /*1490*/  UIMAD UR16, UR26, UR11, UR16 ;  /* 0x0000000b1a1072a4 */ /* 0x000fe4000f8e0210 */
[----:B------:R-:W-:Y:S01]  /*14a0*/  UIMAD UR20, UR4, UR14, UR20 ;  /* 0x0000000e041472a4 */ /* 0x000fe2000f8e0214 */
[----:B------:R-:W-:Y:S02]  /*14b0*/  @!UP0 UMOV UR5, UR6 ;  /* 0x0000000600058c82 */ /* 0x000fe40008000000 */
[----:B------:R-:W-:-:S12]  /*14c0*/  UIMAD UR16, UR5, UR26, UR16 ;  /* 0x0000001a051072a4 */ /* 0x000fd8000f8e0210 */
.L_x_18:
[----:B------:R-:W-:Y:S02]  /*14d0*/  UISETP.NE.AND UP1, UPT, UR27, 0x1, UPT ;  /* 0x000000011b00788c */ /* 0x000fe4000bf25270 */
[----:B------:R-:W-:Y:S02]  /*14e0*/  UISETP.NE.AND UP0, UPT, UR17, 0x2, UPT ;  /* 0x000000021100788c */ /* 0x000fe4000bf05270 */
[----:B------:R-:W-:-:S05]  /*14f0*/  ULOP3.LUT UR28, UR28, 0x800, URZ, 0xc0, !UPT ;  /* 0x000008001c1c7892 */ /* 0x000fca000f8ec0ff */
[----:B------:R-:W-:Y:S07]  /*1500*/  BRA.U UP1, `(.L_x_19) ;  /* 0x0000000101447547 */ /* 0x000fee000b800000 */
[----:B------:R-:W1:Y:S01]  /*1510*/  LDCU.128 UR8, c[0x0][0xb10] ;  /* 0x00016200ff0877ac */ /* 0x000e620008000c00 */
[----:B------:R-:W2:Y:S01]  /*1520*/  LDCU UR12, c[0x0][0xb0c] ;  /* 0x00016180ff0c77ac */ /* 0x000ea20008000800 */
[----:B------:R-:W3:Y:S01]  /*1530*/  LDCU UR13, c[0x0][0xb20] ;  /* 0x00016400ff0d77ac */ /* 0x000ee20008000800 */
[----:B-1----:R-:W-:Y:S02]  /*1540*/  UIMAD.WIDE.U32 UR6, UR16, UR8, URZ ;  /* 0x00000008100672a5 */ /* 0x002fe4000f8e00ff */
[----:B------:R-:W-:Y:S02]  /*1550*/  UIMAD.WIDE.U32 UR4, UR20, UR11, URZ ;  /* 0x0000000b140472a5 */ /* 0x000fe4000f8e00ff */
[----:B--2---:R-:W-:Y:S02]  /*1560*/  UISETP.NE.AND UP2, UPT, UR12, 0x1, UPT ;  /* 0x000000010c00788c */ /* 0x004fe4000bf45270 */
[----:B------:R-:W-:Y:S01]  /*1570*/  UISETP.NE.AND UP1, UPT, UR10, 0x1, UPT ;  /* 0x000000010a00788c */ /* 0x000fe2000bf25270 */
[----:B------:R-:W-:-:S02]  /*1580*/  UMOV UR6, UR7 ;  /* 0x0000000700067c82 */ /* 0x000fc40008000000 */
[----:B------:R-:W-:Y:S01]  /*1590*/  UMOV UR4, UR5 ;  /* 0x0000000500047c82 */ /* 0x000fe20008000000 */
[----:B------:R-:W-:Y:S02]  /*15a0*/  USHF.R.U32.HI UR6, URZ, UR9, UR6 ;  /* 0x00000009ff067299 */ /* 0x000fe40008011606 */
[----:B---3--:R-:W-:Y:S02]  /*15b0*/  USHF.R.U32.HI UR4, URZ, UR13, UR4 ;  /* 0x0000000dff047299 */ /* 0x008fe40008011604 */
[----:B------:R-:W-:Y:S02]  /*15c0*/  USEL UR5, UR16, UR6, !UP2 ;  /* 0x0000000610057287 */ /* 0x000fe4000d000000 */
[----:B------:R-:W-:-:S04]  /*15d0*/  USEL UR4, UR20, UR4, !UP1 ;  /* 0x0000000414047287 */ /* 0x000fc8000c800000 */
[----:B------:R-:W-:Y:S02]  /*15e0*/  UIADD3 UR6, UPT, UPT, UR5, -UR4, URZ ;  /* 0x8000000405067290 */ /* 0x000fe4000fffe0ff */
[----:B------:R-:W-:Y:S02]  /*15f0*/  UIADD3 UR4, UPT, UPT, -UR5, UR4, URZ ;  /* 0x0000000405047290 */ /* 0x000fe4000fffe1ff */
[----:B------:R-:W-:Y:S02]  /*1600*/  UIMAD UR20, UR6, UR10, UR20 ;  /* 0x0000000a061472a4 */ /* 0x000fe4000f8e0214 */
[----:B------:R-:W-:-:S12]  /*1610*/  UIMAD UR16, UR4, UR12, UR16 ;  /* 0x0000000c041072a4 */ /* 0x000fd8000f8e0210 */
.L_x_19:
[----:B------:R-:W-:Y:S05]  /*1620*/  BRA.U !UP5, `(.L_x_20) ;  /* 0x000000010d0c7547 */ /* 0x000fea000b800000 */
[----:B------:R-:W-:Y:S01]  /*1630*/  UCGABAR_WAIT ;  /* 0x0000000000007dc7 */ /* 0x000fe20008000000 */
[----:B------:R-:W-:Y:S01]  /*1640*/  CCTL.IVALL ;  /* 0x00000000ff00798f */ /* 0x000fe20002000000 */
[----:B------:R-:W-:Y:S05]  /*1650*/  BRA `(.L_x_21) ;  /* 0x0000000000047947 */ /* 0x000fea0003800000 */
.L_x_20:
[----:B------:R-:W-:Y:S06]  /*1660*/  BAR.SYNC.DEFER_BLOCKING 0x0 ;  /* 0x0000000000007b1d */ /* 0x000fec0000010000 */
.L_x_21:
[----:B------:R-:W-:Y:S05]  /*1670*/  BRA.U UP0, `(.L_x_22) ;  /* 0x00000015000c7547 */ /* 0x000fea000b800000 */
[----:B------:R-:W1:Y:S01]  /*1680*/  LDCU UR6, c[0x0][0x38c] ;  /* 0x00007180ff0677ac */ /* 0x000e620008000800 */
[----:B------:R-:W2:Y:S01]  /*1690*/  S2UR UR8, SR_CgaCtaId ;  /* 0x00000000000879c3 */ /* 0x000ea20000008800 */
[----:B------:R-:W-:Y:S01]  /*16a0*/  PLOP3.LUT P1, PT, PT, PT, UP3, 0x80, 0x8 ;  /* 0x000000000008781c */ /* 0x000fe20003f2f038 */
[----:B------:R-:W-:Y:S01]  /*16b0*/  IMAD.MOV.U32 R12, RZ, RZ, 0x1 ;  /* 0x00000001ff0c7424 */ /* 0x000fe200078e00ff */
[----:B------:R-:W-:Y:S01]  /*16c0*/  UMOV UR7, 0x400 ;  /* 0x0000040000077882 */ /* 0x000fe20000000000 */
[----:B------:R-:W-:Y:S01]  /*16d0*/  UISETP.NE.AND UP1, UPT, UR17, URZ, UPT ;  /* 0x000000ff1100728c */ /* 0x000fe2000bf25270 */
[----:B------:R-:W-:Y:S02]  /*16e0*/  ISETP.EQ.OR P2, PT, R0, RZ, P3 ;  /* 0x000000ff0000720c */ /* 0x000fe40001f42670 */
[----:B------:R-:W-:Y:S02]  /*16f0*/  CS2R R10, SRZ ;  /* 0x00000000000a7805 */ /* 0x000fe4000001ff00 */
[----:B------:R-:W-:Y:S01]  /*1700*/  PLOP3.LUT P1, PT, P1, PT, PT, 0x8, 0x80 ;  /* 0x000000000080781c */ /* 0x000fe20000f2e170 */
[----:B------:R-:W-:Y:S01]  /*1710*/  IMAD.MOV.U32 R9, RZ, RZ, RZ ;  /* 0x000000ffff097224 */ /* 0x000fe200078e00ff */
[----:B------:R-:W3:Y:S01]  /*1720*/  LDCU UR40, c[0x0][0x370] ;  /* 0x00006e00ff2877ac */ /* 0x000ee20008000800 */
[----:B------:R-:W-:Y:S01]  /*1730*/  IMAD.MOV.U32 R8, RZ, RZ, 0x1 ;  /* 0x00000001ff087424 */ /* 0x000fe200078e00ff */
[----:B------:R-:W4:Y:S01]  /*1740*/  LDCU.64 UR26, c[0x0][0x348] ;  /* 0x00006900ff1a77ac */ /* 0x000f220008000a00 */
[----:B-1----:R-:W-:-:S02]  /*1750*/  UIADD3 UR5, UPT, UPT, UR6, 0x1f, URZ ;  /* 0x0000001f06057890 */ /* 0x002fc4000fffe0ff */
[----:B------:R-:W-:Y:S02]  /*1760*/  USHF.R.U32.HI UR45, URZ, 0x5, UR28 ;  /* 0x00000005ff2d7899 */ /* 0x000fe4000801161c */
[----:B------:R-:W-:Y:S02]  /*1770*/  USHF.R.S32.HI UR4, URZ, 0x1f, UR5 ;  /* 0x0000001fff047899 */ /* 0x000fe40008011405 */
[----:B------:R-:W-:Y:S02]  /*1780*/  UIADD3 UR46, UPT, UPT, UR6, 0x3e, URZ ;  /* 0x0000003e062e7890 */ /* 0x000fe4000fffe0ff */
[----:B------:R-:W-:Y:S02]  /*1790*/  ULEA.HI UR4, UR4, UR5, URZ, 0x5 ;  /* 0x0000000504047291 */ /* 0x000fe4000f8f28ff */
[----:B------:R-:W-:Y:S02]  /*17a0*/  UIADD3 UR5, UPT, UPT, UR6, -0x1, URZ ;  /* 0xffffffff06057890 */ /* 0x000fe4000fffe0ff */
[----:B------:R-:W-:-:S02]  /*17b0*/  USHF.R.S32.HI UR43, URZ, 0x5, UR4 ;  /* 0x00000005ff2b7899 */ /* 0x000fc40008011404 */
[----:B------:R-:W-:Y:S02]  /*17c0*/  UISETP.GE.U32.AND UP2, UPT, UR5, -0x3f, UPT ;  /* 0xffffffc10500788c */ /* 0x000fe4000bf46070 */
[----:B------:R-:W-:Y:S02]  /*17d0*/  UISETP.LT.U32.AND UP0, UPT, UR43, 0x6, UPT ;  /* 0x000000062b00788c */ /* 0x000fe4000bf01070 */
[----:B--2---:R-:W-:Y:S02]  /*17e0*/  ULEA UR7, UR8, UR7, 0x18 ;  /* 0x0000000708077291 */ /* 0x004fe4000f8ec0ff */
[----:B------:R-:W-:Y:S02]  /*17f0*/  USEL UR41, UR43, 0x6, UP0 ;  /* 0x000000062b297887 */ /* 0x000fe40008000000 */
[----:B------:R-:W-:Y:S02]  /*1800*/  ULEA UR29, UR28, UR7, 0x1 ;  /* 0x000000071c1d7291 */ /* 0x000fe4000f8e08ff */
[----:B------:R-:W-:-:S02]  /*1810*/  UIADD3 UR21, UPT, UPT, UR41, -0x1, URZ ;  /* 0xffffffff29157890 */ /* 0x000fc4000fffe0ff */
[----:B------:R-:W-:Y:S01]  /*1820*/  @UP2 UIADD3 UR21, UPT, UPT, UR41, URZ, URZ ;  /* 0x000000ff29152290 */ /* 0x000fe2000fffe0ff */
[----:B------:R-:W1:Y:S01]  /*1830*/  LDCU UR39, c[0x0][0x374] ;  /* 0x00006e80ff2777ac */ /* 0x000e620008000800 */
[----:B------:R-:W-:Y:S02]  /*1840*/  USEL UR24, UR48, 0x2, UP1 ;  /* 0x0000000230187887 */ /* 0x000fe40008800000 */
[----:B------:R-:W-:Y:S02]  /*1850*/  UIADD3 UR29, UPT, UPT, UR29, 0x10800, URZ ;  /* 0x000108001d1d7890 */ /* 0x000fe4000fffe0ff */
[----:B------:R-:W-:Y:S02]  /*1860*/  UIADD3 UR44, UPT, UPT, UR43, -UR41, URZ ;  /* 0x800000292b2c7290 */ /* 0x000fe4000fffe0ff */
[----:B------:R-:W-:Y:S01]  /*1870*/  UIADD3 UR21, UPT, UPT, UR21, 0x1, URZ ;  /* 0x0000000115157890 */ /* 0x000fe2000fffe0ff */
[----:B---34-:R-:W-:-:S11]  /*1880*/  UMOV UR5, URZ ;  /* 0x000000ff00057c82 */ /* 0x018fd60008000000 */
.L_x_42:
[----:B------:R-:W2:Y:S02]  /*1890*/  S2UR UR4, SR_CgaCtaId ;  /* 0x00000000000479c3 */ /* 0x000ea40000008800 */
[----:B--2---:R-:W-:-:S09]  /*18a0*/  UISETP.NE.AND UP0, UPT, UR4, URZ, UPT ;  /* 0x000000ff0400728c */ /* 0x004fd2000bf05270 */
[----:B------:R-:W-:Y:S05]  /*18b0*/  BRA.U UP0, `(.L_x_23) ;  /* 0x0000000100287547 */ /* 0x000fea000b800000 */
[----:B------:R-:W-:Y:S02]  /*18c0*/  LEA R0, R9, UR7, 0x3 ;  /* 0x0000000709007c11 */ /* 0x000fe4000f8e18ff */
[----:B------:R-:W-:-:S04]  /*18d0*/  SHF.L.U32 R2, R8, 0x1f, RZ ;  /* 0x0000001f08027819 */ /* 0x000fc800000006ff */
[----:B------:R-:W2:Y:S02]  /*18e0*/  SYNCS.PHASECHK.TRANS64.TRYWAIT P0, [R0+URZ+0x100], R2 ;  /* 0x00010002000075a7 */ /* 0x000ea400080011ff */
[----:B--2---:R-:W-:Y:S05]  /*18f0*/  @!P0 BRA `(.L_x_24) ;  /* 0x0000009800d48947 */ /* 0x004fea0003800000 */
.L_x_138:
[----:B------:R-:W-:Y:S01]  /*1900*/  VIADD R9, R9, 0x1 ;  /* 0x0000000109097836 */ /* 0x000fe20000000000 */
[----:B------:R2:W-:Y:S04]  /*1910*/  SYNCS.ARRIVE.TRANS64.A1T0 RZ, [R0+URZ+0xf0], RZ ;  /* 0x0000f0ff00ff79a7 */ /* 0x0005e800081000ff */
[----:B------:R-:W-:-:S04]  /*1920*/  ISETP.NE.AND P0, PT, R9, 0x2, PT ;  /* 0x000000020900780c */ /* 0x000fc80003f05270 */
[----:B------:R-:W-:Y:S02]  /*1930*/  SEL R9, R9, RZ, P0 ;  /* 0x000000ff09097207 */ /* 0x000fe40000000000 */
[----:B--2---:R-:W-:-:S04]  /*1940*/  SEL R0, RZ, 0x1, P0 ;  /* 0x00000001ff007807 */ /* 0x004fc80000000000 */
[----:B------:R-:W-:-:S07]  /*1950*/  LOP3.LUT R8, R8, R0, RZ, 0x3c, !PT ;  /* 0x0000000008087212 */ /* 0x000fce00078e3cff */
.L_x_23:
[----:B------:R-:W-:Y:S01]  /*1960*/  ULEA UR4, UR5, UR7, 0x3 ;  /* 0x0000000705047291 */ /* 0x000fe2000f8e18ff */
[----:B------:R-:W-:Y:S01]  /*1970*/  SHF.L.U32 R0, R12, 0x1f, RZ ;  /* 0x0000001f0c007819 */ /* 0x000fe200000006ff */
[----:B------:R-:W-:Y:S02]  /*1980*/  UISETP.GE.U32.AND UP0, UPT, UR46, 0x3f, UPT ;  /* 0x0000003f2e00788c */ /* 0x000fe4000bf06070 */
[----:B------:R-:W-:Y:S02]  /*1990*/  USHF.L.U32 UR11, UR20, 0x8, URZ ;  /* 0x00000008140b7899 */ /* 0x000fe400080006ff */
[----:B------:R-:W-:Y:S01]  /*19a0*/  ULEA UR35, UR16, UR45, 0x7 ;  /* 0x0000002d10237291 */ /* 0x000fe2000f8e38ff */
[----:B------:R-:W-:Y:S02]  /*19b0*/  UMOV UR13, URZ ;  /* 0x000000ff000d7c82 */ /* 0x000fe40008000000 */
[----:B------:R2:W3:Y:S02]  /*19c0*/  SYNCS.PHASECHK.TRANS64.TRYWAIT P0, [UR4+0x30], R0 ;  /* 0x00003000ff0075a7 */ /* 0x0004e40008001104 */
[----:B------:R-:W-:Y:S07]  /*19d0*/  BRA.U !UP0, `(.L_x_25) ;  /* 0x0000000108c07547 */ /* 0x000fee000b800000 */
[----:B------:R-:W-:Y:S01]  /*19e0*/  UMOV UR6, URZ ;  /* 0x000000ff00067c82 */ /* 0x000fe20008000000 */
[----:B------:R-:W-:-:S05]  /*19f0*/  UMOV UR4, UR5 ;  /* 0x0000000500047c82 */ /* 0x000fca0008000000 */
.L_x_31:
[----:B------:R-:W-:Y:S01]  /*1a00*/  ULEA UR33, UR4, UR7, 0x3 ;  /* 0x0000000704217291 */ /* 0x000fe2000f8e18ff */
[----:B---3--:R-:W-:Y:S01]  /*1a10*/  @!P3 MOV R2, 0x6000 ;  /* 0x000060000002b802 */ /* 0x008fe20000000f00 */
[----:B-1-3--:R-:W-:Y:S10]  /*1a20*/  @P0 BRA `(.L_x_26) ;  /* 0x00000000000c0947 */ /* 0x00aff40003800000 */
[----:B------:R-:W-:-:S04]  /*1a30*/  SHF.L.U32 R3, R12, 0x1f, RZ ;  /* 0x0000001f0c037819 */ /* 0x000fc800000006ff */
[----:B------:R-:W3:Y:S02]  /*1a40*/  SYNCS.PHASECHK.TRANS64.TRYWAIT P0, [UR33+0x30], R3 ;  /* 0x00003003ff0075a7 */ /* 0x000ee40008001121 */
[----:B---3--:R-:W-:Y:S05]  /*1a50*/  @!P0 BRA `(.L_x_27) ;  /* 0x0000009800908947 */ /* 0x008fea0003800000 */
.L_x_26:
[----:B------:R3:W-:Y:S01]  /*1a60*/  @!P3 SYNCS.ARRIVE.TRANS64 RZ, [UR33], R2 ;  /* 0x00000002ffffb9a7 */ /* 0x0007e20008000021 */
[----:B------:R-:W-:-:S04]  /*1a70*/  ULOP3.LUT UR5, UR24, 0x2, URZ, 0xfc, !UPT ;  /* 0x0000000218057892 */ /* 0x000fc8000f8efcff */
[----:B------:R-:W-:-:S09]  /*1a80*/  UISETP.NE.AND UP0, UPT, UR5, 0x2, UPT ;  /* 0x000000020500788c */ /* 0x000fd2000bf05270 */
[----:B------:R-:W-:Y:S05]  /*1a90*/  BRA.U UP0, `(.L_x_28) ;  /* 0x0000000100047547 */ /* 0x000fea000b800000 */
[----:B-1----:R-:W-:Y:S05]  /*1aa0*/  BPT.TRAP 0x1 ;  /* 0x000000040000795c */ /* 0x002fea0000300000 */
.L_x_28:
[----:B------:R-:W-:Y:S04]  /*1ab0*/  BSSY.RECONVERGENT B0, `(.L_x_29) ;  /* 0x0000003000007945 */ /* 0x000fe80003800200 */
[----:B------:R-:W-:Y:S05]  /*1ac0*/  @P2 BRA `(.L_x_30) ;  /* 0x0000000000042947 */ /* 0x000fea0003800000 */
[----:B-1----:R-:W-:Y:S05]  /*1ad0*/  BPT.TRAP 0x1 ;  /* 0x000000040000795c */ /* 0x002fea0000300000 */
.L_x_30:
[----:B-1----:R-:W-:Y:S05]  /*1ae0*/  BSYNC.RECONVERGENT B0 ;  /* 0x0000000000007941 */ /* 0x002fea0003800200 */
.L_x_29:
[----:B------:R-:W-:Y:S02]  /*1af0*/  UIADD3 UR5, UPT, UPT, UR4, 0x1, URZ ;  /* 0x0000000104057890 */ /* 0x000fe4000fffe0ff */
[----:B------:R-:W-:Y:S02]  /*1b00*/  UIADD3 UR16, UP1, UPT, UR26, 0x80, URZ ;  /* 0x000000801a107890 */ /* 0x000fe4000ff3e0ff */
[----:B------:R-:W-:Y:S02]  /*1b10*/  UISETP.NE.AND UP0, UPT, UR5, 0x6, UPT ;  /* 0x000000060500788c */ /* 0x000fe4000bf05270 */
[----:B------:R-:W-:Y:S02]  /*1b20*/  USHF.L.U32 UR34, UR6, 0x5, URZ ;  /* 0x0000000506227899 */ /* 0x000fe400080006ff */
[----:B------:R-:W-:Y:S02]  /*1b30*/  USEL UR9, URZ, 0x1, UP0 ;  /* 0x00000001ff097887 */ /* 0x000fe40008000000 */
[----:B------:R-:W-:-:S02]  /*1b40*/  USEL UR5, UR5, URZ, UP0 ;  /* 0x000000ff05057287 */ /* 0x000fc40008000000 */
[----:B------:R-:W-:Y:S02]  /*1b50*/  UIADD3 UR14, UP0, UPT, UR26, 0x180, URZ ;  /* 0x000001801a0e7890 */ /* 0x000fe4000ff1e0ff */
[----:B------:R-:W-:Y:S01]  /*1b60*/  ULEA UR8, UR5, UR7, 0x3 ;  /* 0x0000000705087291 */ /* 0x000fe2000f8e18ff */
[----:B------:R-:W-:Y:S01]  /*1b70*/  LOP3.LUT R12, R12, UR9, RZ, 0x3c, !PT ;  /* 0x000000090c0c7c12 */ /* 0x000fe2000f8e3cff */
[----:B------:R-:W-:Y:S02]  /*1b80*/  ULEA UR9, UR4, UR28, 0xc ;  /* 0x0000001c04097291 */ /* 0x000fe4000f8e60ff */
[----:B------:R-:W-:Y:S01]  /*1b90*/  UIADD3.X UR17, UPT, UPT, URZ, UR27, URZ, UP1, !UPT ;  /* 0x0000001bff117290 */ /* 0x000fe20008ffe4ff */
[----:B--2---:R-:W-:Y:S01]  /*1ba0*/  SHF.L.U32 R0, R12, 0x1f, RZ ;  /* 0x0000001f0c007819 */ /* 0x004fe200000006ff */
[----:B------:R-:W-:Y:S02]  /*1bb0*/  ULEA UR9, UR9, UR7, 0x1 ;  /* 0x0000000709097291 */ /* 0x000fe4000f8e08ff */
[----:B------:R-:W-:Y:S01]  /*1bc0*/  UIADD3.X UR15, UPT, UPT, URZ, UR27, URZ, UP0, !UPT ;  /* 0x0000001bff0f7290 */ /* 0x000fe200087fe4ff */
[----:B------:R4:W1:Y:S01]  /*1bd0*/  SYNCS.PHASECHK.TRANS64.TRYWAIT P0, [UR8+0x30], R0 ;  /* 0x00003000ff0075a7 */ /* 0x0008620008001108 */
[----:B------:R-:W-:-:S02]  /*1be0*/  ULEA UR8, UR4, UR7, 0xe ;  /* 0x0000000704087291 */ /* 0x000fc4000f8e70ff */
[----:B------:R-:W-:Y:S02]  /*1bf0*/  UIADD3 UR32, UPT, UPT, UR9, 0x10800, URZ ;  /* 0x0001080009207890 */ /* 0x000fe4000fffe0ff */
[----:B------:R-:W-:Y:S01]  /*1c00*/  UIADD3 UR8, UPT, UPT, UR8, 0x1c800, URZ ;  /* 0x0001c80008087890 */ /* 0x000fe2000fffe0ff */
[----:B------:R-:W-:Y:S01]  /*1c10*/  UMOV UR13, 0x30000 ;  /* 0x00030000000d7882 */ /* 0x000fe20000000000 */
[----:B------:R-:W-:Y:S01]  /*1c20*/  UMOV UR18, 0x0 ;  /* 0x0000000000127882 */ /* 0x000fe20000000000 */
[----:B------:R-:W-:Y:S01]  /*1c30*/  UMOV UR19, 0x10000000 ;  /* 0x1000000000137882 */ /* 0x000fe20000000000 */
[----:B------:R-:W-:Y:S01]  /*1c40*/  UMOV UR12, UR36 ;  /* 0x00000024000c7c82 */ /* 0x000fe20008000000 */
[----:B------:R-:W-:Y:S01]  /*1c50*/  UMOV UR9, UR33 ;  /* 0x0000002100097c82 */ /* 0x000fe20008000000 */
[----:B------:R-:W-:Y:S01]  /*1c60*/  UMOV UR10, UR34 ;  /* 0x00000022000a7c82 */ /* 0x000fe20008000000 */
[----:B------:R2:W-:Y:S01]  /*1c70*/  UTMALDG.3D.MULTICAST [UR32], [UR16], UR13, desc[UR18] ;  /* 0x00001220100073b4 */ /* 0x0005e2000801180d */
[----:B------:R-:W-:Y:S01]  /*1c80*/  UIADD3 UR6, UPT, UPT, UR6, 0x1, URZ ;  /* 0x0000000106067890 */ /* 0x000fe2000fffe0ff */
[----:B------:R-:W-:-:S03]  /*1c90*/  UMOV UR4, UR5 ;  /* 0x0000000500047c82 */ /* 0x000fc60008000000 */
[----:B------:R-:W-:Y:S01]  /*1ca0*/  UISETP.NE.AND UP0, UPT, UR6, UR21, UPT ;  /* 0x000000150600728c */ /* 0x000fe2000bf05270 */
[----:B------:R4:W-:Y:S01]  /*1cb0*/  UTMALDG.3D [UR8], [UR14], desc[UR18] ;  /* 0x000012080e0075b4 */ /* 0x0009e20008011000 */
[----:B--2---:R-:W-:-:S07]  /*1cc0*/  UMOV UR13, UR21 ;  /* 0x00000015000d7c82 */ /* 0x004fce0008000000 */
[----:B----4-:R-:W-:Y:S05]  /*1cd0*/  BRA.U UP0, `(.L_x_31) ;  /* 0xfffffffd00487547 */ /* 0x010fea000b83ffff */
.L_x_25:
[----:B------:R-:W-:Y:S01]  /*1ce0*/  ULEA UR4, UR5, UR7, 0x3 ;  /* 0x0000000705047291 */ /* 0x000fe2000f8e18ff */
[----:B--2---:R-:W-:Y:S01]  /*1cf0*/  SHF.L.U32 R0, R12, 0x1f, RZ ;  /* 0x0000001f0c007819 */ /* 0x004fe200000006ff */
[----:B------:R-:W-:Y:S01]  /*1d00*/  @!P1 SYNCS.ARRIVE.TRANS64.A1T0 RZ, [UR7+0xa8], RZ ;  /* 0x0000a8ffffff99a7 */ /* 0x000fe20008100007 */
[----:B------:R-:W-:-:S06]  /*1d10*/  UISETP.GT.AND UP0, UPT, UR43, UR41, UPT ;  /* 0x000000292b00728c */ /* 0x000fcc000bf04270 */
[----:B-1-3--:R1:W2:Y:S03]  /*1d20*/  SYNCS.PHASECHK.TRANS64.TRYWAIT P0, [UR4+0x30], R0 ;  /* 0x00003000ff0075a7 */ /* 0x00a2a60008001104 */
[----:B------:R-:W-:Y:S05]  /*1d30*/  BRA.U !UP0, `(.L_x_32) ;  /* 0x0000000108bc7547 */ /* 0x000fea000b800000 */
[----:B------:R-:W-:Y:S01]  /*1d40*/  UIADD3 UR25, UPT, UPT, UR44, UR13, URZ ;  /* 0x0000000d2c197290 */ /* 0x000fe2000fffe0ff */
[----:B------:R-:W-:-:S11]  /*1d50*/  UMOV UR4, UR5 ;  /* 0x0000000500047c82 */ /* 0x000fd60008000000 */
.L_x_38:
[----:B------:R-:W-:Y:S01]  /*1d60*/  ULEA UR17, UR4, UR7, 0x3 ;  /* 0x0000000704117291 */ /* 0x000fe2000f8e18ff */
[----:B--2---:R-:W-:Y:S01]  /*1d70*/  @!P3 MOV R2, 0x6000 ;  /* 0x000060000002b802 */ /* 0x004fe20000000f00 */
[----:B--2-4-:R-:W-:Y:S10]  /*1d80*/  @P0 BRA `(.L_x_33) ;  /* 0x00000000000c0947 */ /* 0x014ff40003800000 */
[----:B------:R-:W-:-:S04]  /*1d90*/  SHF.L.U32 R3, R12, 0x1f, RZ ;  /* 0x0000001f0c037819 */ /* 0x000fc800000006ff */
[----:B------:R-:W2:Y:S02]  /*1da0*/  SYNCS.PHASECHK.TRANS64.TRYWAIT P0, [UR17+0x30], R3 ;  /* 0x00003003ff0075a7 */ /* 0x000ea40008001111 */
[----:B--2---:R-:W-:Y:S05]  /*1db0*/  @!P0 BRA `(.L_x_34) ;  /* 0x0000009400d08947 */ /* 0x004fea0003800000 */
.L_x_33:
[----:B------:R2:W-:Y:S01]  /*1dc0*/  @!P3 SYNCS.ARRIVE.TRANS64 RZ, [UR17], R2 ;  /* 0x00000002ffffb9a7 */ /* 0x0005e20008000011 */
[----:B------:R-:W-:-:S04]  /*1dd0*/  ULOP3.LUT UR5, UR24, 0x2, URZ, 0xfc, !UPT ;  /* 0x0000000218057892 */ /* 0x000fc8000f8efcff */
[----:B------:R-:W-:-:S09]  /*1de0*/  UISETP.NE.AND UP0, UPT, UR5, 0x2, UPT ;  /* 0x000000020500788c */ /* 0x000fd2000bf05270 */
[----:B------:R-:W-:Y:S05]  /*1df0*/  BRA.U UP0, `(.L_x_35) ;  /* 0x0000000100047547 */ /* 0x000fea000b800000 */
[----:B------:R-:W-:Y:S05]  /*1e00*/  BPT.TRAP 0x1 ;  /* 0x000000040000795c */ /* 0x000fea0000300000 */
.L_x_35:
[----:B------:R-:W-:Y:S04]  /*1e10*/  BSSY.RECONVERGENT B0, `(.L_x_36) ;  /* 0x0000003000007945 */ /* 0x000fe80003800200 */
[----:B------:R-:W-:Y:S05]  /*1e20*/  @P2 BRA `(.L_x_37) ;  /* 0x0000000000042947 */ /* 0x000fea0003800000 */
[----:B------:R-:W-:Y:S05]  /*1e30*/  BPT.TRAP 0x1 ;  /* 0x000000040000795c */ /* 0x000fea0000300000 */
.L_x_37:
[----:B------:R-:W-:Y:S05]  /*1e40*/  BSYNC.RECONVERGENT B0 ;  /* 0x0000000000007941 */ /* 0x000fea0003800200 */
.L_x_36:
[----:B------:R-:W-:Y:S02]  /*1e50*/  UIADD3 UR5, UPT, UPT, UR4, 0x1, URZ ;  /* 0x0000000104057890 */ /* 0x000fe4000fffe0ff */
[----:B------:R-:W-:Y:S02]  /*1e60*/  UIADD3 UR14, UP1, UPT, UR26, 0x80, URZ ;  /* 0x000000801a0e7890 */ /* 0x000fe4000ff3e0ff */
[----:B------:R-:W-:Y:S02]  /*1e70*/  UISETP.NE.AND UP0, UPT, UR5, 0x6, UPT ;  /* 0x000000060500788c */ /* 0x000fe4000bf05270 */
[----:B------:R-:W-:Y:S02]  /*1e80*/  USHF.L.U32 UR18, UR13, 0x5, URZ ;  /* 0x000000050d127899 */ /* 0x000fe400080006ff */
[----:B------:R-:W-:Y:S02]  /*1e90*/  USEL UR8, URZ, 0x1, UP0 ;  /* 0x00000001ff087887 */ /* 0x000fe40008000000 */
[----:B------:R-:W-:-:S02]  /*1ea0*/  USEL UR5, UR5, URZ, UP0 ;  /* 0x000000ff05057287 */ /* 0x000fc40008000000 */
[----:B------:R-:W-:Y:S02]  /*1eb0*/  UIADD3 UR22, UP0, UPT, UR26, 0x180, URZ ;  /* 0x000001801a167890 */ /* 0x000fe4000ff1e0ff */
[----:B------:R-:W-:Y:S01]  /*1ec0*/  LOP3.LUT R12, R12, UR8, RZ, 0x3c, !PT ;  /* 0x000000080c0c7c12 */ /* 0x000fe2000f8e3cff */
[----:B------:R-:W-:Y:S02]  /*1ed0*/  ULEA UR6, UR5, UR7, 0x3 ;  /* 0x0000000705067291 */ /* 0x000fe4000f8e18ff */
[----:B------:R-:W-:Y:S01]  /*1ee0*/  ULEA UR8, UR4, UR7, 0xe ;  /* 0x0000000704087291 */ /* 0x000fe2000f8e70ff */
[----:B-1----:R-:W-:Y:S01]  /*1ef0*/  SHF.L.U32 R0, R12, 0x1f, RZ ;  /* 0x0000001f0c007819 */ /* 0x002fe200000006ff */
[----:B------:R-:W-:Y:S02]  /*1f00*/  ULEA UR16, UR4, UR29, 0xd ;  /* 0x0000001d04107291 */ /* 0x000fe4000f8e68ff */
[----:B------:R-:W-:Y:S02]  /*1f10*/  UIADD3.X UR15, UPT, UPT, URZ, UR27, URZ, UP1, !UPT ;  /* 0x0000001bff0f7290 */ /* 0x000fe40008ffe4ff */
[----:B------:R-:W-:Y:S01]  /*1f20*/  UIADD3 UR8, UPT, UPT, UR8, 0x1c800, URZ ;  /* 0x0001c80008087890 */ /* 0x000fe2000fffe0ff */
[----:B------:R3:W4:Y:S01]  /*1f30*/  SYNCS.PHASECHK.TRANS64.TRYWAIT P0, [UR6+0x30], R0 ;  /* 0x00003000ff0075a7 */ /* 0x0007220008001106 */
[----:B------:R-:W-:Y:S01]  /*1f40*/  UIADD3.X UR23, UPT, UPT, URZ, UR27, URZ, UP0, !UPT ;  /* 0x0000001bff177290 */ /* 0x000fe200087fe4ff */
[----:B------:R-:W-:Y:S01]  /*1f50*/  UMOV UR6, 0x30000 ;  /* 0x0003000000067882 */ /* 0x000fe20000000000 */
[----:B------:R-:W-:Y:S01]  /*1f60*/  UMOV UR30, 0x0 ;  /* 0x00000000001e7882 */ /* 0x000fe20000000000 */
[----:B------:R-:W-:Y:S01]  /*1f70*/  UMOV UR31, 0x10000000 ;  /* 0x10000000001f7882 */ /* 0x000fe20000000000 */
[----:B------:R-:W-:Y:S01]  /*1f80*/  UMOV UR19, UR35 ;  /* 0x0000002300137c82 */ /* 0x000fe20008000000 */
[----:B------:R-:W-:Y:S01]  /*1f90*/  UMOV UR20, UR36 ;  /* 0x0000002400147c82 */ /* 0x000fe20008000000 */
[----:B------:R-:W-:Y:S01]  /*1fa0*/  UMOV UR12, UR36 ;  /* 0x00000024000c7c82 */ /* 0x000fe20008000000 */
[----:B------:R-:W-:Y:S01]  /*1fb0*/  UMOV UR9, UR17 ;  /* 0x0000001100097c82 */ /* 0x000fe20008000000 */
[----:B------:R-:W-:Y:S01]  /*1fc0*/  UMOV UR10, UR18 ;  /* 0x00000012000a7c82 */ /* 0x000fe20008000000 */
[----:B------:R3:W-:Y:S01]  /*1fd0*/  UTMALDG.3D.MULTICAST [UR16], [UR14], UR6, desc[UR30] ;  /* 0x00001e100e0073b4 */ /* 0x0007e20008011806 */
[----:B------:R-:W-:Y:S01]  /*1fe0*/  UIADD3 UR13, UPT, UPT, UR13, 0x1, URZ ;  /* 0x000000010d0d7890 */ /* 0x000fe2000fffe0ff */
[----:B------:R-:W-:-:S03]  /*1ff0*/  UMOV UR4, UR5 ;  /* 0x0000000500047c82 */ /* 0x000fc60008000000 */
[----:B------:R-:W-:Y:S01]  /*2000*/  UISETP.NE.AND UP0, UPT, UR13, UR25, UPT ;  /* 0x000000190d00728c */ /* 0x000fe2000bf05270 */
[----:B------:R3:W-:Y:S08]  /*2010*/  UTMALDG.3D [UR8], [UR22], desc[UR30] ;  /* 0x00001e08160075b4 */ /* 0x0007f00008011000 */
[----:B---3--:R-:W-:Y:S05]  /*2020*/  BRA.U UP0, `(.L_x_38) ;  /* 0xfffffffd004c7547 */ /* 0x008fea000b83ffff */
.L_x_32:
[C---:B------:R-:W-:Y:S01]  /*2030*/  LEA R3, R11.reuse, UR7, 0x3 ;  /* 0x000000070b037c11 */ /* 0x040fe2000f8e18ff */
[----:B------:R-:W-:Y:S01]  /*2040*/  NOP ;  /* 0x0000000000007918 */ /* 0x000fe20000000000 */
[----:B-1----:R-:W-:Y:S02]  /*2050*/  SHF.L.U32 R0, R10, 0x1f, RZ ;  /* 0x0000001f0a007819 */ /* 0x002fe400000006ff */
[----:B------:R-:W-:Y:S02]  /*2060*/  LEA R4, R11, UR7, 0x4 ;  /* 0x000000070b047c11 */ /* 0x000fe4000f8e20ff */
[----:B--2-4-:R-:W1:Y:S02]  /*2070*/  SYNCS.PHASECHK.TRANS64.TRYWAIT P0, [R3+URZ+0xb0], R0 ;  /* 0x0000b000030075a7 */ /* 0x014e6400080011ff */
[----:B-1----:R-:W-:Y:S05]  /*2080*/  @!P0 BRA `(.L_x_39) ;  /* 0x0000009400348947 */ /* 0x002fea0003800000 */
.L_x_141:
[----:B------:R-:W2:Y:S01]  /*2090*/  LDS.128 R4, [R4+0x120] ;  /* 0x0001200004047984 */ /* 0x000ea20000000c00 */
[----:B------:R-:W-:Y:S01]  /*20a0*/  UISETP.GE.AND UP0, UPT, UR42, 0x1, UPT ;  /* 0x000000012a00788c */ /* 0x000fe2000bf06270 */
[----:B------:R-:W-:Y:S01]  /*20b0*/  @!PT LDS RZ, [RZ] ;  /* 0x00000000fffff984 */ /* 0x000fe20000000800 */
[----:B------:R-:W-:Y:S01]  /*20c0*/  @!PT LDS RZ, [RZ] ;  /* 0x00000000fffff984 */ /* 0x000fe20000000800 */
[----:B------:R-:W-:Y:S01]  /*20d0*/  @!PT LDS RZ, [RZ] ;  /* 0x00000000fffff984 */ /* 0x000fe20000000800 */
[----:B------:R-:W-:Y:S01]  /*20e0*/  @!PT LDS RZ, [RZ] ;  /* 0x00000000fffff984 */ /* 0x000fe20000000800 */
[----:B------:R3:W-:Y:S06]  /*20f0*/  MEMBAR.ALL.CTA ;  /* 0x0000000000007992 */ /* 0x0007ec0000008000 */
[----:B---3--:R-:W3:Y:S01]  /*2100*/  FENCE.VIEW.ASYNC.S ;  /* 0x00000000000073c6 */ /* 0x008ee20000000000 */
[----:B--2---:R-:W-:-:S13]  /*2110*/  LOP3.LUT P0, RZ, R6, 0x1, RZ, 0xc0, !PT ;  /* 0x0000000106ff7812 */ /* 0x004fda000780c0ff */
[----:B---3--:R-:W-:Y:S01]  /*2120*/  VOTEU.ANY UP1, P0 ;  /* 0x0000000000ff7886 */ /* 0x008fe20000020100 */
[----:B------:R-:W-:-:S13]  /*2130*/  PLOP3.LUT P0, PT, PT, PT, UP1, 0x80, 0x8 ;  /* 0x000000000008781c */ /* 0x000fda0003f0f018 */
[----:B-1----:R-:W-:Y:S02]  /*2140*/  @P0 LOP3.LUT R0, R5, 0xffff, RZ, 0xc0, !PT ;  /* 0x0000ffff05000812 */ /* 0x002fe400078ec0ff */
[----:B------:R-:W-:Y:S02]  /*2150*/  @P0 MOV R2, R4 ;  /* 0x0000000400020202 */ /* 0x000fe40000000f00 */
[----:B------:R-:W-:Y:S01]  /*2160*/  @P0 R2UR UR6, R0 ;  /* 0x00000000000602ca */ /* 0x000fe200000e0000 */
[----:B------:R-:W-:Y:S01]  /*2170*/  VIADD R0, R3, 0xc0 ;  /* 0x000000c003007836 */ /* 0x000fe20000000000 */
[----:B------:R-:W-:Y:S02]  /*2180*/  @P0 SHF.R.U32.HI R4, RZ, 0x10, R5 ;  /* 0x00000010ff040819 */ /* 0x000fe40000011605 */
[----:B------:R-:W-:Y:S02]  /*2190*/  @P0 R2UR UR8, R2 ;  /* 0x00000000020802ca */ /* 0x000fe400000e0000 */
[----:B------:R-:W-:-:S02]  /*21a0*/  PRMT R0, RZ, 0x654, R0 ;  /* 0x00000654ff007816 */ /* 0x000fc40000000000 */
[----:B------:R-:W-:Y:S02]  /*21b0*/  @P0 R2UR UR4, R4 ;  /* 0x00000000040402ca */ /* 0x000fe400000e0000 */
[----:B------:R1:W-:Y:S03]  /*21c0*/  SYNCS.ARRIVE.TRANS64.RED.A1T0 RZ, [R0+URZ], RZ ;  /* 0x000000ff00ff79a7 */ /* 0x0003e600081004ff */
[----:B------:R-:W-:-:S04]  /*21d0*/  @UP1 UMOV UR37, UR6 ;  /* 0x0000000600251c82 */ /* 0x000fc80008000000 */
[----:B------:R-:W-:-:S04]  /*21e0*/  @UP1 UMOV UR38, UR8 ;  /* 0x0000000800261c82 */ /* 0x000fc80008000000 */
[----:B------:R-:W-:Y:S01]  /*21f0*/  @UP1 UMOV UR36, UR4 ;  /* 0x0000000400241c82 */ /* 0x000fe20008000000 */
[----:B------:R-:W-:Y:S05]  /*2200*/  BRA.U !UP0, `(.L_x_40) ;  /* 0x0000000108d47547 */ /* 0x000fea000b800000 */
[----:B------:R-:W2:Y:S01]  /*2210*/  LDCU.128 UR12, c[0x0][0xb10] ;  /* 0x00016200ff0c77ac */ /* 0x000ea20008000c00 */
[----:B------:R-:W3:Y:S01]  /*2220*/  LDCU UR25, c[0x0][0xb20] ;  /* 0x00016400ff1977ac */ /* 0x000ee20008000800 */
[----:B------:R-:W4:Y:S01]  /*2230*/  LDCU UR20, c[0x0][0xb0c] ;  /* 0x00016180ff1477ac */ /* 0x000f220008000800 */
[----:B------:R-:W1:Y:S01]  /*2240*/  LDCU.64 UR10, c[0x0][0xb28] ;  /* 0x00016500ff0a77ac */ /* 0x000e620008000a00 */
[----:B------:R-:W-:Y:S02]  /*2250*/  UISETP.NE.AND UP3, UPT, UR42, 0x1, UPT ;  /* 0x000000012a00788c */ /* 0x000fe4000bf65270 */
[----:B--2---:R-:W-:Y:S02]  /*2260*/  UIMAD.WIDE.U32 UR16, UR39, UR15, URZ ;  /* 0x0000000f271072a5 */ /* 0x004fe4000f8e00ff */
[----:B------:R-:W-:Y:S02]  /*2270*/  UIMAD.WIDE.U32 UR8, UR40, UR12, URZ ;  /* 0x0000000c280872a5 */ /* 0x000fe4000f8e00ff */
[----:B------:R-:W-:-:S02]  /*2280*/  UISETP.NE.AND UP0, UPT, UR14, 0x1, UPT ;  /* 0x000000010e00788c */ /* 0x000fc4000bf05270 */
[----:B------:R-:W-:Y:S01]  /*2290*/  UIMAD.WIDE.U32 UR22, UR37, UR15, URZ ;  /* 0x0000000f251672a5 */ /* 0x000fe2000f8e00ff */
[----:B------:R-:W-:Y:S02]  /*22a0*/  UMOV UR16, UR17 ;  /* 0x0000001100107c82 */ /* 0x000fe40008000000 */
[----:B------:R-:W-:Y:S01]  /*22b0*/  UMOV UR8, UR9 ;  /* 0x0000000900087c82 */ /* 0x000fe20008000000 */
[----:B---3--:R-:W-:Y:S02]  /*22c0*/  USHF.R.U32.HI UR16, URZ, UR25, UR16 ;  /* 0x00000019ff107299 */ /* 0x008fe40008011610 */
[----:B----4-:R-:W-:Y:S02]  /*22d0*/  UISETP.NE.AND UP2, UPT, UR20, 0x1, UPT ;  /* 0x000000011400788c */ /* 0x010fe4000bf45270 */
[----:B------:R-:W-:Y:S02]  /*22e0*/  USHF.R.U32.HI UR8, URZ, UR13, UR8 ;  /* 0x0000000dff087299 */ /* 0x000fe40008011608 */
[----:B------:R-:W-:-:S02]  /*22f0*/  USEL UR6, UR39, UR16, !UP0 ;  /* 0x0000001027067287 */ /* 0x000fc4000c000000 */
[----:B------:R-:W-:Y:S02]  /*2300*/  USEL UR8, UR40, UR8, !UP2 ;  /* 0x0000000828087287 */ /* 0x000fe4000d000000 */
[----:B-1----:R-:W-:Y:S01]  /*2310*/  UIMAD.WIDE.U32 UR16, UR6, UR10, URZ ;  /* 0x0000000a061072a5 */ /* 0x002fe2000f8e00ff */
[----:B------:R-:W-:Y:S01]  /*2320*/  UMOV UR4, UR23 ;  /* 0x0000001700047c82 */ /* 0x000fe20008000000 */
[----:B------:R-:W-:Y:S02]  /*2330*/  UIMAD.WIDE.U32 UR18, UR38, UR12, URZ ;  /* 0x0000000c261272a5 */ /* 0x000fe4000f8e00ff */
[----:B------:R-:W-:-:S03]  /*2340*/  UIMAD.WIDE.U32 UR22, UR8, UR10, URZ ;  /* 0x0000000a081672a5 */ /* 0x000fc6000f8e00ff */
[----:B------:R-:W-:Y:S01]  /*2350*/  UMOV UR16, UR17 ;  /* 0x0000001100107c82 */ /* 0x000fe20008000000 */
[----:B------:R-:W-:Y:S02]  /*2360*/  USHF.R.U32.HI UR4, URZ, UR25, UR4 ;  /* 0x00000019ff047299 */ /* 0x000fe40008011604 */
[----:B------:R-:W-:Y:S01]  /*2370*/  @UP3 USHF.R.U32.HI UR6, URZ, UR11, UR16 ;  /* 0x0000000bff063299 */ /* 0x000fe20008011610 */
[----:B------:R-:W-:Y:S01]  /*2380*/  UMOV UR18, UR19 ;  /* 0x0000001300127c82 */ /* 0x000fe20008000000 */
[----:B------:R-:W-:Y:S01]  /*2390*/  UMOV UR22, UR23 ;  /* 0x0000001700167c82 */ /* 0x000fe20008000000 */
[----:B------:R-:W-:Y:S02]  /*23a0*/  USHF.R.U32.HI UR13, URZ, UR13, UR18 ;  /* 0x0000000dff0d7299 */ /* 0x000fe40008011612 */
[----:B------:R-:W-:Y:S02]  /*23b0*/  USEL UR4, UR37, UR4, !UP0 ;  /* 0x0000000425047287 */ /* 0x000fe4000c000000 */
[----:B------:R-:W-:-:S02]  /*23c0*/  @UP3 USHF.R.U32.HI UR8, URZ, UR11, UR22 ;  /* 0x0000000bff083299 */ /* 0x000fc40008011616 */
[----:B------:R-:W-:Y:S02]  /*23d0*/  UIMAD UR9, UR42, UR6, URZ ;  /* 0x000000062a0972a4 */ /* 0x000fe4000f8e02ff */
[----:B------:R-:W-:Y:S02]  /*23e0*/  USEL UR6, UR38, UR13, !UP2 ;  /* 0x0000000d26067287 */ /* 0x000fe4000d000000 */
[----:B------:R-:W-:Y:S02]  /*23f0*/  UIMAD UR12, UR42, UR8, URZ ;  /* 0x000000082a0c72a4 */ /* 0x000fe4000f8e02ff */
[----:B------:R-:W-:Y:S02]  /*2400*/  UISETP.GE.AND UP0, UPT, UR4, UR9, UPT ;  /* 0x000000090400728c */ /* 0x000fe4000bf06270 */
[----:B------:R-:W-:Y:S02]  /*2410*/  UIMAD.WIDE.U32 UR16, UR4, UR10, URZ ;  /* 0x0000000a041072a5 */ /* 0x000fe4000f8e00ff */
[----:B------:R-:W-:-:S02]  /*2420*/  UISETP.GE.OR UP0, UPT, UR6, UR12, UP0 ;  /* 0x0000000c0600728c */ /* 0x000fc40008706670 */
        /* <DEDUP_REMOVED lines=19> */
.L_x_40:
[----:B------:R-:W2:Y:S02]  /*2560*/  LDCU UR4, c[0x0][0xb30] ;  /* 0x00016600ff0477ac */ /* 0x000ea40008000800 */
[----:B--2---:R-:W-:-:S09]  /*2570*/  UISETP.NE.AND UP0, UPT, UR4, 0x1, UPT ;  /* 0x000000010400788c */ /* 0x004fd2000bf05270 */
[----:B------:R-:W-:Y:S05]  /*2580*/  BRA.U UP0, `(.L_x_41) ;  /* 0x0000000100447547 */ /* 0x000fea000b800000 */
[----:B------:R-:W2:Y:S01]  /*2590*/  LDCU.128 UR12, c[0x0][0xb10] ;  /* 0x00016200ff0c77ac */ /* 0x000ea20008000c00 */
[----:B------:R-:W3:Y:S01]  /*25a0*/  LDCU UR16, c[0x0][0xb0c] ;  /* 0x00016180ff1077ac */ /* 0x000ee20008000800 */
[----:B------:R-:W4:Y:S01]  /*25b0*/  LDCU UR17, c[0x0][0xb20] ;  /* 0x00016400ff1177ac */ /* 0x000f220008000800 */
[----:B--2---:R-:W-:Y:S02]  /*25c0*/  UIMAD.WIDE.U32 UR10, UR38, UR12, URZ ;  /* 0x0000000c260a72a5 */ /* 0x004fe4000f8e00ff */
[----:B------:R-:W-:Y:S02]  /*25d0*/  UIMAD.WIDE.U32 UR8, UR37, UR15, URZ ;  /* 0x0000000f250872a5 */ /* 0x000fe4000f8e00ff */
[----:B---3--:R-:W-:Y:S02]  /*25e0*/  UISETP.NE.AND UP2, UPT, UR16, 0x1, UPT ;  /* 0x000000011000788c */ /* 0x008fe4000bf45270 */
[----:B------:R-:W-:Y:S01]  /*25f0*/  UISETP.NE.AND UP0, UPT, UR14, 0x1, UPT ;  /* 0x000000010e00788c */ /* 0x000fe2000bf05270 */
[----:B------:R-:W-:-:S02]  /*2600*/  UMOV UR6, UR11 ;  /* 0x0000000b00067c82 */ /* 0x000fc40008000000 */
[----:B------:R-:W-:Y:S01]  /*2610*/  UMOV UR4, UR9 ;  /* 0x0000000900047c82 */ /* 0x000fe20008000000 */
[----:B------:R-:W-:Y:S02]  /*2620*/  USHF.R.U32.HI UR6, URZ, UR13, UR6 ;  /* 0x0000000dff067299 */ /* 0x000fe40008011606 */
[----:B----4-:R-:W-:Y:S02]  /*2630*/  USHF.R.U32.HI UR4, URZ, UR17, UR4 ;  /* 0x00000011ff047299 */ /* 0x010fe40008011604 */
[----:B------:R-:W-:Y:S02]  /*2640*/  USEL UR6, UR38, UR6, !UP2 ;  /* 0x0000000626067287 */ /* 0x000fe4000d000000 */
[----:B------:R-:W-:-:S04]  /*2650*/  USEL UR4, UR37, UR4, !UP0 ;  /* 0x0000000425047287 */ /* 0x000fc8000c000000 */
[----:B------:R-:W-:Y:S02]  /*2660*/  UIADD3 UR8, UPT, UPT, UR6, -UR4, URZ ;  /* 0x8000000406087290 */ /* 0x000fe4000fffe0ff */
[----:B------:R-:W-:Y:S02]  /*2670*/  UIADD3 UR4, UPT, UPT, -UR6, UR4, URZ ;  /* 0x0000000406047290 */ /* 0x000fe4000fffe1ff */
[----:B------:R-:W-:Y:S02]  /*2680*/  UIMAD UR37, UR8, UR14, UR37 ;  /* 0x0000000e082572a4 */ /* 0x000fe4000f8e0225 */
[----:B------:R-:W-:-:S12]  /*2690*/  UIMAD UR38, UR4, UR16, UR38 ;  /* 0x00000010042672a4 */ /* 0x000fd8000f8e0226 */
.L_x_41:
[----:B------:R-:W-:Y:S01]  /*26a0*/  VIADD R11, R11, 0x1 ;  /* 0x000000010b0b7836 */ /* 0x000fe20000000000 */
[----:B------:R-:W-:Y:S02]  /*26b0*/  R2UR UR6, R145 ;  /* 0x00000000910672ca */ /* 0x000fe400000e0000 */
[----:B------:R-:W-:Y:S02]  /*26c0*/  R2UR UR4, R144 ;  /* 0x00000000900472ca */ /* 0x000fe400000e0000 */
[C---:B------:R-:W-:Y:S02]  /*26d0*/  ISETP.NE.AND P0, PT, R11.reuse, 0x2, PT ;  /* 0x000000020b00780c */ /* 0x040fe40003f05270 */
[----:B------:R-:W-:Y:S02]  /*26e0*/  PLOP3.LUT P1, PT, PT, PT, PT, 0x80, 0x8 ;  /* 0x000000000008781c */ /* 0x000fe40003f2f070 */
[----:B-1----:R-:W-:Y:S02]  /*26f0*/  SEL R0, RZ, 0x1, P0 ;  /* 0x00000001ff007807 */ /* 0x002fe40000000000 */
[----:B------:R-:W-:-:S02]  /*2700*/  SEL R11, R11, RZ, P0 ;  /* 0x000000ff0b0b7207 */ /* 0x000fc40000000000 */
[----:B------:R-:W-:Y:S01]  /*2710*/  LOP3.LUT R10, R10, R0, RZ, 0x3c, !PT ;  /* 0x000000000a0a7212 */ /* 0x000fe200078e3cff */
[----:B------:R-:W-:Y:S02]  /*2720*/  UIADD3 UR16, UPT, UPT, UR38, UR6, URZ ;  /* 0x0000000626107290 */ /* 0x000fe4000fffe0ff */
[----:B------:R-:W-:Y:S01]  /*2730*/  UIADD3 UR20, UPT, UPT, UR37, UR4, URZ ;  /* 0x0000000425147290 */ /* 0x000fe2000fffe0ff */
[----:B------:R-:W-:Y:S11]  /*2740*/  BRA.U UP1, `(.L_x_42) ;  /* 0xfffffff101507547 */ /* 0x000ff6000b83ffff */
[----:B------:R-:W-:Y:S01]  /*2750*/  UIADD3 UR7, UPT, UPT, UR7, 0x30, URZ ;  /* 0x0000003007077890 */ /* 0x000fe2000fffe0ff */
[----:B------:R-:W-:-:S03]  /*2760*/  SHF.L.U32 R2, R12, 0x1f, RZ ;  /* 0x0000001f0c027819 */ /* 0x000fc600000006ff */
[----:B------:R-:W-:-:S09]  /*2770*/  ULEA UR4, UR5, UR7, 0x3 ;  /* 0x0000000705047291 */ /* 0x000fd2000f8e18ff */
[----:B------:R-:W1:Y:S02]  /*2780*/  SYNCS.PHASECHK.TRANS64.TRYWAIT P0, [UR4], R2 ;  /* 0x00000002ff0075a7 */ /* 0x000e640008001104 */
[----:B-1----:R-:W-:Y:S05]  /*2790*/  @!P0 BRA `(.L_x_43) ;  /* 0x0000008c00848947 */ /* 0x002fea0003800000 */
.L_x_143:
[----:B------:R-:W-:-:S04]  /*27a0*/  UIADD3 UR4, UPT, UPT, UR5, 0x1, URZ ;  /* 0x0000000105047890 */ /* 0x000fc8000fffe0ff */
[----:B------:R-:W-:-:S04]  /*27b0*/  UISETP.NE.AND UP0, UPT, UR4, 0x6, UPT ;  /* 0x000000060400788c */ /* 0x000fc8000bf05270 */
[----:B------:R-:W-:Y:S02]  /*27c0*/  USEL UR6, URZ, 0x1, UP0 ;  /* 0x00000001ff067887 */ /* 0x000fe40008000000 */
[----:B------:R-:W-:-:S04]  /*27d0*/  USEL UR4, UR4, URZ, UP0 ;  /* 0x000000ff04047287 */ /* 0x000fc80008000000 */
[----:B------:R-:W-:Y:S01]  /*27e0*/  ULEA UR5, UR4, UR7, 0x3 ;  /* 0x0000000704057291 */ /* 0x000fe2000f8e18ff */
[----:B-1----:R-:W-:-:S04]  /*27f0*/  LOP3.LUT R2, R12, UR6, RZ, 0x3c, !PT ;  /* 0x000000060c027c12 */ /* 0x002fc8000f8e3cff */
[----:B------:R-:W-:-:S04]  /*2800*/  SHF.L.U32 R3, R2, 0x1f, RZ ;  /* 0x0000001f02037819 */ /* 0x000fc800000006ff */
[----:B------:R-:W1:Y:S02]  /*2810*/  SYNCS.PHASECHK.TRANS64.TRYWAIT P0, [UR5], R3 ;  /* 0x00000003ff0075a7 */ /* 0x000e640008001105 */
[----:B-1----:R-:W-:Y:S05]  /*2820*/  @!P0 BRA `(.L_x_44) ;  /* 0x0000008c00788947 */ /* 0x002fea0003800000 */
.L_x_145:
[----:B------:R-:W-:-:S04]  /*2830*/  UIADD3 UR4, UPT, UPT, UR4, 0x1, URZ ;  /* 0x0000000104047890 */ /* 0x000fc8000fffe0ff */
[----:B------:R-:W-:-:S04]  /*2840*/  UISETP.NE.AND UP0, UPT, UR4, 0x6, UPT ;  /* 0x000000060400788c */ /* 0x000fc8000bf05270 */
[----:B------:R-:W-:Y:S02]  /*2850*/  USEL UR6, URZ, 0x1, UP0 ;  /* 0x00000001ff067887 */ /* 0x000fe40008000000 */
[----:B------:R-:W-:-:S04]  /*2860*/  USEL UR4, UR4, URZ, UP0 ;  /* 0x000000ff04047287 */ /* 0x000fc80008000000 */
[----:B------:R-:W-:Y:S01]  /*2870*/  ULEA UR5, UR4, UR7, 0x3 ;  /* 0x0000000704057291 */ /* 0x000fe2000f8e18ff */
[----:B------:R-:W-:-:S04]  /*2880*/  LOP3.LUT R2, R2, UR6, RZ, 0x3c, !PT ;  /* 0x0000000602027c12 */ /* 0x000fc8000f8e3cff */
[----:B-1----:R-:W-:-:S04]  /*2890*/  SHF.L.U32 R3, R2, 0x1f, RZ ;  /* 0x0000001f02037819 */ /* 0x002fc800000006ff */
[----:B------:R-:W1:Y:S02]  /*28a0*/  SYNCS.PHASECHK.TRANS64.TRYWAIT P0, [UR5], R3 ;  /* 0x00000003ff0075a7 */ /* 0x000e640008001105 */
[----:B-1----:R-:W-:Y:S05]  /*28b0*/  @!P0 BRA `(.L_x_45) ;  /* 0x0000008c006c8947 */ /* 0x002fea0003800000 */
.L_x_147:
        /* <DEDUP_REMOVED lines=9> */
.L_x_149:
        /* <DEDUP_REMOVED lines=9> */
.L_x_151:
[----:B------:R-:W-:-:S04]  /*29e0*/  UIADD3 UR4, UPT, UPT, UR4, 0x1, URZ ;  /* 0x0000000104047890 */ /* 0x000fc8000fffe0ff */
[----:B------:R-:W-:-:S04]  /*29f0*/  UISETP.NE.AND UP0, UPT, UR4, 0x6, UPT ;  /* 0x000000060400788c */ /* 0x000fc8000bf05270 */
[----:B------:R-:W-:Y:S02]  /*2a00*/  USEL UR5, URZ, 0x1, UP0 ;  /* 0x00000001ff057887 */ /* 0x000fe40008000000 */
[----:B------:R-:W-:-:S04]  /*2a10*/  USEL UR4, UR4, URZ, UP0 ;  /* 0x000000ff04047287 */ /* 0x000fc80008000000 */
[----:B------:R-:W-:Y:S01]  /*2a20*/  ULEA UR4, UR4, UR7, 0x3 ;  /* 0x0000000704047291 */ /* 0x000fe2000f8e18ff */
[----:B------:R-:W-:-:S04]  /*2a30*/  LOP3.LUT R2, R2, UR5, RZ, 0x3c, !PT ;  /* 0x0000000502027c12 */ /* 0x000fc8000f8e3cff */
[----:B------:R-:W-:Y:S01]  /*2a40*/  SHF.L.U32 R2, R2, 0x1f, RZ ;  /* 0x0000001f02027819 */ /* 0x000fe200000006ff */
[----:B-1----:R-:W-:-:S07]  /*2a50*/  IMAD.U32 R0, RZ, RZ, UR4 ;  /* 0x00000004ff007e24 */ /* 0x002fce000f8e00ff */
.L_x_48:
[----:B-1----:R1:W2:Y:S02]  /*2a60*/  SYNCS.PHASECHK.TRANS64.TRYWAIT P0, [R0+URZ], R2 ;  /* 0x00000002000075a7 */ /* 0x0022a400080011ff */
[----:B--2---:R-:W-:Y:S05]  /*2a70*/  @!P0 NANOSLEEP.SYNCS 0x989680 ;  /* 0x009896800000895d */ /* 0x004fea0003900000 */
[----:B------:R-:W2:Y:S02]  /*2a80*/  @!P0 SYNCS.PHASECHK.TRANS64 P0, [R0+URZ], R2 ;  /* 0x00000002000085a7 */ /* 0x000ea400080010ff */
[----:B--2---:R-:W-:Y:S05]  /*2a90*/  @P0 EXIT ;  /* 0x000000000000094d */ /* 0x004fea0003800000 */
[----:B------:R-:W-:Y:S05]  /*2aa0*/  BRA `(.L_x_48) ;  /* 0xfffffffc00ec7947 */ /* 0x000fea000383ffff */
.L_x_22:
[----:B------:R-:W1:Y:S02]  /*2ab0*/  S2UR UR4, SR_CgaCtaId ;  /* 0x00000000000479c3 */ /* 0x000e640000008800 */
[----:B-1----:R-:W-:-:S04]  /*2ac0*/  UISETP.NE.AND UP0, UPT, UR4, URZ, UPT ;  /* 0x000000ff0400728c */ /* 0x002fc8000bf05270 */
[----:B------:R-:W-:-:S09]  /*2ad0*/  UISETP.NE.OR UP0, UPT, UR17, 0x1, UP0 ;  /* 0x000000011100788c */ /* 0x000fd20008705670 */
[----:B------:R-:W-:Y:S05]  /*2ae0*/  BRA.U UP0, `(.L_x_49) ;  /* 0x00000005004c7547 */ /* 0x000fea000b800000 */
[----:B------:R-:W1:Y:S01]  /*2af0*/  S2UR UR5, SR_CgaCtaId ;  /* 0x00000000000579c3 */ /* 0x000e620000008800 */
[----:B------:R-:W-:Y:S01]  /*2b00*/  UMOV UR4, 0x400 ;  /* 0x0000040000047882 */ /* 0x000fe20000000000 */
[----:B------:R-:W-:Y:S01]  /*2b10*/  ISETP.GE.U32.AND P2, PT, R0, 0x2, PT ;  /* 0x000000020000780c */ /* 0x000fe20003f46070 */
[----:B------:R-:W-:Y:S01]  /*2b20*/  IMAD.MOV.U32 R12, RZ, RZ, 0x1 ;  /* 0x00000001ff0c7424 */ /* 0x000fe200078e00ff */
[----:B------:R-:W-:Y:S02]  /*2b30*/  CS2R R10, SRZ ;  /* 0x00000000000a7805 */ /* 0x000fe4000001ff00 */
[----:B------:R-:W-:Y:S01]  /*2b40*/  CS2R R8, SRZ ;  /* 0x0000000000087805 */ /* 0x000fe2000001ff00 */
[----:B-1----:R-:W-:-:S03]  /*2b50*/  ULEA UR6, UR5, UR4, 0x18 ;  /* 0x0000000405067291 */ /* 0x002fc6000f8ec0ff */
[----:B------:R-:W-:-:S09]  /*2b60*/  UMOV UR5, URZ ;  /* 0x000000ff00057c82 */ /* 0x000fd20008000000 */
.L_x_53:
[----:B------:R-:W-:Y:S02]  /*2b70*/  LEA R2, R8, UR6, 0x3 ;  /* 0x0000000608027c11 */ /* 0x000fe4000f8e18ff */
[----:B------:R-:W-:-:S03]  /*2b80*/  SHF.L.U32 R4, R9, 0x1f, RZ ;  /* 0x0000001f09047819 */ /* 0x000fc600000006ff */
[----:B------:R-:W-:Y:S01]  /*2b90*/  VIADD R5, R2, 0x100 ;  /* 0x0000010002057836 */ /* 0x000fe20000000000 */
[----:B------:R-:W1:Y:S02]  /*2ba0*/  SYNCS.PHASECHK.TRANS64.TRYWAIT P0, [R2+URZ+0xf0], R4 ;  /* 0x0000f004020075a7 */ /* 0x000e6400080011ff */
[----:B-1----:R-:W-:Y:S05]  /*2bb0*/  @!P0 BRA `(.L_x_50) ;  /* 0x0000008800f48947 */ /* 0x002fea0003800000 */
.L_x_152:
[----:B------:R-:W-:Y:S01]  /*2bc0*/  ULEA UR4, UR5, UR6, 0x3 ;  /* 0x0000000605047291 */ /* 0x000fe2000f8e18ff */
[----:B-1----:R-:W-:Y:S01]  /*2bd0*/  PRMT R2, RZ, 0x654, R5 ;  /* 0x00000654ff027816 */ /* 0x002fe20000000005 */
[----:B------:R-:W-:Y:S01]  /*2be0*/  @!P2 IMAD.MOV.U32 R4, RZ, RZ, 0x10 ;  /* 0x00000010ff04a424 */ /* 0x000fe200078e00ff */
[----:B------:R-:W-:Y:S01]  /*2bf0*/  SHF.L.U32 R5, R12, 0x1f, RZ ;  /* 0x0000001f0c057819 */ /* 0x000fe200000006ff */
[----:B------:R-:W-:Y:S01]  /*2c00*/  UIADD3 UR7, UPT, UPT, UR4, 0xb0, URZ ;  /* 0x000000b004077890 */ /* 0x000fe2000fffe0ff */
[----:B------:R1:W-:Y:S05]  /*2c10*/  SYNCS.ARRIVE.TRANS64.RED.A1T0 RZ, [R2+URZ], RZ ;  /* 0x000000ff02ff79a7 */ /* 0x0003ea00081004ff */
[----:B------:R-:W-:Y:S01]  /*2c20*/  IMAD.U32 R6, RZ, RZ, UR7 ;  /* 0x00000007ff067e24 */ /* 0x000fe2000f8e00ff */
[----:B------:R-:W2:Y:S04]  /*2c30*/  SYNCS.PHASECHK.TRANS64.TRYWAIT P0, [UR4+0xc0], R5 ;  /* 0x0000c005ff0075a7 */ /* 0x000ea80008001104 */
[----:B------:R-:W-:Y:S01]  /*2c40*/  PRMT R6, R0, 0x654, R6 ;  /* 0x0000065400067816 */ /* 0x000fe20000000006 */
[----:B-12---:R-:W-:Y:S06]  /*2c50*/  @!P0 BRA `(.L_x_51) ;  /* 0x0000008800e08947 */ /* 0x006fec0003800000 */
.L_x_154:
[----:B------:R-:W-:Y:S01]  /*2c60*/  ULEA UR8, UR5, UR6, 0x4 ;  /* 0x0000000605087291 */ /* 0x000fe2000f8e20ff */
[----:B------:R-:W-:Y:S01]  /*2c70*/  SEL R3, R6, R3, !P2 ;  /* 0x0000000306037207 */ /* 0x000fe20005000000 */
[----:B------:R-:W-:Y:S01]  /*2c80*/  UIADD3 UR9, UPT, UPT, UR4, 0xb0, URZ ;  /* 0x000000b004097890 */ /* 0x000fe2000fffe0ff */
[----:B-1----:R-:W-:Y:S01]  /*2c90*/  LEA R2, R11, UR6, 0x3 ;  /* 0x000000060b027c11 */ /* 0x002fe2000f8e18ff */
[----:B------:R-:W-:Y:S01]  /*2ca0*/  UIADD3 UR8, UPT, UPT, UR8, 0x120, URZ ;  /* 0x0000012008087890 */ /* 0x000fe2000fffe0ff */
[----:B------:R1:W-:Y:S01]  /*2cb0*/  @!P2 SYNCS.ARRIVE.TRANS64.RED RZ, [R3+URZ], R4 ;  /* 0x0000000403ffa9a7 */ /* 0x0003e200080004ff */
[----:B------:R-:W-:Y:S01]  /*2cc0*/  UIADD3 UR4, UPT, UPT, UR5, 0x1, URZ ;  /* 0x0000000105047890 */ /* 0x000fe2000fffe0ff */
[----:B------:R-:W-:-:S03]  /*2cd0*/  VIADD R8, R8, 0x1 ;  /* 0x0000000108087836 */ /* 0x000fc60000000000 */
[----:B------:R-:W-:Y:S02]  /*2ce0*/  UISETP.NE.AND UP0, UPT, UR4, 0x2, UPT ;  /* 0x000000020400788c */ /* 0x000fe4000bf05270 */
[----:B------:R-:W-:Y:S01]  /*2cf0*/  ISETP.NE.AND P0, PT, R8, 0x2, PT ;  /* 0x000000020800780c */ /* 0x000fe20003f05270 */
[----:B------:R-:W-:Y:S06]  /*2d00*/  UGETNEXTWORKID.BROADCAST [UR8], [UR9] ;  /* 0x00000000080073ca */ /* 0x000fec0008000100 */
[----:B------:R-:W-:Y:S02]  /*2d10*/  USEL UR7, URZ, 0x1, UP0 ;  /* 0x00000001ff077887 */ /* 0x000fe40008000000 */
[----:B------:R-:W-:-:S04]  /*2d20*/  USEL UR5, UR4, URZ, UP0 ;  /* 0x000000ff04057287 */ /* 0x000fc80008000000 */
[----:B------:R-:W-:Y:S02]  /*2d30*/  LOP3.LUT R12, R12, UR7, RZ, 0x3c, !PT ;  /* 0x000000070c0c7c12 */ /* 0x000fe4000f8e3cff */
[----:B-1----:R-:W-:-:S04]  /*2d40*/  SHF.L.U32 R4, R10, 0x1f, RZ ;  /* 0x0000001f0a047819 */ /* 0x002fc800000006ff */
[----:B------:R-:W1:Y:S02]  /*2d50*/  SYNCS.PHASECHK.TRANS64.TRYWAIT P1, [R2+URZ+0xb0], R4 ;  /* 0x0000b004020075a7 */ /* 0x000e6400080211ff */
[----:B-1----:R-:W-:Y:S05]  /*2d60*/  @!P1 BRA `(.L_x_52) ;  /* 0x0000008800b49947 */ /* 0x002fea0003800000 */
.L_x_155:
[C---:B-1----:R-:W-:Y:S01]  /*2d70*/  LEA R4, R11.reuse, UR6, 0x4 ;  /* 0x000000060b047c11 */ /* 0x042fe2000f8e20ff */
[----:B------:R-:W-:Y:S01]  /*2d80*/  VIADD R2, R2, 0xc0 ;  /* 0x000000c002027836 */ /* 0x000fe20000000000 */
[----:B------:R-:W-:Y:S01]  /*2d90*/  SEL R8, R8, RZ, P0 ;  /* 0x000000ff08087207 */ /* 0x000fe20000000000 */
[----:B------:R-:W-:-:S03]  /*2da0*/  VIADD R11, R11, 0x1 ;  /* 0x000000010b0b7836 */ /* 0x000fc60000000000 */
[----:B------:R-:W1:Y:S01]  /*2db0*/  LDS.128 R4, [R4+0x120] ;  /* 0x0001200004047984 */ /* 0x000e620000000c00 */
[----:B------:R-:W-:Y:S02]  /*2dc0*/  PRMT R2, RZ, 0x654, R2 ;  /* 0x00000654ff027816 */ /* 0x000fe40000000002 */
[C---:B------:R-:W-:Y:S01]  /*2dd0*/  ISETP.NE.AND P1, PT, R11.reuse, 0x2, PT ;  /* 0x000000020b00780c */ /* 0x040fe20003f25270 */
[----:B------:R-:W-:Y:S01]  /*2de0*/  @!PT LDS RZ, [RZ] ;  /* 0x00000000fffff984 */ /* 0x000fe20000000800 */
[----:B------:R-:W-:Y:S01]  /*2df0*/  @!PT LDS RZ, [RZ] ;  /* 0x00000000fffff984 */ /* 0x000fe20000000800 */
[----:B------:R-:W-:Y:S01]  /*2e00*/  @!PT LDS RZ, [RZ] ;  /* 0x00000000fffff984 */ /* 0x000fe20000000800 */
[----:B------:R-:W-:Y:S01]  /*2e10*/  @!PT LDS RZ, [RZ] ;  /* 0x00000000fffff984 */ /* 0x000fe20000000800 */
[----:B------:R2:W-:Y:S06]  /*2e20*/  MEMBAR.ALL.CTA ;  /* 0x0000000000007992 */ /* 0x0005ec0000008000 */
[----:B--2---:R-:W2:Y:S01]  /*2e30*/  FENCE.VIEW.ASYNC.S ;  /* 0x00000000000073c6 */ /* 0x004ea20000000000 */
[----:B------:R-:W-:Y:S01]  /*2e40*/  SEL R11, R11, RZ, P1 ;  /* 0x000000ff0b0b7207 */ /* 0x000fe20000800000 */
[----:B--2---:R2:W-:Y:S01]  /*2e50*/  SYNCS.ARRIVE.TRANS64.RED.A1T0 RZ, [R2+URZ], RZ ;  /* 0x000000ff02ff79a7 */ /* 0x0045e200081004ff */
[----:B-1----:R-:W-:-:S02]  /*2e60*/  LOP3.LUT P3, RZ, R6, 0x1, RZ, 0xc0, !PT ;  /* 0x0000000106ff7812 */ /* 0x002fc4000786c0ff */
[----:B------:R-:W-:-:S04]  /*2e70*/  SEL R4, RZ, 0x1, P1 ;  /* 0x00000001ff047807 */ /* 0x000fc80000800000 */
[----:B------:R-:W-:Y:S02]  /*2e80*/  LOP3.LUT R10, R10, R4, RZ, 0x3c, !PT ;  /* 0x000000040a0a7212 */ /* 0x000fe400078e3cff */
[----:B--2---:R-:W-:-:S04]  /*2e90*/  SEL R2, RZ, 0x1, P0 ;  /* 0x00000001ff027807 */ /* 0x004fc80000000000 */
[----:B------:R-:W-:Y:S01]  /*2ea0*/  LOP3.LUT R9, R9, R2, RZ, 0x3c, !PT ;  /* 0x0000000209097212 */ /* 0x000fe200078e3cff */
[----:B------:R-:W-:Y:S06]  /*2eb0*/  @P3 BRA `(.L_x_53) ;  /* 0xfffffffc002c3947 */ /* 0x000fec000383ffff */
[----:B------:R-:W-:Y:S01]  /*2ec0*/  ULEA UR4, UR5, UR6, 0x3 ;  /* 0x0000000605047291 */ /* 0x000fe2000f8e18ff */
[----:B------:R-:W-:-:S08]  /*2ed0*/  SHF.L.U32 R2, R12, 0x1f, RZ ;  /* 0x0000001f0c027819 */ /* 0x000fd000000006ff */
[----:B------:R-:W1:Y:S02]  /*2ee0*/  SYNCS.PHASECHK.TRANS64 P0, [UR4+0xc0], R2 ;  /* 0x0000c002ff0075a7 */ /* 0x000e640008001004 */
[----:B-1----:R-:W-:Y:S05]  /*2ef0*/  @P0 BRA `(.L_x_54) ;  /* 0x0000000000080947 */ /* 0x002fea0003800000 */
[----:B------:R-:W1:Y:S02]  /*2f00*/  SYNCS.PHASECHK.TRANS64.TRYWAIT P0, [UR4+0xc0], R2 ;  /* 0x0000c002ff0075a7 */ /* 0x000e640008001104 */
[----:B-1----:R-:W-:Y:S05]  /*2f10*/  @!P0 BRA `(.L_x_55) ;  /* 0x00000088005c8947 */ /* 0x002fea0003800000 */
.L_x_54:
[----:B------:R-:W-:-:S04]  /*2f20*/  UIADD3 UR7, UPT, UPT, UR5, 0x1, URZ ;  /* 0x0000000105077890 */ /* 0x000fc8000fffe0ff */
[----:B------:R-:W-:-:S04]  /*2f30*/  UISETP.NE.AND UP0, UPT, UR7, 0x2, UPT ;  /* 0x000000020700788c */ /* 0x000fc8000bf05270 */
[----:B------:R-:W-:Y:S02]  /*2f40*/  USEL UR8, URZ, 0x1, UP0 ;  /* 0x00000001ff087887 */ /* 0x000fe40008000000 */
[----:B------:R-:W-:-:S04]  /*2f50*/  USEL UR7, UR7, URZ, UP0 ;  /* 0x000000ff07077287 */ /* 0x000fc80008000000 */
[----:B------:R-:W-:Y:S01]  /*2f60*/  ULEA UR7, UR7, UR6, 0x3 ;  /* 0x0000000607077291 */ /* 0x000fe2000f8e18ff */
[----:B-1----:R-:W-:-:S04]  /*2f70*/  LOP3.LUT R2, R12, UR8, RZ, 0x3c, !PT ;  /* 0x000000080c027c12 */ /* 0x002fc8000f8e3cff */
[----:B------:R-:W-:-:S04]  /*2f80*/  SHF.L.U32 R0, R2, 0x1f, RZ ;  /* 0x0000001f02007819 */ /* 0x000fc800000006ff */
[----:B------:R-:W1:Y:S02]  /*2f90*/  SYNCS.PHASECHK.TRANS64 P0, [UR7+0xc0], R0 ;  /* 0x0000c000ff0075a7 */ /* 0x000e640008001007 */
[----:B-1----:R-:W-:Y:S05]  /*2fa0*/  @P0 EXIT ;  /* 0x000000000000094d */ /* 0x002fea0003800000 */
[----:B------:R-:W-:Y:S02]  /*2fb0*/  SHF.L.U32 R2, R2, 0x1f, RZ ;  /* 0x0000001f02027819 */ /* 0x000fe400000006ff */
[----:B------:R-:W-:-:S07]  /*2fc0*/  MOV R0, UR7 ;  /* 0x0000000700007c02 */ /* 0x000fce0008000f00 */
.L_x_56:
[----:B-1----:R1:W2:Y:S02]  /*2fd0*/  SYNCS.PHASECHK.TRANS64.TRYWAIT P0, [R0+URZ+0xc0], R2 ;  /* 0x0000c002000075a7 */ /* 0x0022a400080011ff */
[----:B--2---:R-:W-:Y:S05]  /*2fe0*/  @!P0 NANOSLEEP.SYNCS 0x989680 ;  /* 0x009896800000895d */ /* 0x004fea0003900000 */
[----:B------:R-:W2:Y:S02]  /*2ff0*/  @!P0 SYNCS.PHASECHK.TRANS64 P0, [R0+URZ+0xc0], R2 ;  /* 0x0000c002000085a7 */ /* 0x000ea400080010ff */
[----:B--2---:R-:W-:Y:S05]  /*3000*/  @P0 EXIT ;  /* 0x000000000000094d */ /* 0x004fea0003800000 */
[----:B------:R-:W-:Y:S05]  /*3010*/  BRA `(.L_x_56) ;  /* 0xfffffffc00ec7947 */ /* 0x000fea000383ffff */
.L_x_49:
[----:B------:R-:W-:Y:S05]  /*3020*/  BRA.U UP4, `(.L_x_57) ;  /* 0x0000000d04407547 */ /* 0x000fea000b800000 */
[----:B------:R-:W1:Y:S01]  /*3030*/  S2UR UR7, SR_CgaCtaId ;  /* 0x00000000000779c3 */ /* 0x000e620000008800 */
[----:B------:R-:W-:Y:S01]  /*3040*/  UMOV UR4, 0x40 ;  /* 0x0000004000047882 */ /* 0x000fe20000000000 */
[----:B------:R-:W-:Y:S01]  /*3050*/  NOP ;  /* 0x0000000000007918 */ /* 0x000fe20000000000 */
[----:B------:R-:W-:Y:S01]  /*3060*/  UMOV UR6, 0x400 ;  /* 0x0000040000067882 */ /* 0x000fe20000000000 */
[----:B-1----:R-:W-:Y:S02]  /*3070*/  ULEA UR5, UR7, UR4, 0x18 ;  /* 0x0000000407057291 */ /* 0x002fe4000f8ec0ff */
[----:B------:R-:W-:-:S07]  /*3080*/  ULEA UR6, UR7, UR6, 0x18 ;  /* 0x0000000607067291 */ /* 0x000fce000f8ec0ff */
[----:B------:R-:W1:Y:S02]  /*3090*/  LDS.U8 R0, [UR5+0x1c] ;  /* 0x00001c05ff007984 */ /* 0x000e640008000000 */
[----:B-1----:R-:W-:-:S13]  /*30a0*/  ISETP.NE.AND P0, PT, R0, RZ, PT ;  /* 0x000000ff0000720c */ /* 0x002fda0003f05270 */
[----:B------:R-:W-:Y:S05]  /*30b0*/  @P0 BRA `(.L_x_58) ;  /* 0x0000000000580947 */ /* 0x000fea0003800000 */
[----:B------:R-:W-:-:S13]  /*30c0*/  ELECT P0, URZ, PT ;  /* 0x0000000000ff782f */ /* 0x000fda0003800000 */
[----:B------:R-:W-:Y:S05]  /*30d0*/  @!P0 BRA `(.L_x_59) ;  /* 0x0000000000608947 */ /* 0x000fea0003800000 */
[----:B------:R-:W-:Y:S01]  /*30e0*/  UMOV UR4, 0x10 ;  /* 0x0000001000047882 */ /* 0x000fe20000000000 */
[----:B------:R-:W-:Y:S01]  /*30f0*/  HFMA2 R0, -RZ, RZ, 0, 5.9604644775390625e-08 ;  /* 0x00000001ff007431 */ /* 0x000fe200000001ff */
[----:B------:R-:W-:-:S03]  /*3100*/  MOV R3, 0xffff ;  /* 0x0000ffff00037802 */ /* 0x000fc60000000f00 */
[----:B------:R-:W-:Y:S04]  /*3110*/  DEPBAR.LE SB1, 0x36 ;  /* 0x00009d800000791a */ /* 0x000fe80000000000 */
[----:B------:R-:W1:Y:S02]  /*3120*/  UTCATOMSWS.FIND_AND_SET.ALIGN UP0, UR4, UR4 ;  /* 0x00000004000475e3 */ /* 0x000e640008000800 */
[----:B-1----:R-:W-:Y:S01]  /*3130*/  MOV R4, UR4 ;  /* 0x0000000400047c02 */ /* 0x002fe20008000f00 */
[----:B------:R-:W-:Y:S06]  /*3140*/  BRA.U UP0, `(.L_x_60) ;  /* 0x0000000100187547 */ /* 0x000fec000b800000 */
.L_x_61:
[----:B------:R-:W-:Y:S05]  /*3150*/  NANOSLEEP 0x64 ;  /* 0x000000640000795d */ /* 0x000fea0003800000 */
[----:B------:R-:W-:-:S05]  /*3160*/  UMOV UR4, 0x10 ;  /* 0x0000001000047882 */ /* 0x000fca0000000000 */
[----:B------:R-:W-:Y:S04]  /*3170*/  DEPBAR.LE SB1, 0x36 ;  /* 0x00009d800000791a */ /* 0x000fe80000000000 */
[----:B------:R-:W1:Y:S02]  /*3180*/  UTCATOMSWS.FIND_AND_SET.ALIGN UP0, UR4, UR4 ;  /* 0x00000004000475e3 */ /* 0x000e640008000800 */
[----:B-1----:R-:W-:Y:S01]  /*3190*/  MOV R4, UR4 ;  /* 0x0000000400047c02 */ /* 0x002fe20008000f00 */
[----:B------:R-:W-:Y:S05]  /*31a0*/  BRA.U !UP0, `(.L_x_61) ;  /* 0xfffffffd08e87547 */ /* 0x000fea000b83ffff */
.L_x_60:
[-C--:B------:R-:W-:Y:S02]  /*31b0*/  SHF.L.U32 R3, R3, R4.reuse, RZ ;  /* 0x0000000403037219 */ /* 0x080fe400000006ff */
[----:B------:R-:W-:Y:S01]  /*31c0*/  SHF.L.U32 R0, R0, R4, RZ ;  /* 0x0000000400007219 */ /* 0x000fe200000006ff */
[----:B------:R-:W-:Y:S02]  /*31d0*/  IMAD.SHL.U32 R4, R4, 0x20, RZ ;  /* 0x0000002004047824 */ /* 0x000fe400078e00ff */
[----:B------:R1:W-:Y:S04]  /*31e0*/  ATOMS.OR RZ, [UR5+0x14], R3 ;  /* 0x00001403ffff798c */ /* 0x0003e8000b000005 */
[----:B------:R1:W-:Y:S04]  /*31f0*/  ATOMS.OR RZ, [UR5+0x18], R0 ;  /* 0x00001800ffff798c */ /* 0x0003e8000b000005 */
[----:B------:R1:W-:Y:S01]  /*3200*/  STS [UR6+0x140], R4 ;  /* 0x00014004ff007988 */ /* 0x0003e20008000806 */
[----:B------:R-:W-:Y:S05]  /*3210*/  BRA `(.L_x_59) ;  /* 0x0000000000107947 */ /* 0x000fea0003800000 */
.L_x_58:
[----:B------:R-:W-:Y:S02]  /*3220*/  MOV R0, 0xffffffff ;  /* 0xffffffff00007802 */ /* 0x000fe40000000f00 */
[----:B------:R-:W-:-:S03]  /*3230*/  MOV R4, 0x3260 ;  /* 0x0000326000047802 */ /* 0x000fc60000000f00 */
[----:B------:R1:W-:Y:S04]  /*3240*/  STS [UR6+0x140], R0 ;  /* 0x00014000ff007988 */ /* 0x0003e80008000806 */
[----:B-1---5:R-:W-:Y:S05]  /*3250*/  CALL.REL.NOINC `($__internal_1_$__cuda_sm10x_tcgen05_guardrail_trap_phase_invalid_during_alloc) ;  /* 0x0000008c00747944 */ /* 0x022fea0003c00000 */
.L_x_59:
[----:B------:R-:W-:Y:S05]  /*3260*/  WARPSYNC.ALL ;  /* 0x0000000000007948 */ /* 0x000fea0003800000 */
[----:B------:R-:W2:Y:S01]  /*3270*/  S2UR UR4, SR_CgaCtaId ;  /* 0x00000000000479c3 */ /* 0x000ea20000008800 */
[----:B------:R-:W-:Y:S01]  /*3280*/  UMOV UR17, 0x400 ;  /* 0x0000040000117882 */ /* 0x000fe20000000000 */
[----:B------:R-:W-:-:S06]  /*3290*/  NOP ;  /* 0x0000000000007918 */ /* 0x000fcc0000000000 */
[----:B------:R-:W-:Y:S06]  /*32a0*/  BAR.ARV 0x6, 0xa0 ;  /* 0x0182800000007b1d */ /* 0x000fec0000002000 */
[----:B------:R-:W3:Y:S01]  /*32b0*/  LDCU UR5, c[0x0][0x38c] ;  /* 0x00007180ff0577ac */ /* 0x000ee20008000800 */
[----:B------:R-:W-:Y:S01]  /*32c0*/  LOP3.LUT R2, R2, 0xffff, RZ, 0xc0, !PT ;  /* 0x0000ffff02027812 */ /* 0x000fe200078ec0ff */
[----:B------:R-:W-:Y:S01]  /*32d0*/  IMAD.MOV.U32 R11, RZ, RZ, 0x1 ;  /* 0x00000001ff0b7424 */ /* 0x000fe200078e00ff */
[----:B------:R-:W-:Y:S01]  /*32e0*/  CS2R R8, SRZ ;  /* 0x0000000000087805 */ /* 0x000fe2000001ff00 */
[----:B------:R-:W4:Y:S01]  /*32f0*/  LDCU UR8, c[0x0][0x38c] ;  /* 0x00007180ff0877ac */ /* 0x000f220008000800 */
[----:B------:R-:W-:Y:S01]  /*3300*/  R2UR UR19, R2 ;  /* 0x00000000021372ca */ /* 0x000fe200000e0000 */
[----:B------:R-:W-:Y:S01]  /*3310*/  IMAD.MOV.U32 R10, RZ, RZ, RZ ;  /* 0x000000ffff0a7224 */ /* 0x000fe200078e00ff */
[----:B------:R-:W-:Y:S01]  /*3320*/  UMOV UR23, URZ ;  /* 0x000000ff00177c82 */ /* 0x000fe20008000000 */
[----:B------:R-:W-:Y:S01]  /*3330*/  UMOV UR14, URZ ;  /* 0x000000ff000e7c82 */ /* 0x000fe20008000000 */
[----:B--2---:R-:W-:Y:S01]  /*3340*/  ULEA UR17, UR4, UR17, 0x18 ;  /* 0x0000001104117291 */ /* 0x004fe2000f8ec0ff */
[----:B------:R-:W-:Y:S01]  /*3350*/  UMOV UR26, 0x0 ;  /* 0x00000000001a7882 */ /* 0x000fe20000000000 */
[----:B------:R-:W-:-:S02]  /*3360*/  UMOV UR27, 0x8400490 ;  /* 0x08400490001b7882 */ /* 0x000fc40000000000 */
[----:B------:R-:W-:Y:S02]  /*3370*/  UIADD3 UR6, UPT, UPT, UR17, 0x10800, URZ ;  /* 0x0001080011067890 */ /* 0x000fe4000fffe0ff */
[----:B------:R-:W-:Y:S02]  /*3380*/  UIADD3 UR7, UPT, UPT, UR17, 0x1c800, URZ ;  /* 0x0001c80011077890 */ /* 0x000fe4000fffe0ff */
[----:B---3--:R-:W-:Y:S01]  /*3390*/  UIADD3 UR5, UPT, UPT, UR5, 0x1f, URZ ;  /* 0x0000001f05057890 */ /* 0x008fe2000fffe0ff */
[----:B-1----:R-:W1:Y:S01]  /*33a0*/  LDS R0, [UR17+0x140] ;  /* 0x00014011ff007984 */ /* 0x002e620008000800 */
[----:B------:R-:W-:Y:S02]  /*33b0*/  USHF.R.U32.HI UR6, URZ, 0x4, UR6 ;  /* 0x00000004ff067899 */ /* 0x000fe40008011606 */
[----:B------:R-:W-:Y:S02]  /*33c0*/  USHF.R.S32.HI UR4, URZ, 0x1f, UR5 ;  /* 0x0000001fff047899 */ /* 0x000fe40008011405 */
[----:B------:R-:W-:-:S02]  /*33d0*/  ULOP3.LUT UR6, UR6, 0x3fff, URZ, 0xc0, !UPT ;  /* 0x00003fff06067892 */ /* 0x000fc4000f8ec0ff */
[----:B------:R-:W-:Y:S02]  /*33e0*/  ULEA.HI UR4, UR4, UR5, URZ, 0x5 ;  /* 0x0000000504047291 */ /* 0x000fe4000f8f28ff */
[----:B------:R-:W-:Y:S02]  /*33f0*/  USHF.R.U32.HI UR5, URZ, 0x4, UR7 ;  /* 0x00000004ff057899 */ /* 0x000fe40008011607 */
[----:B------:R-:W-:Y:S02]  /*3400*/  USHF.R.S32.HI UR28, URZ, 0x5, UR4 ;  /* 0x00000005ff1c7899 */ /* 0x000fe40008011404 */
[----:B------:R-:W-:Y:S02]  /*3410*/  ULOP3.LUT UR5, UR5, 0x3fff, URZ, 0xc0, !UPT ;  /* 0x00003fff05057892 */ /* 0x000fe4000f8ec0ff */
[----:B------:R-:W-:Y:S02]  /*3420*/  UISETP.LT.AND UP0, UPT, UR28, 0x1, UPT ;  /* 0x000000011c00788c */ /* 0x000fe4000bf01270 */
[----:B------:R-:W-:-:S02]  /*3430*/  ULOP3.LUT UR20, UR6, 0x10000, URZ, 0xfc, !UPT ;  /* 0x0001000006147892 */ /* 0x000fc4000f8efcff */
[----:B------:R-:W-:Y:S02]  /*3440*/  USEL UR29, UR28, 0x1, !UP0 ;  /* 0x000000011c1d7887 */ /* 0x000fe4000c000000 */
[----:B------:R-:W-:Y:S02]  /*3450*/  ULOP3.LUT UR21, UR5, 0x10000, URZ, 0xfc, !UPT ;  /* 0x0001000005157892 */ /* 0x000fe4000f8efcff */
[----:B------:R-:W-:Y:S02]  /*3460*/  UIADD3 UR29, UPT, UPT, -UR29, URZ, URZ ;  /* 0x000000ff1d1d7290 */ /* 0x000fe4000fffe1ff */
[----:B----4-:R-:W-:Y:S01]  /*3470*/  UISETP.GE.AND UP4, UPT, UR8, 0x1, UPT ;  /* 0x000000010800788c */ /* 0x010fe2000bf86270 */
[----:B------:R-:W-:Y:S01]  /*3480*/  UMOV UR24, 0x0 ;  /* 0x0000000000187882 */ /* 0x000fe20000000000 */
[----:B------:R-:W-:Y:S01]  /*3490*/  UMOV UR25, 0x8400490 ;  /* 0x0840049000197882 */ /* 0x000fe20000000000 */
[----:B-1----:R-:W-:-:S15]  /*34a0*/  R2UR UR30, R0 ;  /* 0x00000000001e72ca */ /* 0x002fde00000e0000 */
.L_x_68:
[----:B------:R-:W-:Y:S02]  /*34b0*/  LEA R0, R10, UR17, 0x3 ;  /* 0x000000110a007c11 */ /* 0x000fe4000f8e18ff */
[----:B------:R-:W-:Y:S02]  /*34c0*/  SHF.L.U32 R2, R9, 0x1f, RZ ;  /* 0x0000001f09027819 */ /* 0x000fe400000006ff */
[----:B------:R-:W-:Y:S01]  /*34d0*/  PLOP3.LUT P0, PT, PT, PT, UP4, 0x80, 0x8 ;  /* 0x000000000008781c */ /* 0x000fe20003f0f048 */
[----:B------:R-:W-:Y:S01]  /*34e0*/  VIADD R3, R0, 0xc0 ;  /* 0x000000c000037836 */ /* 0x000fe20000000000 */
[----:B-1----:R-:W1:Y:S02]  /*34f0*/  SYNCS.PHASECHK.TRANS64.TRYWAIT P1, [R0+URZ+0xb0], R2 ;  /* 0x0000b002000075a7 */ /* 0x002e6400080211ff */
[----:B-1-3--:R-:W-:Y:S09]  /*3500*/  @!P1 BRA `(.L_x_62) ;  /* 0x0000008000f89947 */ /* 0x00aff20003800000 */
.L_x_157:
[----:B------:R-:W-:Y:S01]  /*3510*/  LEA R4, R10, UR17, 0x4 ;  /* 0x000000110a047c11 */ /* 0x000fe2000f8e20ff */
[----:B------:R-:W-:Y:S01]  /*3520*/  @UP4 ULEA UR4, UR14, UR17, 0x3 ;  /* 0x000000110e044291 */ /* 0x000fe2000f8e18ff */
[----:B------:R-:W-:Y:S01]  /*3530*/  PLOP3.LUT P2, PT, PT, PT, PT, 0x80, 0x8 ;  /* 0x000000000008781c */ /* 0x000fe20003f4f070 */
[----:B------:R-:W-:Y:S01]  /*3540*/  ULEA UR22, UR23, UR17, 0x3 ;  /* 0x0000001117167291 */ /* 0x000fe2000f8e18ff */
[----:B------:R-:W-:Y:S01]  /*3550*/  PRMT R3, RZ, 0x654, R3 ;  /* 0x00000654ff037816 */ /* 0x000fe20000000003 */
[----:B------:R-:W-:Y:S01]  /*3560*/  ULEA UR18, UR23, UR30, 0x8 ;  /* 0x0000001e17127291 */ /* 0x000fe2000f8e40ff */
[----:B------:R-:W2:Y:S01]  /*3570*/  LDS.128 R4, [R4+0x120] ;  /* 0x0001200004047984 */ /* 0x000ea20000000c00 */
[----:B-1----:R-:W-:Y:S02]  /*3580*/  @P0 SHF.L.U32 R2, R8, 0x1f, RZ ;  /* 0x0000001f08020819 */ /* 0x002fe400000006ff */
[----:B------:R-:W-:Y:S01]  /*3590*/  SHF.L.U32 R0, R11, 0x1f, RZ ;  /* 0x0000001f0b007819 */ /* 0x000fe200000006ff */
[----:B------:R-:W-:Y:S01]  /*35a0*/  @!PT LDS RZ, [RZ] ;  /* 0x00000000fffff984 */ /* 0x000fe20000000800 */
[----:B------:R-:W-:Y:S01]  /*35b0*/  @!PT LDS RZ, [RZ] ;  /* 0x00000000fffff984 */ /* 0x000fe20000000800 */
[----:B------:R-:W-:Y:S01]  /*35c0*/  @!PT LDS RZ, [RZ] ;  /* 0x00000000fffff984 */ /* 0x000fe20000000800 */
[----:B------:R-:W-:Y:S01]  /*35d0*/  @!PT LDS RZ, [RZ] ;  /* 0x00000000fffff984 */ /* 0x000fe20000000800 */
[----:B------:R1:W-:Y:S06]  /*35e0*/  MEMBAR.ALL.CTA ;  /* 0x0000000000007992 */ /* 0x0003ec0000008000 */
[----:B-1----:R-:W1:Y:S02]  /*35f0*/  FENCE.VIEW.ASYNC.S ;  /* 0x00000000000073c6 */ /* 0x002e640000000000 */
[----:B-1----:R1:W-:Y:S01]  /*3600*/  SYNCS.ARRIVE.TRANS64.RED.A1T0 RZ, [R3+URZ], RZ ;  /* 0x000000ff03ff79a7 */ /* 0x0023e200081004ff */
[----:B------:R1:W3:Y:S01]  /*3610*/  @P0 SYNCS.PHASECHK.TRANS64.TRYWAIT P2, [UR4], R2 ;  /* 0x00000002ff0005a7 */ /* 0x0002e20008041104 */
[----:B--2---:R-:W-:Y:S01]  /*3620*/  LOP3.LUT P1, RZ, R6, 0x1, RZ, 0xc0, !PT ;  /* 0x0000000106ff7812 */ /* 0x004fe2000782c0ff */
[----:B------:R-:W2:Y:S02]  /*3630*/  SYNCS.PHASECHK.TRANS64.TRYWAIT P0, [UR22+0xe0], R0 ;  /* 0x0000e000ff0075a7 */ /* 0x000ea40008001116 */
[----:B-123--:R-:W-:Y:S10]  /*3640*/  @!P0 BRA `(.L_x_63) ;  /* 0x0000008000bc8947 */ /* 0x00eff40003800000 */
.L_x_159:
[----:B------:R-:W-:Y:S01]  /*3650*/  IADD3 R10, PT, PT, R10, 0x1, RZ ;  /* 0x000000010a0a7810 */ /* 0x000fe20007ffe0ff */
[----:B------:R-:W-:Y:S06]  /*3660*/  BRA.U !UP4, `(.L_x_64) ;  /* 0x000000010c987547 */ /* 0x000fec000b800000 */
[----:B------:R-:W-:Y:S01]  /*3670*/  UPLOP3.LUT UP2, UPT, UPT, UPT, UPT, 0x40, 0x4 ;  /* 0x000000000004789c */ /* 0x000fe20003f4e870 */
[----:B------:R-:W-:Y:S01]  /*3680*/  UMOV UR16, UR29 ;  /* 0x0000001d00107c82 */ /* 0x000fe20008000000 */
[----:B------:R-:W-:Y:S01]  /*3690*/  UMOV UR15, UR28 ;  /* 0x0000001c000f7c82 */ /* 0x000fe20008000000 */
[----:B------:R-:W-:-:S08]  /*36a0*/  UMOV UR6, UR14 ;  /* 0x0000000e00067c82 */ /* 0x000fd00008000000 */
.L_x_67:
[----:B------:R-:W-:Y:S02]  /*36b0*/  UIADD3 UR16, UPT, UPT, UR16, 0x1, URZ ;  /* 0x0000000110107890 */ /* 0x000fe4000fffe0ff */
[----:B--2---:R-:W-:Y:S02]  /*36c0*/  ULEA UR5, UR6, UR17, 0x3 ;  /* 0x0000001106057291 */ /* 0x004fe4000f8e18ff */
[----:B------:R-:W-:Y:S01]  /*36d0*/  UISETP.NE.AND UP3, UPT, UR16, URZ, UPT ;  /* 0x000000ff1000728c */ /* 0x000fe2000bf65270 */
[----:B---3--:R-:W-:Y:S10]  /*36e0*/  @P2 BRA `(.L_x_65) ;  /* 0x00000000000c2947 */ /* 0x008ff40003800000 */
[----:B-1----:R-:W-:Y:S04]  /*36f0*/  SHF.L.U32 R2, R8, 0x1f, RZ ;  /* 0x0000001f08027819 */ /* 0x002fe800000006ff */
[----:B------:R-:W1:Y:S02]  /*3700*/  SYNCS.PHASECHK.TRANS64.TRYWAIT P0, [UR5], R2 ;  /* 0x00000002ff0075a7 */ /* 0x000e640008001105 */
[----:B-1----:R-:W-:Y:S05]  /*3710*/  @!P0 BRA `(.L_x_66) ;  /* 0x0000008000a08947 */ /* 0x002fea0003800000 */
.L_x_65:
[----:B------:R-:W-:Y:S01]  /*3720*/  UISETP.NE.AND UP0, UPT, UR15, 0x1, UPT ;  /* 0x000000010f00788c */ /* 0x000fe2000bf05270 */
[----:B------:R-:W-:Y:S01]  /*3730*/  PLOP3.LUT P2, PT, PT, PT, PT, 0x80, 0x8 ;  /* 0x000000000008781c */ /* 0x000fe20003f4f070 */
[----:B------:R-:W-:Y:S02]  /*3740*/  UIADD3 UR4, UPT, UPT, UR6, 0x1, URZ ;  /* 0x0000000106047890 */ /* 0x000fe4000fffe0ff */
[----:B------:R-:W-:Y:S02]  /*3750*/  ULEA UR12, UR6, UR21, 0xa ;  /* 0x00000015060c7291 */ /* 0x000fe4000f8e50ff */
[----:B------:R-:W-:Y:S01]  /*3760*/  UISETP.NE.AND UP1, UPT, UR4, 0x6, UPT ;  /* 0x000000060400788c */ /* 0x000fe2000bf25270 */
[----:B------:R-:W-:Y:S01]  /*3770*/  PLOP3.LUT P0, PT, PT, PT, UP0, 0x80, 0x8 ;  /* 0x000000000008781c */ /* 0x000fe20003f0f008 */
[----:B------:R-:W-:Y:S02]  /*3780*/  UIADD3 UR10, UPT, UPT, UR12, 0x2, URZ ;  /* 0x000000020c0a7890 */ /* 0x000fe4000fffe0ff */
[----:B------:R-:W-:Y:S02]  /*3790*/  USEL UR7, URZ, 0x1, UP1 ;  /* 0x00000001ff077887 */ /* 0x000fe40008800000 */
[----:B------:R-:W-:Y:S02]  /*37a0*/  USEL UR14, UR4, URZ, UP1 ;  /* 0x000000ff040e7287 */ /* 0x000fe40008800000 */
[----:B------:R-:W-:Y:S02]  /*37b0*/  UIADD3 UR15, UPT, UPT, UR15, -0x1, URZ ;  /* 0xffffffff0f0f7890 */ /* 0x000fe4000fffe0ff */
[----:B------:R-:W-:Y:S01]  /*37c0*/  @UP0 ULEA UR4, UR14, UR17, 0x3 ;  /* 0x000000110e040291 */ /* 0x000fe2000f8e18ff */
[----:B------:R-:W-:Y:S01]  /*37d0*/  LOP3.LUT R8, R8, UR7, RZ, 0x3c, !PT ;  /* 0x0000000708087c12 */ /* 0x000fe2000f8e3cff */
[----:B------:R-:W-:Y:S01]  /*37e0*/  UIADD3 UR7, UPT, UPT, UR5, 0x30, URZ ;  /* 0x0000003005077890 */ /* 0x000fe2000fffe0ff */
[----:B------:R-:W-:Y:S02]  /*37f0*/  UMOV UR13, 0x80004020 ;  /* 0x80004020000d7882 */ /* 0x000fe40000000000 */
[----:B-1----:R-:W-:Y:S01]  /*3800*/  @P0 SHF.L.U32 R0, R8, 0x1f, RZ ;  /* 0x0000001f08000819 */ /* 0x002fe200000006ff */
[----:B------:R-:W-:Y:S01]  /*3810*/  UMOV UR5, 0x80004020 ;  /* 0x8000402000057882 */ /* 0x000fe20000000000 */
[----:B------:R-:W-:Y:S01]  /*3820*/  UMOV UR11, 0x80004020 ;  /* 0x80004020000b7882 */ /* 0x000fe20000000000 */
[----:B------:R-:W-:Y:S01]  /*3830*/  UMOV UR9, 0x80004020 ;  /* 0x8000402000097882 */ /* 0x000fe20000000000 */
[----:B------:R2:W3:Y:S01]  /*3840*/  @P0 SYNCS.PHASECHK.TRANS64.TRYWAIT P2, [UR4], R0 ;  /* 0x00000000ff0005a7 */ /* 0x0004e20008041104 */
[----:B------:R-:W-:Y:S03]  /*3850*/  ULEA UR4, UR6, UR20, 0x9 ;  /* 0x0000001406047291 */ /* 0x000fe6000f8e48ff */
[----:B------:R-:W-:Y:S01]  /*3860*/  UMOV UR6, UR14 ;  /* 0x0000000e00067c82 */ /* 0x000fe20008000000 */
[----:B------:R-:W-:Y:S05]  /*3870*/  UIADD3 UR8, UPT, UPT, UR4, 0x2, URZ ;  /* 0x0000000204087890 */ /* 0x000fea000fffe0ff */
[----:B------:R2:W-:Y:S01]  /*3880*/  UTCHMMA gdesc[UR4], gdesc[UR12], tmem[UR18], tmem[UR26], idesc[UR27], UP2 ;  /* 0x00ff1a0c040075ea */ /* 0x0005e20009000012 */
[----:B------:R-:W-:Y:S03]  /*3890*/  UPLOP3.LUT UP2, UPT, UPT, UPT, UPT, 0x80, 0x8 ;  /* 0x000000000008789c */ /* 0x000fe60003f4f070 */
[----:B------:R2:W-:Y:S01]  /*38a0*/  UTCHMMA gdesc[UR8], gdesc[UR10], tmem[UR18], tmem[UR24], idesc[UR25], UPT ;  /* 0x00ff180a080075ea */ /* 0x0005e2000b800012 */
[----:B------:R2:W-:Y:S01]  /*38b0*/  UTCBAR.MULTICAST [UR7], URZ, UR19 ;  /* 0x000000ff070073e9 */ /* 0x0005e20008000813 */
[----:B------:R-:W-:Y:S06]  /*38c0*/  BRA.U UP3, `(.L_x_67) ;  /* 0xfffffffd03787547 */ /* 0x000fec000b83ffff */
.L_x_64:
[----:B--2---:R-:W-:Y:S01]  /*38d0*/  UIADD3 UR4, UPT, UPT, UR23, 0x1, URZ ;  /* 0x0000000117047890 */ /* 0x004fe2000fffe0ff */
[C---:B------:R-:W-:Y:S01]  /*38e0*/  ISETP.NE.AND P0, PT, R10.reuse, 0x2, PT ;  /* 0x000000020a00780c */ /* 0x040fe20003f05270 */
[----:B------:R-:W-:Y:S02]  /*38f0*/  UIADD3 UR5, UPT, UPT, UR22, 0xd0, URZ ;  /* 0x000000d016057890 */ /* 0x000fe4000fffe0ff */
[----:B------:R-:W-:Y:S01]  /*3900*/  UISETP.NE.AND UP0, UPT, UR4, 0x2, UPT ;  /* 0x000000020400788c */ /* 0x000fe2000bf05270 */
[----:B-1----:R-:W-:Y:S02]  /*3910*/  SEL R0, RZ, 0x1, P0 ;  /* 0x00000001ff007807 */ /* 0x002fe40000000000 */
[----:B------:R-:W-:Y:S01]  /*3920*/  SEL R10, R10, RZ, P0 ;  /* 0x000000ff0a0a7207 */ /* 0x000fe20000000000 */
[----:B------:R-:W-:Y:S01]  /*3930*/  USEL UR6, URZ, 0x1, UP0 ;  /* 0x00000001ff067887 */ /* 0x000fe20008000000 */
[----:B------:R-:W-:Y:S01]  /*3940*/  LOP3.LUT R9, R9, R0, RZ, 0x3c, !PT ;  /* 0x0000000009097212 */ /* 0x000fe200078e3cff */
[----:B------:R-:W-:Y:S01]  /*3950*/  USEL UR23, UR4, URZ, UP0 ;  /* 0x000000ff04177287 */ /* 0x000fe20008000000 */
[----:B------:R1:W-:Y:S03]  /*3960*/  UTCBAR [UR5], URZ ;  /* 0x000000ff050073e9 */ /* 0x0003e600080000ff */
[----:B------:R-:W-:Y:S01]  /*3970*/  LOP3.LUT R11, R11, UR6, RZ, 0x3c, !PT ;  /* 0x000000060b0b7c12 */ /* 0x000fe2000f8e3cff */
[----:B------:R-:W-:Y:S07]  /*3980*/  @P1 BRA `(.L_x_68) ;  /* 0xfffffff800c81947 */ /* 0x000fee000383ffff */
[----:B------:R-:W2:Y:S01]  /*3990*/  S2UR UR7, SR_CgaCtaId ;  /* 0x00000000000779c3 */ /* 0x000ea20000008800 */
[----:B------:R-:W-:Y:S01]  /*39a0*/  ELECT P0, URZ, PT ;  /* 0x0000000000ff782f */ /* 0x000fe20003800000 */
[----:B------:R-:W-:Y:S01]  /*39b0*/  IMAD.MOV.U32 R0, RZ, RZ, 0x1 ;  /* 0x00000001ff007424 */ /* 0x000fe200078e00ff */
[----:B------:R-:W-:Y:S01]  /*39c0*/  UIADD3 UR17, UPT, UPT, UR17, 0xe0, URZ ;  /* 0x000000e011117890 */ /* 0x000fe2000fffe0ff */
[----:B------:R-:W-:Y:S01]  /*39d0*/  SHF.L.U32 R2, R11, 0x1f, RZ ;  /* 0x0000001f0b027819 */ /* 0x000fe200000006ff */
[----:B------:R-:W-:-:S03]  /*39e0*/  UMOV UR4, 0x40 ;  /* 0x0000004000047882 */ /* 0x000fc60000000000 */
[----:B------:R-:W-:Y:S01]  /*39f0*/  UVIRTCOUNT.DEALLOC.SMPOOL 0x80 ;  /* 0x000000800000784c */ /* 0x000fe20000000000 */
[----:B--2---:R-:W-:Y:S02]  /*3a00*/  ULEA UR7, UR7, UR4, 0x18 ;  /* 0x0000000407077291 */ /* 0x004fe4000f8ec0ff */
[----:B------:R-:W-:-:S07]  /*3a10*/  ULEA UR4, UR23, UR17, 0x3 ;  /* 0x0000001117047291 */ /* 0x000fce000f8e18ff */
[----:B------:R2:W-:Y:S02]  /*3a20*/  @P0 STS.U8 [UR7+0x1c], R0 ;  /* 0x00001c00ff000988 */ /* 0x0005e40008000007 */
[----:B------:R-:W4:Y:S02]  /*3a30*/  SYNCS.PHASECHK.TRANS64.TRYWAIT P0, [UR4], R2 ;  /* 0x00000002ff0075a7 */ /* 0x000f240008001104 */
[----:B--2-4-:R-:W-:Y:S05]  /*3a40*/  @!P0 BRA `(.L_x_69) ;  /* 0x0000007c00ec8947 */ /* 0x014fea0003800000 */
.L_x_162:
[----:B------:R-:W-:-:S04]  /*3a50*/  UIADD3 UR4, UPT, UPT, UR23, 0x1, URZ ;  /* 0x0000000117047890 */ /* 0x000fc8000fffe0ff */
[----:B------:R-:W-:-:S04]  /*3a60*/  UISETP.NE.AND UP0, UPT, UR4, 0x2, UPT ;  /* 0x000000020400788c */ /* 0x000fc8000bf05270 */
[----:B-1----:R-:W-:Y:S02]  /*3a70*/  USEL UR5, URZ, 0x1, UP0 ;  /* 0x00000001ff057887 */ /* 0x002fe40008000000 */
[----:B------:R-:W-:-:S04]  /*3a80*/  USEL UR4, UR4, URZ, UP0 ;  /* 0x000000ff04047287 */ /* 0x000fc80008000000 */
[----:B------:R-:W-:Y:S01]  /*3a90*/  ULEA UR4, UR4, UR17, 0x3 ;  /* 0x0000001104047291 */ /* 0x000fe2000f8e18ff */
[----:B--2---:R-:W-:-:S04]  /*3aa0*/  LOP3.LUT R2, R11, UR5, RZ, 0x3c, !PT ;  /* 0x000000050b027c12 */ /* 0x004fc8000f8e3cff */
[----:B------:R-:W-:-:S04]  /*3ab0*/  SHF.L.U32 R2, R2, 0x1f, RZ ;  /* 0x0000001f02027819 */ /* 0x000fc800000006ff */
[----:B------:R-:W1:Y:S02]  /*3ac0*/  SYNCS.PHASECHK.TRANS64.TRYWAIT P0, [UR4], R2 ;  /* 0x00000002ff0075a7 */ /* 0x000e640008001104 */
[----:B-1----:R-:W-:Y:S05]  /*3ad0*/  @!P0 BRA `(.L_x_70) ;  /* 0x0000007c00e08947 */ /* 0x002fea0003800000 */
.L_x_164:
[----:B------:R-:W-:Y:S01]  /*3ae0*/  NOP ;  /* 0x0000000000007918 */ /* 0x000fe20000000000 */
[----:B-1----:R-:W1:Y:S01]  /*3af0*/  LDS R0, [UR7+0x14] ;  /* 0x00001407ff007984 */ /* 0x002e620008000800 */
[----:B------:R-:W-:Y:S01]  /*3b00*/  ULOP3.LUT UR4, UR30, 0xffff, URZ, 0xc0, !UPT ;  /* 0x0000ffff1e047892 */ /* 0x000fe2000f8ec0ff */
[----:B------:R-:W-:Y:S01]  /*3b10*/  UMOV UR5, 0xffff ;  /* 0x0000ffff00057882 */ /* 0x000fe20000000000 */
[----:B------:R-:W-:Y:S02]  /*3b20*/  UMOV UR6, 0x1 ;  /* 0x0000000100067882 */ /* 0x000fe40000000000 */
[----:B------:R-:W-:-:S04]  /*3b30*/  USHF.R.U32.HI UR4, URZ, 0x5, UR4 ;  /* 0x00000005ff047899 */ /* 0x000fc80008011604 */
[----:B------:R-:W-:Y:S02]  /*3b40*/  USHF.L.U32 UR5, UR5, UR4, URZ ;  /* 0x0000000405057299 */ /* 0x000fe400080006ff */
[----:B------:R-:W-:-:S04]  /*3b50*/  USHF.L.U32 UR4, UR6, UR4, URZ ;  /* 0x0000000406047299 */ /* 0x000fc800080006ff */
[----:B-1----:R-:W-:-:S04]  /*3b60*/  LOP3.LUT R0, R0, UR5, RZ, 0xc0, !PT ;  /* 0x0000000500007c12 */ /* 0x002fc8000f8ec0ff */
[----:B------:R-:W-:-:S13]  /*3b70*/  ISETP.NE.AND P0, PT, R0, UR5, PT ;  /* 0x0000000500007c0c */ /* 0x000fda000bf05270 */
[----:B------:R-:W-:Y:S05]  /*3b80*/  @P0 BRA `(.L_x_71) ;  /* 0x0000000000580947 */ /* 0x000fea0003800000 */
[----:B------:R-:W1:Y:S02]  /*3b90*/  LDS R0, [UR7+0x18] ;  /* 0x00001807ff007984 */ /* 0x000e640008000800 */
[----:B-1----:R-:W-:-:S04]  /*3ba0*/  LOP3.LUT R0, R0, UR4, RZ, 0xc0, !PT ;  /* 0x0000000400007c12 */ /* 0x002fc8000f8ec0ff */
[----:B------:R-:W-:-:S13]  /*3bb0*/  ISETP.NE.AND P0, PT, R0, UR4, PT ;  /* 0x0000000400007c0c */ /* 0x000fda000bf05270 */
[----:B------:R-:W-:Y:S05]  /*3bc0*/  @P0 BRA `(.L_x_72) ;  /* 0x00000000003c0947 */ /* 0x000fea0003800000 */
[----:B------:R-:W1:Y:S01]  /*3bd0*/  S2R R2, SR_LANEID ;  /* 0x0000000000027919 */ /* 0x000e620000000000 */
[----:B------:R-:W-:-:S06]  /*3be0*/  ULOP3.LUT UR5, URZ, UR5, URZ, 0x33, !UPT ;  /* 0x00000005ff057292 */ /* 0x000fcc000f8e33ff */
[----:B------:R-:W-:-:S04]  /*3bf0*/  IMAD.U32 R0, RZ, RZ, UR5 ;  /* 0x00000005ff007e24 */ /* 0x000fc8000f8e00ff */
[----:B------:R2:W4:Y:S02]  /*3c00*/  REDUX UR8, R0 ;  /* 0x00000000000873c4 */ /* 0x0005240000000000 */
[----:B------:R1:W-:Y:S01]  /*3c10*/  UTCATOMSWS.AND URZ, UR5 ;  /* 0x0000000500ff79e3 */ /* 0x0003e20008000000 */
[----:B--2---:R-:W-:Y:S01]  /*3c20*/  LOP3.LUT R0, RZ, UR4, RZ, 0x33, !PT ;  /* 0x00000004ff007c12 */ /* 0x004fe2000f8e33ff */
[----:B------:R-:W-:Y:S02]  /*3c30*/  VOTEU.ANY UR4, UPT, PT ;  /* 0x0000000000047886 */ /* 0x000fe400038e0100 */
[----:B------:R-:W-:Y:S02]  /*3c40*/  UFLO.U32 UR4, UR4 ;  /* 0x00000004000472bd */ /* 0x000fe400080e0000 */
[----:B------:R-:W2:Y:S04]  /*3c50*/  REDUX UR6, R0 ;  /* 0x00000000000673c4 */ /* 0x000ea80000000000 */
[----:B-1----:R-:W-:-:S02]  /*3c60*/  ISETP.EQ.U32.AND P0, PT, R2, UR4, PT ;  /* 0x0000000402007c0c */ /* 0x002fc4000bf02070 */
[----:B----4-:R-:W-:-:S11]  /*3c70*/  MOV R2, UR8 ;  /* 0x0000000800027c02 */ /* 0x010fd60008000f00 */
[----:B------:R1:W-:Y:S01]  /*3c80*/  @P0 ATOMS.AND RZ, [UR7+0x14], R2 ;  /* 0x00001402ffff098c */ /* 0x0003e2000a800007 */
[----:B--2---:R-:W-:-:S05]  /*3c90*/  IMAD.U32 R0, RZ, RZ, UR6 ;  /* 0x00000006ff007e24 */ /* 0x004fca000f8e00ff */
[----:B------:R1:W-:Y:S01]  /*3ca0*/  @P0 ATOMS.AND RZ, [UR7+0x18], R0 ;  /* 0x00001800ffff098c */ /* 0x0003e2000a800007 */
[----:B------:R-:W-:Y:S05]  /*3cb0*/  BRA `(.L_x_73) ;  /* 0x0000000000147947 */ /* 0x000fea0003800000 */
.L_x_72:
[----:B------:R-:W-:Y:S02]  /*3cc0*/  MOV R2, 0x3ce0 ;  /* 0x00003ce000027802 */ /* 0x000fe40000000f00 */
[----:B---3-5:R-:W-:Y:S05]  /*3cd0*/  CALL.REL.NOINC `($__internal_0_$__cuda_sm10x_tcgen05_guardrail_trap_col_being_dealloced_not_returned_by_alloc) ;  /* 0x0000008000c87944 */ /* 0x028fea0003c00000 */
[----:B------:R-:W-:Y:S05]  /*3ce0*/  BRA `(.L_x_73) ;  /* 0x0000000000087947 */ /* 0x000fea0003800000 */
.L_x_71:
[----:B------:R-:W-:Y:S02]  /*3cf0*/  MOV R2, 0x3d10 ;  /* 0x00003d1000027802 */ /* 0x000fe40000000f00 */
[----:B---3-5:R-:W-:Y:S05]  /*3d00*/  CALL.REL.NOINC `($__internal_2_$__cuda_sm10x_tcgen05_guardrail_trap_unallocated_columns_being_dealloced) ;  /* 0x0000008000d47944 */ /* 0x028fea0003c00000 */
.L_x_73:
[----:B------:R-:W-:Y:S01]  /*3d10*/  NOP ;  /* 0x0000000000007918 */ /* 0x000fe20000000000 */
[----:B------:R-:W-:Y:S05]  /*3d20*/  EXIT ;  /* 0x000000000000794d */ /* 0x000fea0003800000 */
.L_x_57:
[----:B------:R-:W-:-:S09]  /*3d30*/  UISETP.NE.OR UP0, UPT, UR17, 0x3, !UP3 ;  /* 0x000000031100788c */ /* 0x000fd2000df05670 */
[----:B------:R-:W-:Y:S05]  /*3d40*/  BRA.U UP0, `(.L_x_74) ;  /* 0x00000011005c7547 */ /* 0x000fea000b800000 */
[----:B------:R-:W1:Y:S01]  /*3d50*/  S2UR UR10, SR_CgaCtaId ;  /* 0x00000000000a79c3 */ /* 0x000e620000008800 */
[----:B------:R-:W2:Y:S01]  /*3d60*/  LDCU UR31, c[0x0][0x370] ;  /* 0x00006e00ff1f77ac */ /* 0x000ea20008000800 */
[----:B------:R-:W-:Y:S02]  /*3d70*/  HFMA2 R13, -RZ, RZ, 0, 0 ;  /* 0x00000000ff0d7431 */ /* 0x000fe400000001ff */
[----:B------:R-:W-:Y:S01]  /*3d80*/  IMAD.MOV.U32 R15, RZ, RZ, 0x1 ;  /* 0x00000001ff0f7424 */ /* 0x000fe200078e00ff */
[----:B------:R-:W-:Y:S01]  /*3d90*/  MOV R7, 0x4000 ;  /* 0x0000400000077802 */ /* 0x000fe20000000f00 */
[----:B------:R-:W2:Y:S01]  /*3da0*/  LDCU.128 UR44, c[0x0][0xb10] ;  /* 0x00016200ff2c77ac */ /* 0x000ea20008000c00 */
[----:B------:R-:W-:Y:S01]  /*3db0*/  IMAD.MOV.U32 R14, RZ, RZ, RZ ;  /* 0x000000ffff0e7224 */ /* 0x000fe200078e00ff */
[----:B------:R-:W3:Y:S01]  /*3dc0*/  LDC.64 R16, c[0x0][0x348] ;  /* 0x0000d200ff107b82 */ /* 0x000ee20000000a00 */
[----:B------:R-:W4:Y:S01]  /*3dd0*/  LDCU UR30, c[0x0][0x374] ;  /* 0x00006e80ff1e77ac */ /* 0x000f220008000800 */
[----:B------:R-:W1:Y:S06]  /*3de0*/  LDCU UR15, c[0x0][0xb0c] ;  /* 0x00016180ff0f77ac */ /* 0x000e6c0008000800 */
[----:B------:R-:W3:Y:S01]  /*3df0*/  LDC.64 R2, c[0x0][0x888] ;  /* 0x00022200ff027b82 */ /* 0x000ee20000000a00 */
[----:B------:R-:W3:Y:S01]  /*3e00*/  LDCU UR49, c[0x0][0xb20] ;  /* 0x00016400ff3177ac */ /* 0x000ee20008000800 */
[----:B------:R-:W3:Y:S06]  /*3e10*/  LDCU UR4, c[0x0][0xb30] ;  /* 0x00016600ff0477ac */ /* 0x000eec0008000800 */
[----:B------:R-:W3:Y:S01]  /*3e20*/  LDC.64 R4, c[0x0][0x890] ;  /* 0x00022400ff047b82 */ /* 0x000ee20000000a00 */
[----:B------:R-:W-:Y:S01]  /*3e30*/  UMOV UR21, 0x400 ;  /* 0x0000040000157882 */ /* 0x000fe20000000000 */
[----:B--2---:R-:W-:-:S02]  /*3e40*/  UIMAD.WIDE.U32 UR6, UR31, UR44, URZ ;  /* 0x0000002c1f0672a5 */ /* 0x004fc4000f8e00ff */
[----:B----4-:R-:W-:Y:S02]  /*3e50*/  UIMAD.WIDE.U32 UR8, UR30, UR47, URZ ;  /* 0x0000002f1e0872a5 */ /* 0x010fe4000f8e00ff */
[----:B-1----:R-:W-:Y:S02]  /*3e60*/  ULEA UR21, UR10, UR21, 0x18 ;  /* 0x000000150a157291 */ /* 0x002fe4000f8ec0ff */
[----:B------:R-:W-:Y:S02]  /*3e70*/  UPLOP3.LUT UP3, UPT, UPT, UPT, UPT, 0x40, 0x4 ;  /* 0x000000000004789c */ /* 0x000fe40003f6e870 */
[----:B------:R-:W-:Y:S02]  /*3e80*/  UIADD3 UR37, UPT, UPT, UR21, 0x78, URZ ;  /* 0x0000007815257890 */ /* 0x000fe4000fffe0ff */
[----:B------:R-:W-:Y:S02]  /*3e90*/  UIADD3 UR33, UPT, UPT, UR21, 0x60, URZ ;  /* 0x0000006015217890 */ /* 0x000fe4000fffe0ff */
[----:B------:R-:W-:-:S02]  /*3ea0*/  UIADD3 UR25, UPT, UPT, UR21, 0x68, URZ ;  /* 0x0000006815197890 */ /* 0x000fc4000fffe0ff */
[----:B------:R-:W-:Y:S01]  /*3eb0*/  UIADD3 UR17, UPT, UPT, UR21, 0x70, URZ ;  /* 0x0000007015117890 */ /* 0x000fe2000fffe0ff */
[----:B------:R-:W-:Y:S01]  /*3ec0*/  UMOV UR6, UR7 ;  /* 0x0000000700067c82 */ /* 0x000fe20008000000 */
[----:B------:R-:W-:Y:S01]  /*3ed0*/  UMOV UR41, UR9 ;  /* 0x0000000900297c82 */ /* 0x000fe20008000000 */
[----:B------:R-:W-:Y:S02]  /*3ee0*/  UISETP.GE.AND UP0, UPT, UR42, 0x1, UPT ;  /* 0x000000012a00788c */ /* 0x000fe4000bf06270 */
[----:B------:R-:W-:Y:S01]  /*3ef0*/  UISETP.NE.AND UP4, UPT, UR42, 0x1, UPT ;  /* 0x000000012a00788c */ /* 0x000fe2000bf85270 */
[----:B------:R-:W1:Y:S01]  /*3f00*/  LDCU.64 UR22, c[0x0][0xb28] ;  /* 0x00016500ff1677ac */ /* 0x000e620008000a00 */
[----:B------:R-:W-:Y:S02]  /*3f10*/  UISETP.NE.AND UP6, UPT, UR15, 0x1, UPT ;  /* 0x000000010f00788c */ /* 0x000fe4000bfc5270 */
[----:B------:R-:W-:Y:S02]  /*3f20*/  UISETP.NE.AND UP5, UPT, UR46, 0x1, UPT ;  /* 0x000000012e00788c */ /* 0x000fe4000bfa5270 */
[----:B------:R-:W-:-:S02]  /*3f30*/  UPRMT UR37, UR10, 0x654, UR37 ;  /* 0x000006540a257896 */ /* 0x000fc40008000025 */
[----:B------:R-:W-:Y:S02]  /*3f40*/  USHF.R.U32.HI UR43, URZ, UR45, UR6 ;  /* 0x0000002dff2b7299 */ /* 0x000fe40008011606 */
[----:B------:R-:W-:Y:S02]  /*3f50*/  UPRMT UR40, UR10, 0x654, UR33 ;  /* 0x000006540a287896 */ /* 0x000fe40008000021 */
[----:B------:R-:W-:Y:S02]  /*3f60*/  UPRMT UR39, UR10, 0x654, UR25 ;  /* 0x000006540a277896 */ /* 0x000fe40008000019 */
[----:B------:R-:W-:Y:S02]  /*3f70*/  UPRMT UR38, UR10, 0x654, UR17 ;  /* 0x000006540a267896 */ /* 0x000fe40008000011 */
[----:B---3--:R-:W-:Y:S02]  /*3f80*/  USHF.R.U32.HI UR41, URZ, UR49, UR41 ;  /* 0x00000031ff297299 */ /* 0x008fe40008011629 */
[----:B------:R-:W-:-:S11]  /*3f90*/  UISETP.NE.AND UP2, UPT, UR4, 0x1, UPT ;  /* 0x000000010400788c */ /* 0x000fd6000bf45270 */
.L_x_85:
[C---:B------:R-:W-:Y:S02]  /*3fa0*/  LEA R12, R14.reuse, UR21, 0x3 ;  /* 0x000000150e0c7c11 */ /* 0x040fe4000f8e18ff */
[----:B------:R-:W-:Y:S02]  /*3fb0*/  SHF.L.U32 R0, R13, 0x1f, RZ ;  /* 0x0000001f0d007819 */ /* 0x000fe400000006ff */
[----:B------:R-:W-:Y:S02]  /*3fc0*/  LEA R8, R14, UR21, 0x4 ;  /* 0x000000150e087c11 */ /* 0x000fe4000f8e20ff */
[----:B--2---:R-:W2:Y:S02]  /*3fd0*/  SYNCS.PHASECHK.TRANS64.TRYWAIT P0, [R12+URZ+0xb0], R0 ;  /* 0x0000b0000c0075a7 */ /* 0x004ea400080011ff */
[----:B--2---:R-:W-:Y:S05]  /*3fe0*/  @!P0 BRA `(.L_x_75) ;  /* 0x0000007800b48947 */ /* 0x004fea0003800000 */
.L_x_165:
[----:B------:R-:W3:Y:S01]  /*3ff0*/  LDS.128 R8, [R8+0x120] ;  /* 0x0001200008087984 */ /* 0x000ee20000000c00 */
[----:B------:R-:W-:Y:S01]  /*4000*/  UISETP.GE.AND UP0, UPT, UR42, 0x1, UPT ;  /* 0x000000012a00788c */ /* 0x000fe2000bf06270 */
[----:B------:R-:W-:Y:S01]  /*4010*/  @!PT LDS RZ, [RZ] ;  /* 0x00000000fffff984 */ /* 0x000fe20000000800 */
[----:B------:R-:W-:Y:S01]  /*4020*/  @!PT LDS RZ, [RZ] ;  /* 0x00000000fffff984 */ /* 0x000fe20000000800 */
[----:B------:R-:W-:Y:S01]  /*4030*/  @!PT LDS RZ, [RZ] ;  /* 0x00000000fffff984 */ /* 0x000fe20000000800 */
[----:B------:R-:W-:Y:S01]  /*4040*/  @!PT LDS RZ, [RZ] ;  /* 0x00000000fffff984 */ /* 0x000fe20000000800 */
[----:B------:R4:W-:Y:S06]  /*4050*/  MEMBAR.ALL.CTA ;  /* 0x0000000000007992 */ /* 0x0009ec0000008000 */
[----:B----4-:R-:W4:Y:S01]  /*4060*/  FENCE.VIEW.ASYNC.S ;  /* 0x00000000000073c6 */ /* 0x010f220000000000 */
[----:B---3--:R-:W-:Y:S11]  /*4070*/  LOP3.LUT P0, RZ, R10, 0x1, RZ, 0xc0, !PT ;  /* 0x000000010aff7812 */ /* 0x008ff6000780c0ff */
[----:B------:R-:W-:Y:S02]  /*4080*/  @!UPT UIADD3 URZ, UPT, UPT, URZ, URZ, URZ ;  /* 0x000000fffffff290 */ /* 0x000fe4000fffe0ff */
[----:B----4-:R-:W-:Y:S01]  /*4090*/  VOTEU.ANY UP1, P0 ;  /* 0x0000000000ff7886 */ /* 0x010fe20000020100 */
[----:B------:R-:W-:Y:S11]  /*40a0*/  PLOP3.LUT P0, PT, PT, PT, UP1, 0x80, 0x8 ;  /* 0x000000000008781c */ /* 0x000ff60003f0f018 */
[----:B------:R-:W-:Y:S02]  /*40b0*/  @!UPT UIADD3 URZ, UPT, UPT, URZ, URZ, URZ ;  /* 0x000000fffffff290 */ /* 0x000fe4000fffe0ff */
[----:B--2---:R-:W-:Y:S02]  /*40c0*/  @P0 SHF.R.U32.HI R0, RZ, 0x10, R9 ;  /* 0x00000010ff000819 */ /* 0x004fe40000011609 */
[----:B------:R-:W-:Y:S02]  /*40d0*/  @P0 MOV R6, R8 ;  /* 0x0000000800060202 */ /* 0x000fe40000000f00 */
[----:B------:R-:W-:Y:S01]  /*40e0*/  @P0 R2UR UR4, R0 ;  /* 0x00000000000402ca */ /* 0x000fe200000e0000 */
[----:B------:R-:W-:Y:S01]  /*40f0*/  VIADD R0, R12, 0xc0 ;  /* 0x000000c00c007836 */ /* 0x000fe20000000000 */
[----:B------:R-:W-:Y:S02]  /*4100*/  @P0 LOP3.LUT R8, R9, 0xffff, RZ, 0xc0, !PT ;  /* 0x0000ffff09080812 */ /* 0x000fe400078ec0ff */
[----:B------:R-:W-:Y:S02]  /*4110*/  @P0 R2UR UR6, R6 ;  /* 0x00000000060602ca */ /* 0x000fe400000e0000 */
[----:B------:R-:W-:Y:S02]  /*4120*/  PRMT R0, RZ, 0x654, R0 ;  /* 0x00000654ff007816 */ /* 0x000fe40000000000 */
[----:B------:R-:W-:Y:S02]  /*4130*/  @P0 R2UR UR5, R8 ;  /* 0x00000000080502ca */ /* 0x000fe400000e0000 */
[----:B------:R2:W-:Y:S03]  /*4140*/  SYNCS.ARRIVE.TRANS64.RED.A1T0 RZ, [R0+URZ], RZ ;  /* 0x000000ff00ff79a7 */ /* 0x0005e600081004ff */
[----:B------:R-:W-:Y:S04]  /*4150*/  @UP1 UMOV UR29, UR4 ;  /* 0x00000004001d1c82 */ /* 0x000fe80008000000 */
[----:B------:R-:W-:Y:S04]  /*4160*/  @UP1 UMOV UR14, UR6 ;  /* 0x00000006000e1c82 */ /* 0x000fe80008000000 */
[----:B------:R-:W-:Y:S01]  /*4170*/  @UP1 UMOV UR13, UR5 ;  /* 0x00000005000d1c82 */ /* 0x000fe20008000000 */
[----:B------:R-:W-:Y:S05]  /*4180*/  BRA.U !UP0, `(.L_x_76) ;  /* 0x0000000108a47547 */ /* 0x000fea000b800000 */
[----:B------:R-:W-:Y:S02]  /*4190*/  UIMAD.WIDE.U32 UR18, UR13, UR47, URZ ;  /* 0x0000002f0d1272a5 */ /* 0x000fe4000f8e00ff */
[----:B------:R-:W-:Y:S02]  /*41a0*/  UIMAD.WIDE.U32 UR26, UR14, UR44, URZ ;  /* 0x0000002c0e1a72a5 */ /* 0x000fe4000f8e00ff */
[----:B------:R-:W-:Y:S02]  /*41b0*/  USEL UR4, UR30, UR41, !UP5 ;  /* 0x000000291e047287 */ /* 0x000fe4000e800000 */
[----:B------:R-:W-:Y:S02]  /*41c0*/  USEL UR7, UR31, UR43, !UP6 ;  /* 0x0000002b1f077287 */ /* 0x000fe4000f000000 */
[----:B-1----:R-:W-:Y:S02]  /*41d0*/  UIMAD.WIDE.U32 UR8, UR4, UR22, URZ ;  /* 0x00000016040872a5 */ /* 0x002fe4000f8e00ff */
[----:B------:R-:W-:Y:S01]  /*41e0*/  UIMAD.WIDE.U32 UR10, UR7, UR22, URZ ;  /* 0x00000016070a72a5 */ /* 0x000fe2000f8e00ff */
[----:B------:R-:W-:Y:S02]  /*41f0*/  UMOV UR5, UR19 ;  /* 0x0000001300057c82 */ /* 0x000fe40008000000 */
[----:B------:R-:W-:Y:S03]  /*4200*/  USHF.R.U32.HI UR6, URZ, UR49, UR5 ;  /* 0x00000031ff067299 */ /* 0x000fe60008011605 */
[----:B------:R-:W-:Y:S01]  /*4210*/  UMOV UR5, UR27 ;  /* 0x0000001b00057c82 */ /* 0x000fe20008000000 */
[----:B------:R-:W-:Y:S02]  /*4220*/  USEL UR6, UR13, UR6, !UP5 ;  /* 0x000000060d067287 */ /* 0x000fe4000e800000 */
[----:B------:R-:W-:Y:S03]  /*4230*/  USHF.R.U32.HI UR12, URZ, UR45, UR5 ;  /* 0x0000002dff0c7299 */ /* 0x000fe60008011605 */
[----:B------:R-:W-:Y:S02]  /*4240*/  UMOV UR5, UR9 ;  /* 0x0000000900057c82 */ /* 0x000fe40008000000 */
[----:B------:R-:W-:Y:S03]  /*4250*/  @UP4 USHF.R.U32.HI UR4, URZ, UR23, UR5 ;  /* 0x00000017ff044299 */ /* 0x000fe60008011605 */
[----:B------:R-:W-:Y:S01]  /*4260*/  UMOV UR5, UR11 ;  /* 0x0000000b00057c82 */ /* 0x000fe20008000000 */
[----:B------:R-:W-:Y:S02]  /*4270*/  UIMAD UR4, UR42, UR4, URZ ;  /* 0x000000042a0472a4 */ /* 0x000fe4000f8e02ff */
[----:B------:R-:W-:Y:S02]  /*4280*/  @UP4 USHF.R.U32.HI UR7, URZ, UR23, UR5 ;  /* 0x00000017ff074299 */ /* 0x000fe40008011605 */
[----:B------:R-:W-:Y:S02]  /*4290*/  UIMAD.WIDE.U32 UR10, UR6, UR22, URZ ;  /* 0x00000016060a72a5 */ /* 0x000fe4000f8e00ff */
[----:B------:R-:W-:Y:S02]  /*42a0*/  USEL UR5, UR14, UR12, !UP6 ;  /* 0x0000000c0e057287 */ /* 0x000fe4000f000000 */
[----:B------:R-:W-:Y:S02]  /*42b0*/  UIMAD UR8, UR42, UR7, URZ ;  /* 0x000000072a0872a4 */ /* 0x000fe4000f8e02ff */
[----:B------:R-:W-:Y:S03]  /*42c0*/  UISETP.GE.AND UP0, UPT, UR6, UR4, UPT ;  /* 0x000000040600728c */ /* 0x000fe6000bf06270 */
[----:B------:R-:W-:Y:S01]  /*42d0*/  UMOV UR4, UR11 ;  /* 0x0000000b00047c82 */ /* 0x000fe20008000000 */
[----:B------:R-:W-:Y:S02]  /*42e0*/  UISETP.GE.OR UP0, UPT, UR5, UR8, UP0 ;  /* 0x000000080500728c */ /* 0x000fe40008706670 */
[----:B------:R-:W-:Y:S02]  /*42f0*/  USHF.R.U32.HI UR4, URZ, UR23, UR4 ;  /* 0x00000017ff047299 */ /* 0x000fe40008011604 */
[----:B------:R-:W-:Y:S02]  /*4300*/  UIMAD.WIDE.U32 UR8, UR5, UR22, URZ ;  /* 0x00000016050872a5 */ /* 0x000fe4000f8e00ff */
[----:B------:R-:W-:Y:S04]  /*4310*/  USEL UR10, UR6, UR4, !UP4 ;  /* 0x00000004060a7287 */ /* 0x000fe8000e000000 */
[----:B------:R-:W-:Y:S01]  /*4320*/  UIADD3 UR11, UPT, UPT, -UR10, URZ, URZ ;  /* 0x000000ff0a0b7290 */ /* 0x000fe2000fffe1ff */
[----:B------:R-:W-:Y:S02]  /*4330*/  @!UP0 UMOV UR4, UR9 ;  /* 0x0000000900048c82 */ /* 0x000fe40008000000 */
[----:B------:R-:W-:Y:S02]  /*4340*/  @!UP0 USHF.R.U32.HI UR4, URZ, UR23, UR4 ;  /* 0x00000017ff048299 */ /* 0x000fe40008011604 */
[----:B------:R-:W-:Y:S02]  /*4350*/  UIMAD UR8, UR42, UR11, UR6 ;  /* 0x0000000b2a0872a4 */ /* 0x000fe4000f8e0206 */
[----:B------:R-:W-:Y:S04]  /*4360*/  @!UP0 USEL UR4, UR5, UR4, !UP4 ;  /* 0x0000000405048287 */ /* 0x000fe8000e000000 */
[----:B------:R-:W-:Y:S02]  /*4370*/  @!UP0 UIMAD UR8, UR7, UR8, UR4 ;  /* 0x00000008070882a4 */ /* 0x000fe4000f8e0204 */
[----:B------:R-:W-:Y:S02]  /*4380*/  @!UP0 UIADD3 UR9, UPT, UPT, UR10, -UR4, URZ ;  /* 0x800000040a098290 */ /* 0x000fe4000fffe0ff */
[----:B------:R-:W-:Y:S02]  /*4390*/  UIADD3 UR4, UPT, UPT, -UR5, URZ, URZ ;  /* 0x000000ff05047290 */ /* 0x000fe4000fffe1ff */
[----:B------:R-:W-:Y:S02]  /*43a0*/  UIADD3 UR7, UPT, UPT, -UR6, URZ, URZ ;  /* 0x000000ff06077290 */ /* 0x000fe4000fffe1ff */
[----:B------:R-:W-:Y:S02]  /*43b0*/  @!UP0 UIMAD UR6, UR9, UR42, UR5 ;  /* 0x0000002a090682a4 */ /* 0x000fe4000f8e0205 */
[----:B------:R-:W-:Y:S02]  /*43c0*/  UIMAD UR14, UR15, UR4, UR14 ;  /* 0x000000040f0e72a4 */ /* 0x000fe4000f8e020e */
[----:B------:R-:W-:Y:S01]  /*43d0*/  UIMAD UR13, UR46, UR7, UR13 ;  /* 0x000000072e0d72a4 */ /* 0x000fe2000f8e020d */
[----:B------:R-:W-:Y:S02]  /*43e0*/  @!UP0 UMOV UR5, UR8 ;  /* 0x0000000800058c82 */ /* 0x000fe40008000000 */
[----:B------:R-:W-:Y:S02]  /*43f0*/  UIMAD UR14, UR5, UR15, UR14 ;  /* 0x0000000f050e72a4 */ /* 0x000fe4000f8e020e */
[----:B------:R-:W-:Y:S11]  /*4400*/  UIMAD UR13, UR6, UR46, UR13 ;  /* 0x0000002e060d72a4 */ /* 0x000ff6000f8e020d */
[----:B------:R-:W-:Y:S01]  /*4410*/  @!UPT UIADD3 URZ, UPT, UPT, URZ, URZ, URZ ;  /* 0x000000fffffff290 */ /* 0x000fe2000fffe0ff */
.L_x_76:
[----:B------:R-:W3:Y:S01]  /*4420*/  @!UP2 LDCU.128 UR8, c[0x0][0xb10] ;  /* 0x00016200ff08a7ac */ /* 0x000ee20008000c00 */
[C---:B------:R-:W-:Y:S02]  /*4430*/  ISETP.NE.U32.AND P1, PT, R4.reuse, RZ, PT ;  /* 0x000000ff0400720c */ /* 0x040fe40003f25070 */
[----:B------:R-:W-:Y:S02]  /*4440*/  ISETP.NE.U32.AND P0, PT, R4, RZ, PT ;  /* 0x000000ff0400720c */ /* 0x000fe40003f05070 */
[C---:B------:R-:W-:Y:S02]  /*4450*/  ISETP.NE.AND.EX P1, PT, R5.reuse, RZ, PT, P1 ;  /* 0x000000ff0500720c */ /* 0x040fe40003f25310 */
[----:B------:R-:W-:Y:S01]  /*4460*/  ISETP.NE.AND.EX P0, PT, R5, RZ, PT, P0 ;  /* 0x000000ff0500720c */ /* 0x000fe20003f05300 */
[----:B------:R-:W4:Y:S01]  /*4470*/  @!UP2 LDCU UR5, c[0x0][0xb0c] ;  /* 0x00016180ff05a7ac */ /* 0x000f220008000800 */
[----:B------:R-:W-:Y:S01]  /*4480*/  SHF.L.U32 R9, R15, 0x1f, RZ ;  /* 0x0000001f0f097819 */ /* 0x000fe200000006ff */
[----:B------:R-:W-:Y:S02]  /*4490*/  USHF.L.U32 UR35, UR16, 0x7, URZ ;  /* 0x0000000710237899 */ /* 0x000fe400080006ff */
[----:B------:R-:W-:Y:S02]  /*44a0*/  USHF.L.U32 UR34, UR20, 0x8, URZ ;  /* 0x0000000814227899 */ /* 0x000fe400080006ff */
[----:B---3--:R-:W-:Y:S07]  /*44b0*/  UIMAD.WIDE.U32 UR6, UR14, UR8, URZ ;  /* 0x000000080e0672a5 */ /* 0x008fee000f8e00ff */
[----:B------:R-:W-:Y:S01]  /*44c0*/  @!UP2 UMOV UR4, UR7 ;  /* 0x000000070004ac82 */ /* 0x000fe20008000000 */
[----:B----4-:R-:W-:Y:S02]  /*44d0*/  @!UP2 UISETP.NE.AND UP0, UPT, UR5, 0x1, UPT ;  /* 0x000000010500a88c */ /* 0x010fe4000bf05270 */
[----:B------:R-:W-:Y:S02]  /*44e0*/  @!UP2 USHF.R.U32.HI UR4, URZ, UR9, UR4 ;  /* 0x00000009ff04a299 */ /* 0x000fe40008011604 */
[----:B------:R-:W-:Y:S02]  /*44f0*/  UIMAD.WIDE.U32 UR6, UR13, UR11, URZ ;  /* 0x0000000b0d0672a5 */ /* 0x000fe4000f8e00ff */
[----:B------:R-:W-:Y:S02]  /*4500*/  @!UP2 USEL UR8, UR14, UR4, !UP0 ;  /* 0x000000040e08a287 */ /* 0x000fe4000c000000 */
[----:B------:R-:W-:Y:S03]  /*4510*/  @!UP2 UISETP.NE.AND UP0, UPT, UR10, 0x1, UPT ;  /* 0x000000010a00a88c */ /* 0x000fe6000bf05270 */
[----:B------:R-:W-:Y:S02]  /*4520*/  @!UP2 UMOV UR6, UR7 ;  /* 0x000000070006ac82 */ /* 0x000fe40008000000 */
[----:B------:R-:W3:Y:S02]  /*4530*/  @!UP2 LDCU UR4, c[0x0][0xb20] ;  /* 0x00016400ff04a7ac */ /* 0x000ee40008000800 */
[----:B---3--:R-:W-:Y:S04]  /*4540*/  @!UP2 USHF.R.U32.HI UR6, URZ, UR4, UR6 ;  /* 0x00000004ff06a299 */ /* 0x008fe80008011606 */
[----:B------:R-:W-:Y:S04]  /*4550*/  @!UP2 USEL UR6, UR13, UR6, !UP0 ;  /* 0x000000060d06a287 */ /* 0x000fe8000c000000 */
[----:B------:R-:W-:Y:S02]  /*4560*/  @!UP2 UIADD3 UR4, UPT, UPT, -UR8, UR6, URZ ;  /* 0x000000060804a290 */ /* 0x000fe4000fffe1ff */
[----:B------:R-:W-:Y:S02]  /*4570*/  @!UP2 UIADD3 UR6, UPT, UPT, UR8, -UR6, URZ ;  /* 0x800000060806a290 */ /* 0x000fe4000fffe0ff */
[----:B------:R-:W-:Y:S02]  /*4580*/  @!UP2 UIMAD UR14, UR4, UR5, UR14 ;  /* 0x00000005040ea2a4 */ /* 0x000fe4000f8e020e */
[----:B------:R-:W-:Y:S01]  /*4590*/  @!UP2 UIMAD UR13, UR6, UR10, UR13 ;  /* 0x0000000a060da2a4 */ /* 0x000fe2000f8e020d */
[----:B------:R-:W-:Y:S11]  /*45a0*/  BRA.U UP3, `(.L_x_77) ;  /* 0x0000000103107547 */ /* 0x000ff6000b800000 */
[----:B------:R-:W-:Y:S04]  /*45b0*/  MOV R6, UR48 ;  /* 0x0000003000067c02 */ /* 0x000fe80008000f00 */
[----:B------:R-:W-:Y:S04]  /*45c0*/  SHF.L.U32 R6, R6, 0x1f, RZ ;  /* 0x0000001f06067819 */ /* 0x000fe800000006ff */
[----:B------:R-:W3:Y:S02]  /*45d0*/  SYNCS.PHASECHK.TRANS64.TRYWAIT P2, [UR21+0xa8], R6 ;  /* 0x0000a806ff0075a7 */ /* 0x000ee40008041115 */
[----:B---3--:R-:W-:Y:S05]  /*45e0*/  @!P2 BRA `(.L_x_78) ;  /* 0x000000740048a947 */ /* 0x008fea0003800000 */
.L_x_77:
[----:B------:R-:W-:Y:S05]  /*45f0*/  @!P1 BRA `(.L_x_79) ;  /* 0x0000000000309947 */ /* 0x000fea0003800000 */
[----:B------:R-:W-:Y:S01]  /*4600*/  ISETP.NE.U32.AND P1, PT, R2, RZ, PT ;  /* 0x000000ff0200720c */ /* 0x000fe20003f25070 */
[----:B------:R-:W3:Y:S01]  /*4610*/  LDCU.64 UR4, c[0x0][0x358] ;  /* 0x00006b00ff0477ac */ /* 0x000ee20008000a00 */
[----:B------:R-:W-:Y:S02]  /*4620*/  IMAD.MOV.U32 R142, RZ, RZ, 0x1 ;  /* 0x00000001ff8e7424 */ /* 0x000fe400078e00ff */
[----:B------:R-:W-:Y:S11]  /*4630*/  ISETP.NE.AND.EX P1, PT, R3, RZ, PT, P1 ;  /* 0x000000ff0300720c */ /* 0x000ff60003f25310 */
[----:B------:R-:W-:Y:S02]  /*4640*/  @!UPT UIADD3 URZ, UPT, UPT, URZ, URZ, URZ ;  /* 0x000000fffffff290 */ /* 0x000fe4000fffe0ff */
[----:B------:R-:W4:Y:S01]  /*4650*/  @P1 LDC.64 R10, c[0x0][0x888] ;  /* 0x00022200ff0a1b82 */ /* 0x000f220000000a00 */
[----:B--2---:R-:W-:Y:S04]  /*4660*/  @P1 IMAD R0, R4, UR36, RZ ;  /* 0x0000002404001c24 */ /* 0x004fe8000f8e02ff */
[----:B----4-:R-:W-:Y:S04]  /*4670*/  @P1 IMAD.WIDE R10, R0, 0x4, R10 ;  /* 0x00000004000a1825 */ /* 0x010fe800078e020a */
[----:B------:R-:W-:Y:S01]  /*4680*/  HFMA2 R0, -RZ, RZ, 0, 5.9604644775390625e-08 ;  /* 0x00000001ff007431 */ /* 0x000fe200000001ff */
[----:B---3-5:R3:W5:Y:S04]  /*4690*/  @P1 LDG.E R73, desc[UR4][R10.64] ;  /* 0x000000040a491981 */ /* 0x028768000c1e1900 */
[----:B------:R-:W-:Y:S01]  /*46a0*/  @!P1 PRMT R142, R0, 0x7610, R142 ;  /* 0x00007610008e9816 */ /* 0x000fe2000000008e */
[----:B---3--:R-:W4:Y:S06]  /*46b0*/  @!P1 LDC R73, c[0x0][0x880] ;  /* 0x00022000ff499b82 */ /* 0x008f2c0000000800 */
.L_x_79:
[----:B----45:R-:W-:Y:S01]  /*46c0*/  @!P0 FSETP.EQ.AND P1, PT, R73, RZ, PT ;  /* 0x000000ff4900820b */ /* 0x030fe20003f22000 */
[----:B------:R-:W-:Y:S01]  /*46d0*/  @!UPT UIADD3 URZ, UPT, UPT, URZ, URZ, URZ ;  /* 0x000000fffffff290 */ /* 0x000fe2000fffe0ff */
[----:B------:R-:W-:Y:S11]  /*46e0*/  @!P0 BRA `(.L_x_80) ;  /* 0x0000000000188947 */ /* 0x000ff60003800000 */
[----:B------:R-:W-:Y:S02]  /*46f0*/  LOP3.LUT P0, RZ, R142, 0xff, RZ, 0xc0, !PT ;  /* 0x000000ff8eff7812 */ /* 0x000fe4000780c0ff */
[----:B------:R-:W-:Y:S04]  /*4700*/  ISETP.NE.U32.AND P1, PT, R2, RZ, PT ;  /* 0x000000ff0200720c */ /* 0x000fe80003f25070 */
[----:B------:R-:W-:Y:S04]  /*4710*/  ISETP.NE.AND.EX P1, PT, R3, RZ, PT, P1 ;  /* 0x000000ff0300720c */ /* 0x000fe80003f25310 */
[----:B------:R-:W-:Y:S03]  /*4720*/  PLOP3.LUT P1, PT, P1, PT, PT, 0x8, 0x80 ;  /* 0x000000000080781c */ /* 0x000fe60000f2e170 */
[----:B------:R-:W-:Y:S11]  /*4730*/  @P0 FSETP.EQ.AND P1, PT, R73, RZ, PT ;  /* 0x000000ff4900020b */ /* 0x000ff60003f22000 */
[----:B------:R-:W-:Y:S02]  /*4740*/  @!UPT UIADD3 URZ, UPT, UPT, URZ, URZ, URZ ;  /* 0x000000fffffff290 */ /* 0x000fe4000fffe0ff */
.L_x_80:
[----:B------:R-:W3:Y:S01]  /*4750*/  SYNCS.PHASECHK.TRANS64.TRYWAIT P2, [UR21+0x80], R9 ;  /* 0x00008009ff0075a7 */ /* 0x000ee20008041115 */
[----:B------:R-:W-:Y:S04]  /*4760*/  ELECT P0, URZ, PT ;  /* 0x0000000000ff782f */ /* 0x000fe80003800000 */
[----:B------:R-:W-:Y:S11]  /*4770*/  PLOP3.LUT P1, PT, P1, P0, PT, 0xf2, 0x2f ;  /* 0x00000000002f781c */ /* 0x000ff60000f21e72 */
[----:B------:R-:W-:Y:S02]  /*4780*/  @!UPT UIADD3 URZ, UPT, UPT, URZ, URZ, URZ ;  /* 0x000000fffffff290 */ /* 0x000fe4000fffe0ff */
[----:B------:R-:W-:Y:S05]  /*4790*/  @!P1 IADD3 R8, P0, PT, R16, 0x580, RZ ;  /* 0x0000058010089810 */ /* 0x000fea0007f1e0ff */
[----:B--2---:R-:W-:Y:S01]  /*47a0*/  @!P1 IMAD.X R6, RZ, RZ, R17, P0 ;  /* 0x000000ffff069224 */ /* 0x004fe200000e0611 */
[----:B---3--:R-:W-:Y:S07]  /*47b0*/  @!P2 BRA `(.L_x_81) ;  /* 0x0000007000eca947 */ /* 0x008fee0003800000 */
.L_x_168:
[----:B------:R-:W-:Y:S01]  /*47c0*/  @!P1 R2UR UR5, R8 ;  /* 0x00000000080592ca */ /* 0x000fe200000e0000 */
[----:B------:R-:W-:Y:S01]  /*47d0*/  VOTEU.ALL UP0, P1 ;  /* 0x0000000000ff7886 */ /* 0x000fe20000800000 */
[----:B------:R-:W-:Y:S01]  /*47e0*/  @!P1 R2UR UR4, R6 ;  /* 0x00000000060492ca */ /* 0x000fe200000e0000 */
[----:B--2---:R-:W-:Y:S01]  /*47f0*/  @!P1 IMAD.MOV.U32 R0, RZ, RZ, 0x4000 ;  /* 0x00004000ff009424 */ /* 0x004fe200078e00ff */
[----:B------:R-:W-:Y:S01]  /*4800*/  UMOV UR6, 0x0 ;  /* 0x0000000000067882 */ /* 0x000fe20000000000 */
[----:B------:R-:W-:Y:S01]  /*4810*/  UMOV UR7, 0x10000000 ;  /* 0x1000000000077882 */ /* 0x000fe20000000000 */
[----:B------:R-:W-:Y:S01]  /*4820*/  @!UP0 UIADD3 UR32, UPT, UPT, UR21, 0x400, URZ ;  /* 0x0000040015208890 */ /* 0x000fe2000fffe0ff */
[----:B------:R-:W-:Y:S01]  /*4830*/  @!P1 IADD3 R8, P0, PT, R16, 0x580, RZ ;  /* 0x0000058010089810 */ /* 0x000fe20007f1e0ff */
[----:B------:R-:W-:Y:S04]  /*4840*/  VOTEU.ALL UP0, P1 ;  /* 0x0000000000ff7886 */ /* 0x000fe80000800000 */
[----:B------:R-:W-:Y:S02]  /*4850*/  @!P1 IMAD.X R6, RZ, RZ, R17, P0 ;  /* 0x000000ffff069224 */ /* 0x000fe400000e0611 */
[----:B------:R-:W-:Y:S02]  /*4860*/  IMAD.U32 R10, RZ, RZ, UR5 ;  /* 0x00000005ff0a7e24 */ /* 0x000fe4000f8e00ff */
[----:B------:R-:W-:Y:S03]  /*4870*/  IMAD.U32 R11, RZ, RZ, UR4 ;  /* 0x00000004ff0b7e24 */ /* 0x000fe6000f8e00ff */
[----:B------:R-:W-:Y:S02]  /*4880*/  @!P1 R2UR UR4, R10 ;  /* 0x000000000a0492ca */ /* 0x000fe400000e0000 */
[----:B------:R-:W-:Y:S11]  /*4890*/  @!P1 R2UR UR5, R11 ;  /* 0x000000000b0592ca */ /* 0x000ff600000e0000 */
[----:B------:R-:W-:Y:S02]  /*48a0*/  @!UPT UIADD3 URZ, UPT, UPT, URZ, URZ, URZ ;  /* 0x000000fffffff290 */ /* 0x000fe4000fffe0ff */
[----:B------:R2:W-:Y:S01]  /*48b0*/  @!UP0 UTMALDG.3D [UR32], [UR4], desc[UR6] ;  /* 0x00000620040085b4 */ /* 0x0005e20008011000 */
[----:B------:R2:W-:Y:S01]  /*48c0*/  @!P1 SYNCS.ARRIVE.TRANS64.RED.A0TR RZ, [UR21+0x60], R0 ;  /* 0x00006000ffff99a7 */ /* 0x0005e20008300415 */
[----:B------:R-:W-:Y:S01]  /*48d0*/  SYNCS.ARRIVE.TRANS64.RED.A1T0 RZ, [UR40], RZ ;  /* 0x000000ffffff79a7 */ /* 0x000fe20008100428 */
[----:B------:R-:W3:Y:S02]  /*48e0*/  SYNCS.PHASECHK.TRANS64.TRYWAIT P2, [UR21+0x88], R9 ;  /* 0x00008809ff0075a7 */ /* 0x000ee40008041115 */
[----:B--23--:R-:W-:Y:S05]  /*48f0*/  @!P2 BRA `(.L_x_82) ;  /* 0x0000007000b4a947 */ /* 0x00cfea0003800000 */
.L_x_170:
        /* <DEDUP_REMOVED lines=8> */
[----:B------:R-:W-:Y:S01]  /*4980*/  @!UP0 UIADD3 UR24, UPT, UPT, UR21, 0x4400, URZ ;  /* 0x0000440015188890 */ /* 0x000fe2000fffe0ff */
[----:B------:R-:W-:Y:S01]  /*4990*/  VOTEU.ALL UP0, P1 ;  /* 0x0000000000ff7886 */ /* 0x000fe20000800000 */
[----:B------:R-:W-:Y:S01]  /*49a0*/  UMOV UR27, UR35 ;  /* 0x00000023001b7c82 */ /* 0x000fe20008000000 */
[----:B------:R-:W-:Y:S02]  /*49b0*/  UMOV UR28, UR36 ;  /* 0x00000024001c7c82 */ /* 0x000fe40008000000 */
[----:B------:R-:W-:Y:S02]  /*49c0*/  IMAD.U32 R10, RZ, RZ, UR5 ;  /* 0x00000005ff0a7e24 */ /* 0x000fe4000f8e00ff */
[----:B------:R-:W-:Y:S02]  /*49d0*/  IMAD.U32 R11, RZ, RZ, UR4 ;  /* 0x00000004ff0b7e24 */ /* 0x000fe4000f8e00ff */
[----:B------:R-:W-:Y:S01]  /*49e0*/  @!P1 IMAD.X R6, RZ, RZ, R17, P0 ;  /* 0x000000ffff069224 */ /* 0x000fe200000e0611 */
        /* <DEDUP_REMOVED lines=8> */
.L_x_172:
[----:B------:R-:W-:Y:S01]  /*4a70*/  @!P1 R2UR UR5, R8 ;  /* 0x00000000080592ca */ /* 0x000fe200000e0000 */
[----:B------:R-:W-:Y:S01]  /*4a80*/  VOTEU.ALL UP0, P1 ;  /* 0x0000000000ff7886 */ /* 0x000fe20000800000 */
[----:B------:R-:W-:Y:S01]  /*4a90*/  @!P1 R2UR UR4, R6 ;  /* 0x00000000060492ca */ /* 0x000fe200000e0000 */
[----:B--2---:R-:W-:Y:S01]  /*4aa0*/  @!P1 IMAD.MOV.U32 R0, RZ, RZ, 0x4000 ;  /* 0x00004000ff009424 */ /* 0x004fe200078e00ff */
[----:B------:R-:W-:Y:S01]  /*4ab0*/  UMOV UR6, 0x0 ;  /* 0x0000000000067882 */ /* 0x000fe20000000000 */
[----:B------:R-:W-:Y:S01]  /*4ac0*/  UMOV UR7, 0x10000000 ;  /* 0x1000000000077882 */ /* 0x000fe20000000000 */
[----:B------:R-:W-:Y:S01]  /*4ad0*/  @!UP0 UIADD3 UR18, UPT, UPT, UR34, 0x80, URZ ;  /* 0x0000008022128890 */ /* 0x000fe2000fffe0ff */
[----:B------:R-:W-:Y:S01]  /*4ae0*/  VIADD R14, R14, 0x1 ;  /* 0x000000010e0e7836 */ /* 0x000fe20000000000 */
[----:B------:R-:W-:Y:S01]  /*4af0*/  @!UP0 UIADD3 UR16, UPT, UPT, UR21, 0x8400, URZ ;  /* 0x0000840015108890 */ /* 0x000fe2000fffe0ff */
[----:B------:R-:W-:Y:S01]  /*4b00*/  VOTEU.ALL UP0, P1 ;  /* 0x0000000000ff7886 */ /* 0x000fe20000800000 */
[----:B------:R-:W-:Y:S01]  /*4b10*/  UMOV UR19, UR35 ;  /* 0x0000002300137c82 */ /* 0x000fe20008000000 */
[----:B------:R-:W-:Y:S02]  /*4b20*/  UMOV UR20, UR36 ;  /* 0x0000002400147c82 */ /* 0x000fe40008000000 */
        /* <DEDUP_REMOVED lines=10> */
.L_x_174:
[----:B------:R-:W-:Y:S01]  /*4bd0*/  @!P1 IADD3 R6, P0, PT, R16, 0x580, RZ ;  /* 0x0000058010069810 */ /* 0x000fe20007f1e0ff */
[----:B------:R-:W-:Y:S01]  /*4be0*/  VOTEU.ALL UP0, P1 ;  /* 0x0000000000ff7886 */ /* 0x000fe20000800000 */
[----:B------:R-:W-:Y:S01]  /*4bf0*/  UMOV UR6, 0x0 ;  /* 0x0000000000067882 */ /* 0x000fe20000000000 */
[----:B------:R-:W-:Y:S01]  /*4c00*/  UMOV UR7, 0x10000000 ;  /* 0x1000000000077882 */ /* 0x000fe20000000000 */
[----:B------:R-:W-:Y:S01]  /*4c10*/  @!P1 R2UR UR5, R6 ;  /* 0x00000000060592ca */ /* 0x000fe200000e0000 */
[----:B--2---:R-:W-:Y:S01]  /*4c20*/  @!P1 IMAD.X R0, RZ, RZ, R17, P0 ;  /* 0x000000ffff009224 */ /* 0x004fe200000e0611 */
[----:B------:R-:W-:Y:S01]  /*4c30*/  @!UP0 UIADD3 UR10, UPT, UPT, UR34, 0xc0, URZ ;  /* 0x000000c0220a8890 */ /* 0x000fe2000fffe0ff */
[----:B------:R-:W-:Y:S01]  /*4c40*/  R2UR UR18, R144 ;  /* 0x00000000901272ca */ /* 0x000fe200000e0000 */
[----:B------:R-:W-:Y:S01]  /*4c50*/  @!UP0 UIADD3 UR8, UPT, UPT, UR21, 0xc400, URZ ;  /* 0x0000c40015088890 */ /* 0x000fe2000fffe0ff */
[----:B------:R-:W-:Y:S01]  /*4c60*/  R2UR UR16, R145 ;  /* 0x00000000911072ca */ /* 0x000fe200000e0000 */
[----:B------:R-:W-:Y:S01]  /*4c70*/  @!UP0 UIADD3 UR9, UPT, UPT, UR21, 0x78, URZ ;  /* 0x0000007815098890 */ /* 0x000fe2000fffe0ff */
[----:B------:R-:W-:Y:S01]  /*4c80*/  @!P1 R2UR UR4, R0 ;  /* 0x00000000000492ca */ /* 0x000fe200000e0000 */
[----:B------:R-:W-:Y:S01]  /*4c90*/  VOTEU.ALL UP0, P1 ;  /* 0x0000000000ff7886 */ /* 0x000fe20000800000 */
[----:B------:R-:W-:Y:S01]  /*4ca0*/  UMOV UR11, UR35 ;  /* 0x00000023000b7c82 */ /* 0x000fe20008000000 */
[----:B------:R-:W-:Y:S01]  /*4cb0*/  UMOV UR12, UR36 ;  /* 0x00000024000c7c82 */ /* 0x000fe20008000000 */
[C---:B------:R-:W-:Y:S01]  /*4cc0*/  ISETP.NE.AND P0, PT, R14.reuse, 0x2, PT ;  /* 0x000000020e00780c */ /* 0x040fe20003f05270 */
[----:B------:R-:W-:Y:S01]  /*4cd0*/  UPLOP3.LUT UP3, UPT, UPT, UPT, UPT, 0x80, 0x8 ;  /* 0x000000000008789c */ /* 0x000fe20003f6f070 */
[----:B------:R-:W-:Y:S01]  /*4ce0*/  IMAD.U32 R8, RZ, RZ, UR5 ;  /* 0x00000005ff087e24 */ /* 0x000fe2000f8e00ff */
[----:B------:R-:W-:Y:S01]  /*4cf0*/  LOP3.LUT R15, R15, 0x1, RZ, 0x3c, !PT ;  /* 0x000000010f0f7812 */ /* 0x000fe200078e3cff */
[----:B------:R-:W-:Y:S01]  /*4d00*/  UMOV UR36, UR29 ;  /* 0x0000001d00247c82 */ /* 0x000fe20008000000 */
[----:B------:R-:W-:Y:S01]  /*4d10*/  SEL R0, RZ, 0x1, P0 ;  /* 0x00000001ff007807 */ /* 0x000fe20000000000 */
[----:B------:R-:W-:Y:S01]  /*4d20*/  UIADD3 UR20, UPT, UPT, UR13, UR18, URZ ;  /* 0x000000120d147290 */ /* 0x000fe2000fffe0ff */
[----:B------:R-:W-:Y:S01]  /*4d30*/  SEL R14, R14, RZ, P0 ;  /* 0x000000ff0e0e7207 */ /* 0x000fe20000000000 */
[----:B------:R-:W-:Y:S01]  /*4d40*/  UIADD3 UR16, UPT, UPT, UR14, UR16, URZ ;  /* 0x000000100e107290 */ /* 0x000fe2000fffe0ff */
[----:B------:R-:W-:Y:S01]  /*4d50*/  IMAD.U32 R9, RZ, RZ, UR4 ;  /* 0x00000004ff097e24 */ /* 0x000fe2000f8e00ff */
[----:B------:R-:W-:Y:S02]  /*4d60*/  @!P1 R2UR UR4, R8 ;  /* 0x00000000080492ca */ /* 0x000fe400000e0000 */
[----:B------:R-:W-:Y:S02]  /*4d70*/  LOP3.LUT R13, R13, R0, RZ, 0x3c, !PT ;  /* 0x000000000d0d7212 */ /* 0x000fe400078e3cff */
[----:B------:R-:W-:Y:S11]  /*4d80*/  @!P1 R2UR UR5, R9 ;  /* 0x00000000090592ca */ /* 0x000ff600000e0000 */
[----:B------:R-:W-:Y:S02]  /*4d90*/  @!UPT UIADD3 URZ, UPT, UPT, URZ, URZ, URZ ;  /* 0x000000fffffff290 */ /* 0x000fe4000fffe0ff */
[----:B------:R2:W-:Y:S01]  /*4da0*/  @!UP0 UTMALDG.3D [UR8], [UR4], desc[UR6] ;  /* 0x00000608040085b4 */ /* 0x0005e20008011000 */
[----:B------:R2:W-:Y:S01]  /*4db0*/  @!P1 SYNCS.ARRIVE.TRANS64.RED.A0TR RZ, [UR21+0x78], R7 ;  /* 0x00007807ffff99a7 */ /* 0x0005e20008300415 */
[----:B------:R-:W-:Y:S01]  /*4dc0*/  SYNCS.ARRIVE.TRANS64.RED.A1T0 RZ, [UR37], RZ ;  /* 0x000000ffffff79a7 */ /* 0x000fe20008100425 */
[----:B------:R-:W-:Y:S05]  /*4dd0*/  BRA.U UP1, `(.L_x_85) ;  /* 0xfffffff101707547 */ /* 0x000fea000b83ffff */
[----:B------:R-:W-:-:S04]  /*4de0*/  SHF.L.U32 R2, R15, 0x1f, RZ ;  /* 0x0000001f0f027819 */ /* 0x000fc800000006ff */
[----:B------:R-:W3:Y:S02]  /*4df0*/  SYNCS.PHASECHK.TRANS64.TRYWAIT P0, [UR21+0x80], R2 ;  /* 0x00008002ff0075a7 */ /* 0x000ee40008001115 */
[----:B---3--:R-:W-:Y:S05]  /*4e00*/  @!P0 BRA `(.L_x_86) ;  /* 0x0000006c00b88947 */ /* 0x008fea0003800000 */
.L_x_176:
[----:B------:R-:W4:Y:S02]  /*4e10*/  SYNCS.PHASECHK.TRANS64.TRYWAIT P0, [UR21+0x88], R2 ;  /* 0x00008802ff0075a7 */ /* 0x000f240008001115 */
[----:B----4-:R-:W-:Y:S05]  /*4e20*/  @!P0 BRA `(.L_x_87) ;  /* 0x0000006c00c88947 */ /* 0x010fea0003800000 */
.L_x_178:
[----:B------:R-:W4:Y:S02]  /*4e30*/  SYNCS.PHASECHK.TRANS64.TRYWAIT P0, [UR21+0x90], R2 ;  /* 0x00009002ff0075a7 */ /* 0x000f240008001115 */
[----:B----4-:R-:W-:Y:S05]  /*4e40*/  @!P0 BRA `(.L_x_88) ;  /* 0x0000006c00d88947 */ /* 0x010fea0003800000 */
.L_x_180:
[----:B---3--:R-:W-:-:S07]  /*4e50*/  MOV R0, UR21 ;  /* 0x0000001500007c02 */ /* 0x008fce0008000f00 */
.L_x_89:
[----:B---3--:R-:W-:-:S04]  /*4e60*/  SHF.L.U32 R2, R15, 0x1f, RZ ;  /* 0x0000001f0f027819 */ /* 0x008fc800000006ff */
[----:B------:R3:W4:Y:S03]  /*4e70*/  SYNCS.PHASECHK.TRANS64.TRYWAIT P0, [R0+URZ+0x98], R2 ;  /* 0x00009802000075a7 */ /* 0x00072600080011ff */
[----:B----4-:R-:W-:Y:S05]  /*4e80*/  @!P0 NANOSLEEP.SYNCS 0x989680 ;  /* 0x009896800000895d */ /* 0x010fea0003900000 */
[----:B------:R-:W4:Y:S02]  /*4e90*/  @!P0 SYNCS.PHASECHK.TRANS64 P0, [R0+URZ+0x98], R2 ;  /* 0x00009802000085a7 */ /* 0x000f2400080010ff */
[----:B-12-4-:R-:W-:Y:S05]  /*4ea0*/  @P0 EXIT ;  /* 0x000000000000094d */ /* 0x016fea0003800000 */
[----:B------:R-:W-:Y:S05]  /*4eb0*/  BRA `(.L_x_89) ;  /* 0xfffffffc00e87947 */ /* 0x000fea000383ffff */
.L_x_74:
[----:B------:R-:W-:-:S06]  /*4ec0*/  UISETP.GE.AND UP0, UPT, UR17, 0x4, UPT ;  /* 0x000000041100788c */ /* 0x000fcc000bf06270 */
[----:B------:R-:W-:-:S13]  /*4ed0*/  PLOP3.LUT P0, PT, PT, PT, UP0, 0x80, 0x8 ;  /* 0x000000000008781c */ /* 0x000fda0003f0f008 */
[----:B------:R-:W-:Y:S05]  /*4ee0*/  @!P0 EXIT ;  /* 0x000000000000894d */ /* 0x000fea0003800000 */
[----:B------:R-:W1:Y:S08]  /*4ef0*/  S2UR UR4, SR_CgaCtaId ;  /* 0x00000000000479c3 */ /* 0x000e700000008800 */
[----:B------:R-:W-:Y:S01]  /*4f00*/  BAR.SYNC.DEFER_BLOCKING 0x6, 0xa0 ;  /* 0x0182800000007b1d */ /* 0x000fe20000010000 */
[C---:B------:R-:W-:Y:S01]  /*4f10*/  IMAD.SHL.U32 R2, R160.reuse, 0x40, RZ ;  /* 0x00000040a0027824 */ /* 0x040fe200078e00ff */
[C---:B------:R-:W-:Y:S01]  /*4f20*/  LOP3.LUT R141, R160.reuse, 0x1, RZ, 0xc0, !PT ;  /* 0x00000001a08d7812 */ /* 0x040fe200078ec0ff */
[----:B------:R-:W-:-:S02]  /*4f30*/  IMAD.SHL.U32 R140, R160, 0x8, RZ ;  /* 0x00000008a08c7824 */ /* 0x000fc400078e00ff */
[----:B------:R-:W-:Y:S02]  /*4f40*/  HFMA2 R157, -RZ, RZ, 0, 5.9604644775390625e-08 ;  /* 0x00000001ff9d7431 */ /* 0x000fe400000001ff */
[----:B------:R-:W-:Y:S01]  /*4f50*/  IMAD.U32 R69, R160, 0x10000, RZ ;  /* 0x00010000a0457824 */ /* 0x000fe200078e00ff */
[----:B------:R-:W-:Y:S01]  /*4f60*/  UMOV UR44, 0x400 ;  /* 0x00000400002c7882 */ /* 0x000fe20000000000 */
[----:B------:R-:W2:Y:S01]  /*4f70*/  LDC.64 R138, c[0x0][0x8b0] ;  /* 0x00022c00ff8a7b82 */ /* 0x000ea20000000a00 */
[----:B------:R-:W-:Y:S01]  /*4f80*/  LOP3.LUT R3, R2, 0x1c0, RZ, 0xc0, !PT ;  /* 0x000001c002037812 */ /* 0x000fe200078ec0ff */
[----:B------:R-:W-:Y:S01]  /*4f90*/  IMAD.MOV.U32 R159, RZ, RZ, 0x2 ;  /* 0x00000002ff9f7424 */ /* 0x000fe200078e00ff */
[----:B------:R-:W-:Y:S01]  /*4fa0*/  ISETP.NE.U32.AND P0, PT, R141, 0x1, PT ;  /* 0x000000018d00780c */ /* 0x000fe20003f05070 */
[----:B------:R-:W-:Y:S01]  /*4fb0*/  IMAD.MOV.U32 R158, RZ, RZ, 0x4 ;  /* 0x00000004ff9e7424 */ /* 0x000fe200078e00ff */
[----:B------:R-:W-:Y:S01]  /*4fc0*/  LOP3.LUT R140, R3, 0x38, R140, 0xf8, !PT ;  /* 0x00000038038c7812 */ /* 0x000fe200078ef88c */
[----:B------:R-:W-:Y:S01]  /*4fd0*/  IMAD.MOV.U32 R68, RZ, RZ, RZ ;  /* 0x000000ffff447224 */ /* 0x000fe200078e00ff */
[----:B------:R-:W-:Y:S01]  /*4fe0*/  LOP3.LUT R69, R69, 0x600000, RZ, 0xc0, !PT ;  /* 0x0060000045457812 */ /* 0x000fe200078ec0ff */
[----:B------:R-:W3:Y:S01]  /*4ff0*/  LDC.64 R136, c[0x0][0x8a8] ;  /* 0x00022a00ff887b82 */ /* 0x000ee20000000a00 */
[----:B------:R-:W-:Y:S01]  /*5000*/  R2P PR, R160, 0x6 ;  /* 0x00000006a0007804 */ /* 0x000fe20000000000 */
[----:B------:R-:W-:Y:S01]  /*5010*/  IMAD.MOV.U32 R156, RZ, RZ, RZ ;  /* 0x000000ffff9c7224 */ /* 0x000fe200078e00ff */
[----:B------:R-:W-:Y:S01]  /*5020*/  LOP3.LUT R140, R140, 0x1e00, R2, 0xf8, !PT ;  /* 0x00001e008c8c7812 */ /* 0x000fe200078ef802 */
[----:B------:R-:W-:Y:S01]  /*5030*/  IMAD.MOV.U32 R149, RZ, RZ, RZ ;  /* 0x000000ffff957224 */ /* 0x000fe200078e00ff */
[----:B------:R-:W-:Y:S01]  /*5040*/  P2R R2, PR, RZ, 0x1 ;  /* 0x00000001ff027803 */ /* 0x000fe20000000000 */
[----:B------:R-:W4:Y:S01]  /*5050*/  LDCU UR59, c[0x0][0x370] ;  /* 0x00006e00ff3b77ac */ /* 0x000f220008000800 */
[----:B------:R-:W-:-:S02]  /*5060*/  LOP3.LUT R160, R160, 0x60, RZ, 0xc0, !PT ;  /* 0x00000060a0a07812 */ /* 0x000fc400078ec0ff */
[----:B------:R-:W-:Y:S01]  /*5070*/  MOV R155, RZ ;  /* 0x000000ff009b7202 */ /* 0x000fe20000000f00 */
[----:B-1----:R-:W-:Y:S01]  /*5080*/  ULEA UR44, UR4, UR44, 0x18 ;  /* 0x0000002c042c7291 */ /* 0x002fe2000f8ec0ff */
[----:B------:R-:W-:Y:S01]  /*5090*/  SEL R159, R159, 0xfffffffe, !P1 ;  /* 0xfffffffe9f9f7807 */ /* 0x000fe20004800000 */
[----:B------:R-:W1:Y:S01]  /*50a0*/  LDCU UR43, c[0x0][0xb0c] ;  /* 0x00016180ff2b77ac */ /* 0x000e620008000800 */
[----:B------:R-:W-:Y:S01]  /*50b0*/  SEL R158, R158, 0xfffffffc, !P2 ;  /* 0xfffffffc9e9e7807 */ /* 0x000fe20005000000 */
[----:B------:R-:W-:Y:S01]  /*50c0*/  UIADD3 UR4, UPT, UPT, UR44, 0x400, URZ ;  /* 0x000004002c047890 */ /* 0x000fe2000fffe0ff */
[----:B------:R-:W1:Y:S04]  /*50d0*/  LDCU UR39, c[0x0][0xb30] ;  /* 0x00016600ff2777ac */ /* 0x000e680008000800 */
[----:B------:R-:W4:Y:S01]  /*50e0*/  LDS R0, [UR44+0x140] ;  /* 0x0001402cff007984 */ /* 0x000f220008000800 */
[----:B------:R-:W-:Y:S01]  /*50f0*/  IMAD.U32 R147, RZ, RZ, UR4 ;  /* 0x00000004ff937e24 */ /* 0x000fe2000f8e00ff */
[----:B------:R-:W1:Y:S01]  /*5100*/  LDCU.64 UR56, c[0x0][0x888] ;  /* 0x00011100ff3877ac */ /* 0x000e620008000a00 */
[----:B------:R-:W1:Y:S01]  /*5110*/  LDCU.64 UR40, c[0x0][0xb28] ;  /* 0x00016500ff2877ac */ /* 0x000e620008000a00 */
[----:B------:R-:W1:Y:S01]  /*5120*/  LDCU.64 UR62, c[0x0][0x890] ;  /* 0x00011200ff3e77ac */ /* 0x000e620008000a00 */
[----:B------:R-:W1:Y:S01]  /*5130*/  LDCU.128 UR52, c[0x0][0xb10] ;  /* 0x00016200ff3477ac */ /* 0x000e620008000c00 */
[----:B------:R-:W1:Y:S01]  /*5140*/  LDCU UR58, c[0x0][0x374] ;  /* 0x00006e80ff3a77ac */ /* 0x000e620008000800 */
[----:B------:R-:W-:Y:S01]  /*5150*/  UMOV UR47, URZ ;  /* 0x000000ff002f7c82 */ /* 0x000fe20008000000 */
[----:B------:R-:W-:Y:S01]  /*5160*/  UMOV UR46, URZ ;  /* 0x000000ff002e7c82 */ /* 0x000fe20008000000 */
[----:B-1234-:R-:W-:-:S07]  /*5170*/  IMAD.IADD R69, R0, 0x1, R69 ;  /* 0x0000000100457824 */ /* 0x01efce00078e0245 */
.L_x_133:
[----:B------:R-:W-:Y:S02]  /*5180*/  LEA R3, R149, UR44, 0x3 ;  /* 0x0000002c95037c11 */ /* 0x000fe4000f8e18ff */
[----:B------:R-:W-:Y:S02]  /*5190*/  SHF.L.U32 R0, R155, 0x1f, RZ ;  /* 0x0000001f9b007819 */ /* 0x000fe400000006ff */
[----:B-1----:R-:W-:Y:S02]  /*51a0*/  LEA R4, R149, UR44, 0x4 ;  /* 0x0000002c95047c11 */ /* 0x002fe4000f8e20ff */
[----:B------:R-:W1:Y:S02]  /*51b0*/  SYNCS.PHASECHK.TRANS64.TRYWAIT P0, [R3+URZ+0xb0], R0 ;  /* 0x0000b000030075a7 */ /* 0x000e6400080011ff */
[----:B-1----:R-:W-:Y:S05]  /*51c0*/  @!P0 BRA `(.L_x_90) ;  /* 0x0000006c00108947 */ /* 0x002fea0003800000 */
.L_x_181:
        /* <DEDUP_REMOVED lines=8> */
[----:B--2---:R-:W-:Y:S11]  /*5250*/  LOP3.LUT P0, RZ, R6, 0x1, RZ, 0xc0, !PT ;  /* 0x0000000106ff7812 */ /* 0x004ff6000780c0ff */
[----:B------:R-:W-:Y:S02]  /*5260*/  @!UPT UIADD3 URZ, UPT, UPT, URZ, URZ, URZ ;  /* 0x000000fffffff290 */ /* 0x000fe4000fffe0ff */
[----:B---3--:R-:W-:Y:S01]  /*5270*/  VOTEU.ANY UP1, P0 ;  /* 0x0000000000ff7886 */ /* 0x008fe20000020100 */
[----:B------:R-:W-:Y:S01]  /*5280*/  PLOP3.LUT P0, PT, PT, PT, UP1, 0x80, 0x8 ;  /* 0x000000000008781c */ /* 0x000fe20003f0f018 */
[----:B------:R-:W-:Y:S11]  /*5290*/  UP2UR UR61, UPR, URZ, 0x2 ;  /* 0x00000002ff3d7883 */ /* 0x000ff60008000000 */
[----:B------:R-:W-:Y:S01]  /*52a0*/  @!UPT UIADD3 URZ, UPT, UPT, URZ, URZ, URZ ;  /* 0x000000fffffff290 */ /* 0x000fe2000fffe0ff */
[----:B-1----:R-:W-:Y:S02]  /*52b0*/  @P0 SHF.R.U32.HI R0, RZ, 0x10, R5 ;  /* 0x00000010ff000819 */ /* 0x002fe40000011605 */
        /* <DEDUP_REMOVED lines=12> */
[----:B------:R-:W2:Y:S01]  /*5380*/  LDCU UR12, c[0x0][0xb20] ;  /* 0x00016400ff0c77ac */ /* 0x000ea20008000800 */
[----:B------:R-:W-:Y:S02]  /*5390*/  UIMAD.WIDE.U32 UR4, UR58, UR55, URZ ;  /* 0x000000373a0472a5 */ /* 0x000fe4000f8e00ff */
[----:B------:R-:W-:Y:S02]  /*53a0*/  UIMAD.WIDE.U32 UR6, UR59, UR52, URZ ;  /* 0x000000343b0672a5 */ /* 0x000fe4000f8e00ff */
[----:B------:R-:W-:Y:S02]  /*53b0*/  UISETP.NE.AND UP0, UPT, UR54, 0x1, UPT ;  /* 0x000000013600788c */ /* 0x000fe4000bf05270 */
[----:B------:R-:W-:Y:S02]  /*53c0*/  UIMAD.WIDE.U32 UR8, UR37, UR55, URZ ;  /* 0x00000037250872a5 */ /* 0x000fe4000f8e00ff */
[----:B------:R-:W-:Y:S02]  /*53d0*/  UIMAD.WIDE.U32 UR10, UR38, UR52, URZ ;  /* 0x00000034260a72a5 */ /* 0x000fe4000f8e00ff */
[----:B------:R-:W-:Y:S02]  /*53e0*/  UISETP.NE.AND UP1, UPT, UR43, 0x1, UPT ;  /* 0x000000012b00788c */ /* 0x000fe4000bf25270 */
[----:B------:R-:W-:Y:S01]  /*53f0*/  UISETP.NE.AND UP2, UPT, UR42, 0x1, UPT ;  /* 0x000000012a00788c */ /* 0x000fe2000bf45270 */
[----:B------:R-:W-:Y:S02]  /*5400*/  UMOV UR4, UR5 ;  /* 0x0000000500047c82 */ /* 0x000fe40008000000 */
[----:B--2---:R-:W-:Y:S03]  /*5410*/  USHF.R.U32.HI UR5, URZ, UR12, UR4 ;  /* 0x0000000cff057299 */ /* 0x004fe60008011604 */
[----:B------:R-:W-:Y:S02]  /*5420*/  UMOV UR4, UR7 ;  /* 0x0000000700047c82 */ /* 0x000fe40008000000 */
[----:B------:R-:W-:Y:S02]  /*5430*/  USHF.R.U32.HI UR7, URZ, UR53, UR4 ;  /* 0x00000035ff077299 */ /* 0x000fe40008011604 */
[----:B------:R-:W-:Y:S02]  /*5440*/  USEL UR4, UR58, UR5, !UP0 ;  /* 0x000000053a047287 */ /* 0x000fe4000c000000 */
[----:B------:R-:W-:Y:S01]  /*5450*/  USEL UR7, UR59, UR7, !UP1 ;  /* 0x000000073b077287 */ /* 0x000fe2000c800000 */
[----:B------:R-:W-:Y:S01]  /*5460*/  UMOV UR5, UR9 ;  /* 0x0000000900057c82 */ /* 0x000fe20008000000 */
[----:B------:R-:W-:Y:S02]  /*5470*/  UIMAD.WIDE.U32 UR8, UR4, UR40, URZ ;  /* 0x00000028040872a5 */ /* 0x000fe4000f8e00ff */
[----:B------:R-:W-:Y:S03]  /*5480*/  USHF.R.U32.HI UR6, URZ, UR12, UR5 ;  /* 0x0000000cff067299 */ /* 0x000fe60008011605 */
[----:B------:R-:W-:Y:S01]  /*5490*/  UMOV UR5, UR11 ;  /* 0x0000000b00057c82 */ /* 0x000fe20008000000 */
[----:B------:R-:W-:Y:S02]  /*54a0*/  UIMAD.WIDE.U32 UR10, UR7, UR40, URZ ;  /* 0x00000028070a72a5 */ /* 0x000fe4000f8e00ff */
[----:B------:R-:W-:Y:S02]  /*54b0*/  USHF.R.U32.HI UR12, URZ, UR53, UR5 ;  /* 0x00000035ff0c7299 */ /* 0x000fe40008011605 */
[----:B------:R-:W-:Y:S01]  /*54c0*/  USEL UR6, UR37, UR6, !UP0 ;  /* 0x0000000625067287 */ /* 0x000fe2000c000000 */
[----:B------:R-:W-:Y:S02]  /*54d0*/  UMOV UR5, UR9 ;  /* 0x0000000900057c82 */ /* 0x000fe40008000000 */
[----:B------:R-:W-:Y:S01]  /*54e0*/  UMOV UR10, UR11 ;  /* 0x0000000b000a7c82 */ /* 0x000fe20008000000 */
[----:B------:R-:W-:Y:S02]  /*54f0*/  @UP2 USHF.R.U32.HI UR4, URZ, UR41, UR5 ;  /* 0x00000029ff042299 */ /* 0x000fe40008011605 */
[----:B------:R-:W-:Y:S02]  /*5500*/  @UP2 USHF.R.U32.HI UR7, URZ, UR41, UR10 ;  /* 0x00000029ff072299 */ /* 0x000fe4000801160a */
[----:B------:R-:W-:Y:S02]  /*5510*/  UIMAD UR4, UR42, UR4, URZ ;  /* 0x000000042a0472a4 */ /* 0x000fe4000f8e02ff */
        /* <DEDUP_REMOVED lines=8> */
[----:B------:R-:W-:Y:S02]  /*55a0*/  USEL UR11, UR6, UR4, !UP2 ;  /* 0x00000004060b7287 */ /* 0x000fe4000d000000 */
[----:B------:R-:W-:Y:S02]  /*55b0*/  UIADD3 UR8, UPT, UPT, -UR5, URZ, URZ ;  /* 0x000000ff05087290 */ /* 0x000fe4000fffe1ff */
[----:B------:R-:W-:Y:S01]  /*55c0*/  UIADD3 UR10, UPT, UPT, -UR11, URZ, URZ ;  /* 0x000000ff0b0a7290 */ /* 0x000fe2000fffe1ff */
[----:B------:R-:W-:Y:S01]  /*55d0*/  @!UP0 UMOV UR4, UR9 ;  /* 0x0000000900048c82 */ /* 0x000fe20008000000 */
[----:B------:R-:W-:Y:S02]  /*55e0*/  UIADD3 UR9, UPT, UPT, -UR6, URZ, URZ ;  /* 0x000000ff06097290 */ /* 0x000fe4000fffe1ff */
[----:B------:R-:W-:Y:S02]  /*55f0*/  @!UP0 USHF.R.U32.HI UR4, URZ, UR41, UR4 ;  /* 0x00000029ff048299 */ /* 0x000fe40008011604 */
[----:B------:R-:W-:Y:S02]  /*5600*/  UIMAD UR10, UR42, UR10, UR6 ;  /* 0x0000000a2a0a72a4 */ /* 0x000fe4000f8e0206 */
[----:B------:R-:W-:Y:S04]  /*5610*/  @!UP0 USEL UR4, UR5, UR4, !UP2 ;  /* 0x0000000405048287 */ /* 0x000fe8000d000000 */
[----:B------:R-:W-:Y:S02]  /*5620*/  @!UP0 UIMAD UR10, UR7, UR10, UR4 ;  /* 0x0000000a070a82a4 */ /* 0x000fe4000f8e0204 */
[----:B------:R-:W-:Y:S02]  /*5630*/  @!UP0 UIADD3 UR11, UPT, UPT, UR11, -UR4, URZ ;  /* 0x800000040b0b8290 */ /* 0x000fe4000fffe0ff */
[----:B------:R-:W-:Y:S02]  /*5640*/  UIMAD UR7, UR43, UR8, UR38 ;  /* 0x000000082b0772a4 */ /* 0x000fe4000f8e0226 */
[----:B------:R-:W-:Y:S02]  /*5650*/  @!UP0 UIMAD UR6, UR11, UR42, UR5 ;  /* 0x0000002a0b0682a4 */ /* 0x000fe4000f8e0205 */
[----:B------:R-:W-:Y:S01]  /*5660*/  UIMAD UR4, UR54, UR9, UR37 ;  /* 0x00000009360472a4 */ /* 0x000fe2000f8e0225 */
[----:B------:R-:W-:Y:S02]  /*5670*/  @!UP0 UMOV UR5, UR10 ;  /* 0x0000000a00058c82 */ /* 0x000fe40008000000 */
[----:B------:R-:W-:Y:S02]  /*5680*/  UIMAD UR38, UR5, UR43, UR7 ;  /* 0x0000002b052672a4 */ /* 0x000fe4000f8e0207 */
[----:B------:R-:W-:Y:S11]  /*5690*/  UIMAD UR37, UR6, UR54, UR4 ;  /* 0x00000036062572a4 */ /* 0x000ff6000f8e0204 */
[----:B------:R-:W-:Y:S01]  /*56a0*/  @!UPT UIADD3 URZ, UPT, UPT, URZ, URZ, URZ ;  /* 0x000000fffffff290 */ /* 0x000fe2000fffe0ff */
.L_x_91:
[----:B------:R-:W-:Y:S01]  /*56b0*/  UISETP.NE.AND UP0, UPT, UR39, 0x1, UPT ;  /* 0x000000012700788c */ /* 0x000fe2000bf05270 */
[----:B------:R-:W-:Y:S01]  /*56c0*/  LOP3.LUT P0, RZ, R147, 0x3f0, RZ, 0xc0, !PT ;  /* 0x000003f093ff7812 */ /* 0x000fe2000780c0ff */
[----:B------:R-:W-:Y:S01]  /*56d0*/  USHF.L.U32 UR50, UR16, 0x7, URZ ;  /* 0x0000000710327899 */ /* 0x000fe200080006ff */
[----:B------:R-:W-:Y:S01]  /*56e0*/  BSSY.RECONVERGENT B6, `(.L_x_92) ;  /* 0x0000034000067945 */ /* 0x000fe20003800200 */
[----:B------:R-:W-:Y:S01]  /*56f0*/  USHF.L.U32 UR49, UR20, 0x8, URZ ;  /* 0x0000000814317899 */ /* 0x000fe200080006ff */
[----:B------:R-:W-:Y:S06]  /*5700*/  IADD3 R149, PT, PT, R149, 0x1, RZ ;  /* 0x0000000195957810 */ /* 0x000fec0007ffe0ff */
[----:B------:R-:W2:Y:S01]  /*5710*/  @!UP0 LDCU.128 UR12, c[0x0][0xb10] ;  /* 0x00016200ff0c87ac */ /* 0x000ea20008000c00 */
[----:B------:R-:W3:Y:S01]  /*5720*/  @!UP0 LDCU UR5, c[0x0][0xb0c] ;  /* 0x00016180ff0587ac */ /* 0x000ee20008000800 */
[----:B------:R-:W4:Y:S01]  /*5730*/  @!UP0 LDCU UR10, c[0x0][0xb20] ;  /* 0x00016400ff0a87ac */ /* 0x000f220008000800 */
[----:B--2---:R-:W-:Y:S02]  /*5740*/  UIMAD.WIDE.U32 UR8, UR38, UR12, URZ ;  /* 0x0000000c260872a5 */ /* 0x004fe4000f8e00ff */
[----:B------:R-:W-:Y:S02]  /*5750*/  UIMAD.WIDE.U32 UR6, UR37, UR15, URZ ;  /* 0x0000000f250672a5 */ /* 0x000fe4000f8e00ff */
[----:B------:R-:W-:Y:S03]  /*5760*/  @!UP0 UISETP.NE.AND UP1, UPT, UR14, 0x1, UPT ;  /* 0x000000010e00888c */ /* 0x000fe6000bf25270 */
[----:B------:R-:W-:Y:S01]  /*5770*/  @!UP0 UMOV UR4, UR9 ;  /* 0x0000000900048c82 */ /* 0x000fe20008000000 */
[----:B---3--:R-:W-:Y:S02]  /*5780*/  @!UP0 UISETP.NE.AND UP2, UPT, UR5, 0x1, UPT ;  /* 0x000000010500888c */ /* 0x008fe4000bf45270 */
[----:B------:R-:W-:Y:S01]  /*5790*/  @!UP0 USHF.R.U32.HI UR4, URZ, UR13, UR4 ;  /* 0x0000000dff048299 */ /* 0x000fe20008011604 */
[----:B------:R-:W-:Y:S02]  /*57a0*/  @!UP0 UMOV UR6, UR7 ;  /* 0x0000000700068c82 */ /* 0x000fe40008000000 */
[----:B----4-:R-:W-:Y:S02]  /*57b0*/  @!UP0 USHF.R.U32.HI UR6, URZ, UR10, UR6 ;  /* 0x0000000aff068299 */ /* 0x010fe40008011606 */
[----:B------:R-:W-:Y:S02]  /*57c0*/  @!UP0 USEL UR7, UR38, UR4, !UP2 ;  /* 0x0000000426078287 */ /* 0x000fe4000d000000 */
[----:B------:R-:W-:Y:S04]  /*57d0*/  @!UP0 USEL UR6, UR37, UR6, !UP1 ;  /* 0x0000000625068287 */ /* 0x000fe8000c800000 */
[----:B------:R-:W-:Y:S02]  /*57e0*/  @!UP0 UIADD3 UR4, UPT, UPT, -UR7, UR6, URZ ;  /* 0x0000000607048290 */ /* 0x000fe4000fffe1ff */
[----:B------:R-:W-:Y:S02]  /*57f0*/  @!UP0 UIADD3 UR6, UPT, UPT, UR7, -UR6, URZ ;  /* 0x8000000607068290 */ /* 0x000fe4000fffe0ff */
[----:B------:R-:W-:Y:S02]  /*5800*/  @!UP0 UIMAD UR38, UR4, UR5, UR38 ;  /* 0x00000005042682a4 */ /* 0x000fe4000f8e0226 */
[----:B------:R-:W-:Y:S01]  /*5810*/  @!UP0 UIMAD UR37, UR6, UR14, UR37 ;  /* 0x0000000e062582a4 */ /* 0x000fe2000f8e0225 */
[----:B------:R-:W-:Y:S11]  /*5820*/  @!P0 BRA `(.L_x_93) ;  /* 0x00000000007c8947 */ /* 0x000ff60003800000 */
[----:B------:R-:W2:Y:S01]  /*5830*/  LDCU.64 UR8, c[0x4][0x80] ;  /* 0x01001000ff0877ac */ /* 0x000ea20008000a00 */
[----:B------:R-:W-:Y:S01]  /*5840*/  MOV R2, 0x0 ;  /* 0x0000000000027802 */ /* 0x000fe20000000f00 */
[----:B------:R-:W-:Y:S02]  /*5850*/  HFMA2 R12, -RZ, RZ, 0, 5.9604644775390625e-08 ;  /* 0x00000001ff0c7431 */ /* 0x000fe400000001ff */
[----:B------:R-:W-:Y:S01]  /*5860*/  IMAD.MOV.U32 R8, RZ, RZ, 0x70 ;  /* 0x00000070ff087424 */ /* 0x000fe200078e00ff */
[----:B------:R3:W4:Y:S01]  /*5870*/  LDC.64 R14, c[0x4][R2] ;  /* 0x01000000020e7b82 */ /* 0x0007220000000a00 */
[----:B------:R-:W1:Y:S01]  /*5880*/  LDCU.64 UR6, c[0x4][0x88] ;  /* 0x01001100ff0677ac */ /* 0x000e620008000a00 */
[----:B------:R-:W-:Y:S01]  /*5890*/  IMAD.MOV.U32 R13, RZ, RZ, RZ ;  /* 0x000000ffff0d7224 */ /* 0x000fe200078e00ff */
[----:B------:R-:W1:Y:S01]  /*58a0*/  LDCU.64 UR4, c[0x4][0x8] ;  /* 0x01000100ff0477ac */ /* 0x000e620008000a00 */
[----:B--2---:R-:W-:Y:S01]  /*58b0*/  MOV R5, UR9 ;  /* 0x0000000900057c02 */ /* 0x004fe20008000f00 */
[----:B------:R-:W-:Y:S01]  /*58c0*/  IMAD.U32 R4, RZ, RZ, UR8 ;  /* 0x00000008ff047e24 */ /* 0x000fe2000f8e00ff */
[----:B-1----:R-:W-:Y:S01]  /*58d0*/  MOV R7, UR7 ;  /* 0x0000000700077c02 */ /* 0x002fe20008000f00 */
[----:B------:R-:W-:Y:S01]  /*58e0*/  IMAD.U32 R6, RZ, RZ, UR6 ;  /* 0x00000006ff067e24 */ /* 0x000fe2000f8e00ff */
[----:B------:R-:W-:Y:S01]  /*58f0*/  MOV R11, UR5 ;  /* 0x00000005000b7c02 */ /* 0x000fe20008000f00 */
[----:B------:R-:W-:Y:S02]  /*5900*/  IMAD.U32 R10, RZ, RZ, UR4 ;  /* 0x00000004ff0a7e24 */ /* 0x000fe4000f8e00ff */
[----:B------:R-:W-:Y:S07]  /*5910*/  LEPC R20, `(.L_x_94) ;  /* 0x000000001014794e */ /* 0x000fee0000000000 */
[----:B---345:R-:W-:Y:S05]  /*5920*/  CALL.ABS.NOINC R14 ;  /* 0x000000000e007343 */ /* 0x038fea0003c00000 */
.L_x_94:
[----:B------:R-:W1:Y:S01]  /*5930*/  LDCU.64 UR8, c[0x4][0x80] ;  /* 0x01001000ff0877ac */ /* 0x000e620008000a00 */
[----:B------:R-:W2:Y:S01]  /*5940*/  LDC.64 R2, c[0x4][R2] ;  /* 0x0100000002027b82 */ /* 0x000ea20000000a00 */
[----:B------:R-:W-:Y:S02]  /*5950*/  HFMA2 R12, -RZ, RZ, 0, 5.9604644775390625e-08 ;  /* 0x00000001ff0c7431 */ /* 0x000fe400000001ff */
[----:B------:R-:W-:Y:S02]  /*5960*/  IMAD.MOV.U32 R8, RZ, RZ, 0x70 ;  /* 0x00000070ff087424 */ /* 0x000fe400078e00ff */
[----:B------:R-:W-:Y:S01]  /*5970*/  IMAD.MOV.U32 R13, RZ, RZ, RZ ;  /* 0x000000ffff0d7224 */ /* 0x000fe200078e00ff */
[----:B------:R-:W3:Y:S01]  /*5980*/  LDCU.64 UR6, c[0x4][0x88] ;  /* 0x01001100ff0677ac */ /* 0x000ee20008000a00 */
[----:B------:R-:W4:Y:S01]  /*5990*/  LDCU.64 UR4, c[0x4][0x8] ;  /* 0x01000100ff0477ac */ /* 0x000f220008000a00 */
[----:B-1----:R-:W-:Y:S02]  /*59a0*/  MOV R4, UR8 ;  /* 0x0000000800047c02 */ /* 0x002fe40008000f00 */
[----:B------:R-:W-:Y:S02]  /*59b0*/  MOV R5, UR9 ;  /* 0x0000000900057c02 */ /* 0x000fe40008000f00 */
[----:B---3--:R-:W-:Y:S01]  /*59c0*/  MOV R7, UR7 ;  /* 0x0000000700077c02 */ /* 0x008fe20008000f00 */
[----:B------:R-:W-:Y:S01]  /*59d0*/  IMAD.U32 R6, RZ, RZ, UR6 ;  /* 0x00000006ff067e24 */ /* 0x000fe2000f8e00ff */
[----:B----4-:R-:W-:Y:S01]  /*59e0*/  MOV R11, UR5 ;  /* 0x00000005000b7c02 */ /* 0x010fe20008000f00 */
[----:B------:R-:W-:Y:S02]  /*59f0*/  IMAD.U32 R10, RZ, RZ, UR4 ;  /* 0x00000004ff0a7e24 */ /* 0x000fe4000f8e00ff */
[----:B------:R-:W-:Y:S07]  /*5a00*/  LEPC R20, `(.L_x_93) ;  /* 0x000000001014794e */ /* 0x000fee0000000000 */
[----:B--2---:R-:W-:Y:S05]  /*5a10*/  CALL.ABS.NOINC R2 ;  /* 0x0000000002007343 */ /* 0x004fea0003c00000 */
.L_x_93:
[----:B------:R-:W-:Y:S05]  /*5a20*/  BSYNC.RECONVERGENT B6 ;  /* 0x0000000000067941 */ /* 0x000fea0003800200 */
.L_x_92:
[----:B------:R-:W-:Y:S01]  /*5a30*/  R2UR UR4, R146 ;  /* 0x00000000920472ca */ /* 0x000fe200000e0000 */
[----:B------:R-:W-:Y:S01]  /*5a40*/  UISETP.NE.U32.AND UP0, UPT, UR62, URZ, UPT ;  /* 0x000000ff3e00728c */ /* 0x000fe2000bf05070 */
[----:B------:R-:W-:Y:S02]  /*5a50*/  ISETP.NE.U32.AND P4, PT, R138, RZ, PT ;  /* 0x000000ff8a00720c */ /* 0x000fe40003f85070 */
[----:B------:R-:W-:Y:S01]  /*5a60*/  ISETP.NE.U32.AND P2, PT, RZ, UR56, PT ;  /* 0x00000038ff007c0c */ /* 0x000fe2000bf45070 */
[----:B------:R-:W-:Y:S01]  /*5a70*/  UISETP.NE.AND.EX UP1, UPT, UR63, URZ, UPT, UP0 ;  /* 0x000000ff3f00728c */ /* 0x000fe2000bf25300 */
[----:B------:R-:W-:Y:S01]  /*5a80*/  ISETP.NE.AND.EX P4, PT, R139, RZ, PT, P4 ;  /* 0x000000ff8b00720c */ /* 0x000fe20003f85340 */
[----:B------:R-:W-:Y:S01]  /*5a90*/  UPLOP3.LUT UP0, UPT, UPT, UPT, UPT, 0x40, 0x4 ;  /* 0x000000000004789c */ /* 0x000fe20003f0e870 */
[----:B------:R-:W-:Y:S05]  /*5aa0*/  ISETP.NE.AND.EX P2, PT, RZ, UR57, PT, P2 ;  /* 0x00000039ff007c0c */ /* 0x000fea000bf45320 */
[----:B------:R-:W-:Y:S06]  /*5ab0*/  UISETP.NE.AND UP2, UPT, UR4, URZ, UPT ;  /* 0x000000ff0400728c */ /* 0x000fec000bf45270 */
[----:B------:R-:W-:Y:S05]  /*5ac0*/  PLOP3.LUT P1, PT, PT, PT, UP2, 0x80, 0x8 ;  /* 0x000000000008781c */ /* 0x000fea0003f2f028 */
[----:B------:R-:W-:Y:S06]  /*5ad0*/  @UP2 UPLOP3.LUT UP0, UPT, UPT, UPT, UP1, 0x80, 0x8 ;  /* 0x000000000008289c */ /* 0x000fec0003f0f010 */
[----:B------:R-:W-:Y:S01]  /*5ae0*/  PLOP3.LUT P0, PT, PT, PT, UP0, 0x80, 0x8 ;  /* 0x000000000008781c */ /* 0x000fe20003f0f008 */
[----:B------:R-:W-:Y:S01]  /*5af0*/  @!UPT UIADD3 URZ, UPT, UPT, URZ, URZ, URZ ;  /* 0x000000fffffff290 */ /* 0x000fe2000fffe0ff */
[----:B------:R-:W-:Y:S11]  /*5b00*/  BRA.U !UP1, `(.L_x_95) ;  /* 0x00000001093c7547 */ /* 0x000ff6000b800000 */
[----:B------:R-:W-:Y:S01]  /*5b10*/  UISETP.NE.U32.AND UP0, UPT, UR56, URZ, UPT ;  /* 0x000000ff3800728c */ /* 0x000fe2000bf05070 */
[----:B-1----:R-:W-:Y:S01]  /*5b20*/  HFMA2 R0, -RZ, RZ, 0, 5.9604644775390625e-08 ;  /* 0x00000001ff007431 */ /* 0x002fe200000001ff */
[----:B------:R-:W1:Y:S01]  /*5b30*/  LDCU.64 UR8, c[0x0][0x358] ;  /* 0x00006b00ff0877ac */ /* 0x000e620008000a00 */
[----:B------:R-:W-:Y:S01]  /*5b40*/  IMAD.MOV.U32 R142, RZ, RZ, 0x1 ;  /* 0x00000001ff8e7424 */ /* 0x000fe200078e00ff */
[----:B------:R-:W-:Y:S06]  /*5b50*/  UISETP.NE.AND.EX UP0, UPT, UR57, URZ, UPT, UP0 ;  /* 0x000000ff3900728c */ /* 0x000fec000bf05300 */
[----:B------:R-:W-:Y:S05]  /*5b60*/  PLOP3.LUT P3, PT, PT, PT, UP0, 0x80, 0x8 ;  /* 0x000000000008781c */ /* 0x000fea0003f6f008 */
[----:B------:R-:W2:Y:S01]  /*5b70*/  @UP0 LDCU.64 UR4, c[0x0][0x888] ;  /* 0x00011100ff0407ac */ /* 0x000ea20008000a00 */
[----:B------:R-:W-:Y:S07]  /*5b80*/  @UP0 UIMAD UR6, UR36, UR62, URZ ;  /* 0x0000003e240602a4 */ /* 0x000fee000f8e02ff */
[----:B------:R-:W-:Y:S01]  /*5b90*/  @!P3 PRMT R142, R0, 0x7610, R142 ;  /* 0x00007610008eb816 */ /* 0x000fe2000000008e */
[----:B--2---:R-:W-:Y:S06]  /*5ba0*/  @UP0 UIMAD.WIDE UR4, UR6, 0x4, UR4 ;  /* 0x00000004060408a5 */ /* 0x004fec000f8e0204 */
[----:B------:R-:W-:Y:S01]  /*5bb0*/  IMAD.U32 R2, RZ, RZ, UR4 ;  /* 0x00000004ff027e24 */ /* 0x000fe2000f8e00ff */
[----:B------:R-:W-:Y:S04]  /*5bc0*/  MOV R3, UR5 ;  /* 0x0000000500037c02 */ /* 0x000fe80008000f00 */
[----:B------:R-:W2:Y:S01]  /*5bd0*/  @!UP0 LDCU UR4, c[0x0][0x880] ;  /* 0x00011000ff0487ac */ /* 0x000ea20008000800 */
[----:B-1---5:R3:W5:Y:S02]  /*5be0*/  @P3 LDG.E R73, desc[UR8][R2.64] ;  /* 0x0000000802493981 */ /* 0x022764000c1e1900 */
[----:B--23--:R-:W-:Y:S02]  /*5bf0*/  @!P3 IMAD.U32 R73, RZ, RZ, UR4 ;  /* 0x00000004ff49be24 */ /* 0x00cfe4000f8e00ff */
.L_x_95:
[----:B------:R-:W-:Y:S05]  /*5c00*/  @!P4 BRA `(.L_x_96) ;  /* 0x000000000024c947 */ /* 0x000fea0003800000 */
[----:B------:R-:W-:Y:S01]  /*5c10*/  ISETP.NE.U32.AND P3, PT, R136, RZ, PT ;  /* 0x000000ff8800720c */ /* 0x000fe20003f65070 */
[----:B------:R-:W2:Y:S03]  /*5c20*/  LDCU.64 UR4, c[0x0][0x358] ;  /* 0x00006b00ff0477ac */ /* 0x000ea60008000a00 */
[----:B------:R-:W-:Y:S11]  /*5c30*/  ISETP.NE.AND.EX P3, PT, R137, RZ, PT, P3 ;  /* 0x000000ff8900720c */ /* 0x000ff60003f65330 */
[----:B------:R-:W-:Y:S02]  /*5c40*/  @!UPT UIADD3 URZ, UPT, UPT, URZ, URZ, URZ ;  /* 0x000000fffffff290 */ /* 0x000fe4000fffe0ff */
[----:B------:R-:W3:Y:S01]  /*5c50*/  @P3 LDC.64 R2, c[0x0][0x8a8] ;  /* 0x00022a00ff023b82 */ /* 0x000ee20000000a00 */
[----:B-1----:R-:W-:Y:S04]  /*5c60*/  @P3 IMAD R0, R138, UR36, RZ ;  /* 0x000000248a003c24 */ /* 0x002fe8000f8e02ff */
[----:B---3--:R-:W-:Y:S05]  /*5c70*/  @P3 IMAD.WIDE R2, R0, 0x4, R2 ;  /* 0x0000000400023825 */ /* 0x008fea00078e0202 */
[----:B--2--5:R2:W5:Y:S02]  /*5c80*/  @P3 LDG.E R70, desc[UR4][R2.64] ;  /* 0x0000000402463981 */ /* 0x024564000c1e1900 */
[----:B--2---:R-:W3:Y:S02]  /*5c90*/  @!P3 LDC R70, c[0x0][0x8a0] ;  /* 0x00022800ff46bb82 */ /* 0x004ee40000000800 */
.L_x_96:
[----:B-----5:R-:W-:Y:S01]  /*5ca0*/  FSETP.NEU.AND P3, PT, R73, RZ, PT ;  /* 0x000000ff4900720b */ /* 0x020fe20003f6d000 */
[----:B------:R-:W-:Y:S01]  /*5cb0*/  IMAD.SHL.U32 R164, R140, 0x2, RZ ;  /* 0x000000028ca47824 */ /* 0x000fe200078e00ff */
[----:B------:R-:W-:Y:S01]  /*5cc0*/  SEL R3, RZ, 0xffffffff, P2 ;  /* 0xffffffffff037807 */ /* 0x000fe20001000000 */
[----:B------:R-:W-:Y:S01]  /*5cd0*/  IMAD.SHL.U32 R80, R158, 0x10, RZ ;  /* 0x000000109e507824 */ /* 0x000fe200078e00ff */
[----:B------:R-:W-:Y:S01]  /*5ce0*/  @P1 LOP3.LUT P2, RZ, R142, 0xff, RZ, 0xc0, !PT ;  /* 0x000000ff8eff1812 */ /* 0x000fe2000784c0ff */
[----:B------:R-:W-:Y:S01]  /*5cf0*/  VIADD R163, R164, UR44 ;  /* 0x0000002ca4a37c36 */ /* 0x000fe20008000000 */
[----:B-1----:R-:W-:Y:S01]  /*5d00*/  @P1 SEL R0, RZ, 0xffffffff, P3 ;  /* 0xffffffffff001807 */ /* 0x002fe20001800000 */
[----:B------:R-:W-:Y:S01]  /*5d10*/  IMAD.MOV.U32 R82, RZ, RZ, -0x10 ;  /* 0xfffffff0ff527424 */ /* 0x000fe200078e00ff */
[----:B------:R-:W-:Y:S01]  /*5d20*/  LOP3.LUT R157, R157, 0x1, RZ, 0x3c, !PT ;  /* 0x000000019d9d7812 */ /* 0x000fe200078e3cff */
[----:B------:R-:W-:Y:S01]  /*5d30*/  IMAD.SHL.U32 R81, R159, 0x10, RZ ;  /* 0x000000109f517824 */ /* 0x000fe200078e00ff */
[----:B------:R-:W-:Y:S01]  /*5d40*/  @P0 SEL R0, R3, R0, !P2 ;  /* 0x0000000003000207 */ /* 0x000fe20005000000 */
[C---:B------:R-:W-:Y:S01]  /*5d50*/  IMAD.IADD R153, R163.reuse, 0x1, R80 ;  /* 0x00000001a3997824 */ /* 0x040fe200078e0250 */
[----:B------:R-:W-:Y:S01]  /*5d60*/  LEA R74, R68, UR44, 0x3 ;  /* 0x0000002c444a7c11 */ /* 0x000fe2000f8e18ff */
[----:B------:R-:W-:Y:S01]  /*5d70*/  IMAD.IADD R162, R163, 0x1, R81 ;  /* 0x00000001a3a27824 */ /* 0x000fe200078e0251 */
[----:B------:R-:W-:Y:S01]  /*5d80*/  @P1 LOP3.LUT R0, R0, 0x1, RZ, 0xc0, !PT ;  /* 0x0000000100001812 */ /* 0x000fe200078ec0ff */
[----:B------:R-:W-:Y:S01]  /*5d90*/  IMAD.IADD R151, R81, 0x1, R153 ;  /* 0x0000000151977824 */ /* 0x000fe200078e0299 */
[----:B------:R-:W-:Y:S01]  /*5da0*/  PLOP3.LUT P2, PT, PT, PT, UP1, 0x80, 0x8 ;  /* 0x000000000008781c */ /* 0x000fe20003f4f018 */
[----:B------:R-:W-:Y:S01]  /*5db0*/  BSSY B1, `(.L_x_97) ;  /* 0x000004a000017945 */ /* 0x000fe20003800000 */
[----:B------:R-:W-:Y:S01]  /*5dc0*/  ISETP.NE.U32.OR P5, PT, R0, 0x1, !P1 ;  /* 0x000000010000780c */ /* 0x000fe20004fa5470 */
[----:B------:R-:W-:Y:S01]  /*5dd0*/  IMAD.MOV.U32 R83, RZ, RZ, 0x1 ;  /* 0x00000001ff537424 */ /* 0x000fe200078e00ff */
[----:B------:R-:W-:Y:S01]  /*5de0*/  LOP3.LUT P4, R148, R142, 0xff, RZ, 0xc0, !PT ;  /* 0x000000ff8e947812 */ /* 0x000fe2000788c0ff */
[----:B------:R-:W-:Y:S01]  /*5df0*/  IMAD R71, R68, 0x100, R69 ;  /* 0x0000010044477824 */ /* 0x000fe200078e0245 */
[----:B------:R-:W-:Y:S01]  /*5e00*/  SEL R2, RZ, 0xffffffff, P3 ;  /* 0xffffffffff027807 */ /* 0x000fe20001800000 */
[----:B------:R-:W-:Y:S01]  /*5e10*/  IMAD.MOV.U32 R75, RZ, RZ, RZ ;  /* 0x000000ffff4b7224 */ /* 0x000fe200078e00ff */
[----:B------:R-:W-:Y:S02]  /*5e20*/  P2R R161, PR, RZ, 0x20 ;  /* 0x00000020ffa17803 */ /* 0x000fe40000000000 */
[----:B------:R-:W-:Y:S02]  /*5e30*/  CS2R R134, SRZ ;  /* 0x0000000000867805 */ /* 0x000fe4000001ff00 */
[----:B------:R-:W-:Y:S02]  /*5e40*/  CS2R R132, SRZ ;  /* 0x0000000000847805 */ /* 0x000fe4000001ff00 */
[----:B------:R-:W-:Y:S02]  /*5e50*/  CS2R R126, SRZ ;  /* 0x00000000007e7805 */ /* 0x000fe4000001ff00 */
[----:B------:R-:W-:Y:S02]  /*5e60*/  CS2R R124, SRZ ;  /* 0x00000000007c7805 */ /* 0x000fe4000001ff00 */
[----:B------:R-:W-:Y:S02]  /*5e70*/  @P2 SEL R2, R3, R2, !P4 ;  /* 0x0000000203022207 */ /* 0x000fe40006000000 */
[----:B------:R-:W-:Y:S02]  /*5e80*/  CS2R R118, SRZ ;  /* 0x0000000000767805 */ /* 0x000fe4000001ff00 */
[----:B------:R-:W-:Y:S02]  /*5e90*/  @P5 SHF.L.U32 R0, R157, 0x1f, RZ ;  /* 0x0000001f9d005819 */ /* 0x000fe400000006ff */
[----:B------:R-:W-:Y:S02]  /*5ea0*/  CS2R R116, SRZ ;  /* 0x0000000000747805 */ /* 0x000fe4000001ff00 */
[----:B------:R-:W-:Y:S02]  /*5eb0*/  LOP3.LUT R2, R2, 0x1, RZ, 0xc0, !PT ;  /* 0x0000000102027812 */ /* 0x000fe400078ec0ff */
[----:B------:R-:W-:Y:S01]  /*5ec0*/  CS2R R110, SRZ ;  /* 0x00000000006e7805 */ /* 0x000fe2000001ff00 */
[----:B------:R1:W2:Y:S01]  /*5ed0*/  @P5 SYNCS.PHASECHK.TRANS64.TRYWAIT P1, [UR44+0x60], R0 ;  /* 0x00006000ff0055a7 */ /* 0x0002a2000802112c */
[----:B------:R-:W-:Y:S02]  /*5ee0*/  CS2R R108, SRZ ;  /* 0x00000000006c7805 */ /* 0x000fe4000001ff00 */
[----:B------:R-:W-:Y:S02]  /*5ef0*/  ISETP.NE.U32.AND P2, PT, R2, 0x1, PT ;  /* 0x000000010200780c */ /* 0x000fe40003f45070 */
[----:B------:R-:W-:Y:S02]  /*5f00*/  CS2R R102, SRZ ;  /* 0x0000000000667805 */ /* 0x000fe4000001ff00 */
[----:B------:R-:W-:Y:S02]  /*5f10*/  CS2R R100, SRZ ;  /* 0x0000000000647805 */ /* 0x000fe4000001ff00 */
[----:B------:R-:W-:Y:S02]  /*5f20*/  CS2R R94, SRZ ;  /* 0x00000000005e7805 */ /* 0x000fe4000001ff00 */
[----:B------:R-:W-:Y:S02]  /*5f30*/  P2R R96, PR, RZ, 0x4 ;  /* 0x00000004ff607803 */ /* 0x000fe40000000000 */
[----:B------:R-:W-:Y:S02]  /*5f40*/  CS2R R92, SRZ ;  /* 0x00000000005c7805 */ /* 0x000fe4000001ff00 */
[----:B------:R-:W-:Y:S02]  /*5f50*/  ISETP.NE.U32.AND P2, PT, R141, 0x1, PT ;  /* 0x000000018d00780c */ /* 0x000fe40003f45070 */
[----:B------:R-:W-:Y:S02]  /*5f60*/  CS2R R86, SRZ ;  /* 0x0000000000567805 */ /* 0x000fe4000001ff00 */
[----:B------:R-:W-:Y:S02]  /*5f70*/  CS2R R84, SRZ ;  /* 0x0000000000547805 */ /* 0x000fe4000001ff00 */
[----:B------:R-:W-:Y:S02]  /*5f80*/  CS2R R78, SRZ ;  /* 0x00000000004e7805 */ /* 0x000fe4000001ff00 */
[----:B------:R-:W-:Y:S02]  /*5f90*/  SEL R82, R82, 0x10, !P2 ;  /* 0x0000001052527807 */ /* 0x000fe40005000000 */
[----:B------:R-:W-:Y:S03]  /*5fa0*/  CS2R R76, SRZ ;  /* 0x00000000004c7805 */ /* 0x000fe6000001ff00 */
[----:B------:R-:W-:Y:S02]  /*5fb0*/  IMAD.IADD R163, R163, 0x1, R82 ;  /* 0x00000001a3a37824 */ /* 0x000fe400078e0252 */
[C---:B------:R-:W-:Y:S02]  /*5fc0*/  IMAD.IADD R154, R82.reuse, 0x1, R162 ;  /* 0x00000001529a7824 */ /* 0x040fe400078e02a2 */
[----:B------:R-:W-:Y:S01]  /*5fd0*/  IMAD.IADD R152, R82, 0x1, R153 ;  /* 0x0000000152987824 */ /* 0x000fe200078e0299 */
[----:B-1----:R-:W-:Y:S01]  /*5fe0*/  SHF.L.U32 R0, R156, 0x1f, RZ ;  /* 0x0000001f9c007819 */ /* 0x002fe200000006ff */
[----:B------:R-:W-:Y:S03]  /*5ff0*/  IMAD.IADD R150, R82, 0x1, R151 ;  /* 0x0000000152967824 */ /* 0x000fe600078e0297 */
[----:B------:R1:W4:Y:S01]  /*6000*/  SYNCS.PHASECHK.TRANS64.TRYWAIT P0, [R74+URZ+0xd0], R0 ;  /* 0x0000d0004a0075a7 */ /* 0x00032200080011ff */
[----:B--2---:R-:W-:Y:S01]  /*6010*/  @P5 SEL R83, RZ, 0x1, !P1 ;  /* 0x00000001ff535807 */ /* 0x004fe20004800000 */
[----:B-1----:R-:W-:Y:S06]  /*6020*/  @!P5 BRA `(.L_x_98) ;  /* 0x000000000088d947 */ /* 0x002fec0003800000 */
[----:B------:R-:W-:Y:S01]  /*6030*/  IMAD.MOV.U32 R135, RZ, RZ, RZ ;  /* 0x000000ffff877224 */ /* 0x000fe200078e00ff */
[----:B------:R-:W-:Y:S01]  /*6040*/  ISETP.NE.AND P1, PT, R83, RZ, PT ;  /* 0x000000ff5300720c */ /* 0x000fe20003f25270 */
[----:B------:R-:W-:Y:S01]  /*6050*/  BSSY B0, `(.L_x_99) ;  /* 0x0000014000007945 */ /* 0x000fe20003800000 */
[----:B------:R-:W-:Y:S02]  /*6060*/  CS2R R78, SRZ ;  /* 0x00000000004e7805 */ /* 0x000fe4000001ff00 */
        /* <DEDUP_REMOVED lines=13> */
[----:B------:R-:W-:Y:S01]  /*6140*/  CS2R R132, SRZ ;  /* 0x0000000000847805 */ /* 0x000fe2000001ff00 */
[----:B------:R-:W-:Y:S06]  /*6150*/  @P1 BRA `(.L_x_100) ;  /* 0x00000000000c1947 */ /* 0x000fec0003800000 */
[----:B------:R-:W-:Y:S04]  /*6160*/  SHF.L.U32 R3, R157, 0x1f, RZ ;  /* 0x0000001f9d037819 */ /* 0x000fe800000006ff */
[----:B------:R-:W1:Y:S02]  /*6170*/  SYNCS.PHASECHK.TRANS64.TRYWAIT P1, [UR44+0x60], R3 ;  /* 0x00006003ff0075a7 */ /* 0x000e64000802112c */
[----:B-1----:R-:W-:Y:S05]  /*6180*/  @!P1 BRA `(.L_x_101) ;  /* 0x0000005c00349947 */ /* 0x002fea0003800000 */
.L_x_100:
[----:B------:R-:W-:Y:S05]  /*6190*/  BSYNC B0 ;  /* 0x0000000000007941 */ /* 0x000fea0003800000 */
.L_x_99:
[----:B------:R-:W-:Y:S01]  /*61a0*/  ISETP.NE.AND P1, PT, R96, RZ, PT ;  /* 0x000000ff6000720c */ /* 0x000fe20003f25270 */
[----:B------:R-:W-:Y:S11]  /*61b0*/  HFMA2 R75, -RZ, RZ, 0, 5.9604644775390625e-08 ;  /* 0x00000001ff4b7431 */ /* 0x000ff600000001ff */
[----:B------:R-:W-:Y:S01]  /*61c0*/  @!UPT UIADD3 URZ, UPT, UPT, URZ, URZ, URZ ;  /* 0x000000fffffff290 */ /* 0x000fe2000fffe0ff */
[----:B------:R2:W1:Y:S04]  /*61d0*/  @P1 LDS.128 R76, [R164+UR44+0x400] ;  /* 0x0004002ca44c1984 */ /* 0x0004680008000c00 */
[----:B------:R2:W1:Y:S04]  /*61e0*/  @P1 LDS.128 R84, [R163+0x400] ;  /* 0x00040000a3541984 */ /* 0x0004680000000c00 */
[----:B------:R2:W1:Y:S04]  /*61f0*/  @P1 LDS.128 R92, [R162+0x400] ;  /* 0x00040000a25c1984 */ /* 0x0004680000000c00 */
[----:B------:R2:W1:Y:S04]  /*6200*/  @P1 LDS.128 R100, [R154+0x400] ;  /* 0x000400009a641984 */ /* 0x0004680000000c00 */
[----:B------:R2:W1:Y:S04]  /*6210*/  @P1 LDS.128 R108, [R153+0x400] ;  /* 0x00040000996c1984 */ /* 0x0004680000000c00 */
[----:B------:R2:W1:Y:S04]  /*6220*/  @P1 LDS.128 R116, [R152+0x400] ;  /* 0x0004000098741984 */ /* 0x0004680000000c00 */
[----:B------:R2:W1:Y:S04]  /*6230*/  @P1 LDS.128 R124, [R151+0x400] ;  /* 0x00040000977c1984 */ /* 0x0004680000000c00 */
[----:B------:R2:W1:Y:S02]  /*6240*/  @P1 LDS.128 R132, [R150+0x400] ;  /* 0x0004000096841984 */ /* 0x0004640000000c00 */
.L_x_98:
[----:B------:R-:W-:Y:S05]  /*6250*/  BSYNC B1 ;  /* 0x0000000000017941 */ /* 0x000fea0003800000 */
.L_x_97:
[----:B-1----:R-:W-:Y:S04]  /*6260*/  SHF.R.U32.HI R2, RZ, 0x15, R71 ;  /* 0x00000015ff027819 */ /* 0x002fe80000011647 */
[----:B------:R-:W-:Y:S01]  /*6270*/  LOP3.LUT P1, RZ, R2, 0x3, R143, 0x48, !PT ;  /* 0x0000000302ff7812 */ /* 0x000fe2000782488f */
[----:B------:R-:W-:Y:S01]  /*6280*/  @!UPT UIADD3 URZ, UPT, UPT, URZ, URZ, URZ ;  /* 0x000000fffffff290 */ /* 0x000fe2000fffe0ff */
[----:B----4-:R-:W-:Y:S11]  /*6290*/  @P0 BRA `(.L_x_102) ;  /* 0x0000000000080947 */ /* 0x010ff60003800000 */
[----:B------:R-:W1:Y:S02]  /*62a0*/  SYNCS.PHASECHK.TRANS64.TRYWAIT P0, [R74+URZ+0xd0], R0 ;  /* 0x0000d0004a0075a7 */ /* 0x000e6400080011ff */
[----:B-1----:R-:W-:Y:S05]  /*62b0*/  @!P0 BRA `(.L_x_103) ;  /* 0x0000005c00008947 */ /* 0x002fea0003800000 */
.L_x_102:
[----:B------:R-:W-:Y:S05]  /*62c0*/  @!P1 BRA `(.L_x_104) ;  /* 0x0000000000409947 */ /* 0x000fea0003800000 */
[----:B------:R-:W4:Y:S01]  /*62d0*/  LDCU.64 UR8, c[0x4][0x70] ;  /* 0x01000e00ff0877ac */ /* 0x000f220008000a00 */
[----:B------:R-:W-:Y:S01]  /*62e0*/  MOV R3, 0x0 ;  /* 0x0000000000037802 */ /* 0x000fe20000000f00 */
[----:B------:R-:W-:Y:S02]  /*62f0*/  HFMA2 R12, -RZ, RZ, 0, 5.9604644775390625e-08 ;  /* 0x00000001ff0c7431 */ /* 0x000fe400000001ff */
[----:B------:R-:W-:Y:S02]  /*6300*/  IMAD.MOV.U32 R8, RZ, RZ, 0x192 ;  /* 0x00000192ff087424 */ /* 0x000fe400078e00ff */
[----:B------:R-:W-:Y:S01]  /*6310*/  IMAD.MOV.U32 R13, RZ, RZ, RZ ;  /* 0x000000ffff0d7224 */ /* 0x000fe200078e00ff */
[----:B------:R-:W5:Y:S01]  /*6320*/  LDCU.64 UR6, c[0x4][0x78] ;  /* 0x01000f00ff0677ac */ /* 0x000f620008000a00 */
[----:B------:R-:W1:Y:S01]  /*6330*/  LDC.64 R2, c[0x4][R3] ;  /* 0x0100000003027b82 */ /* 0x000e620000000a00 */
[----:B------:R-:W2:Y:S01]  /*6340*/  LDCU.64 UR4, c[0x4][0x10] ;  /* 0x01000200ff0477ac */ /* 0x000ea20008000a00 */
[----:B----4-:R-:W-:Y:S01]  /*6350*/  MOV R5, UR9 ;  /* 0x0000000900057c02 */ /* 0x010fe20008000f00 */
[----:B------:R-:W-:Y:S01]  /*6360*/  IMAD.U32 R4, RZ, RZ, UR8 ;  /* 0x00000008ff047e24 */ /* 0x000fe2000f8e00ff */
[----:B-----5:R-:W-:Y:S01]  /*6370*/  MOV R7, UR7 ;  /* 0x0000000700077c02 */ /* 0x020fe20008000f00 */
[----:B------:R-:W-:Y:S01]  /*6380*/  IMAD.U32 R6, RZ, RZ, UR6 ;  /* 0x00000006ff067e24 */ /* 0x000fe2000f8e00ff */
[----:B--2---:R-:W-:Y:S01]  /*6390*/  MOV R11, UR5 ;  /* 0x00000005000b7c02 */ /* 0x004fe20008000f00 */
[----:B------:R-:W-:Y:S02]  /*63a0*/  IMAD.U32 R10, RZ, RZ, UR4 ;  /* 0x00000004ff0a7e24 */ /* 0x000fe4000f8e00ff */
[----:B------:R-:W-:Y:S07]  /*63b0*/  LEPC R20, `(.L_x_104) ;  /* 0x000000001014794e */ /* 0x000fee0000000000 */
[----:B-1-3--:R-:W-:Y:S05]  /*63c0*/  CALL.ABS.NOINC R2 ;  /* 0x0000000002007343 */ /* 0x00afea0003c00000 */
.L_x_104:
[----:B------:R-:W-:Y:S01]  /*63d0*/  SHF.L.U32 R3, R76, 0x10, RZ ;  /* 0x000000104c037819 */ /* 0x000fe200000006ff */
[----:B------:R-:W-:Y:S05]  /*63e0*/  WARPSYNC.ALL ;  /* 0x0000000000007948 */ /* 0x000fea0003800000 */
[----:B------:R-:W-:Y:S01]  /*63f0*/  R2UR UR4, R71 ;  /* 0x00000000470472ca */ /* 0x000fe200000e0000 */
[----:B------:R-:W-:Y:S01]  /*6400*/  BSSY.RECONVERGENT B0, `(.L_x_105) ;  /* 0x00000fc000007945 */ /* 0x000fe20003800200 */
[----:B------:R-:W-:Y:S02]  /*6410*/  LOP3.LUT R72, R79, 0xffff0000, RZ, 0xc0, !PT ;  /* 0xffff00004f487812 */ /* 0x000fe400078ec0ff */
[----:B------:R-:W-:Y:S09]  /*6420*/  ISETP.NE.AND P0, PT, R160, RZ, PT ;  /* 0x000000ffa000720c */ /* 0x000ff20003f05270 */
[----:B------:R-:W1:Y:S02]  /*6430*/  LDTM.x64 R4, tmem[UR4] ;  /* 0x00000004000479ee */ /* 0x000e640008340000 */
[----:B-1-3--:R-:W-:Y:S01]  /*6440*/  FMUL R0, R70, R4 ;  /* 0x0000000446007220 */ /* 0x00afe20000400000 */
[----:B------:R-:W-:Y:S01]  /*6450*/  LOP3.LUT R4, R76, 0xffff0000, RZ, 0xc0, !PT ;  /* 0xffff00004c047812 */ /* 0x000fe200078ec0ff */
[C---:B------:R-:W-:Y:S01]  /*6460*/  FMUL R2, R70.reuse, R5 ;  /* 0x0000000546027220 */ /* 0x040fe20000400000 */
[----:B------:R-:W-:Y:S01]  /*6470*/  SHF.L.U32 R5, R77, 0x10, RZ ;  /* 0x000000104d057819 */ /* 0x000fe200000006ff */
[----:B------:R-:W-:Y:S01]  /*6480*/  FFMA R0, R73, R3, R0 ;  /* 0x0000000349007223 */ /* 0x000fe20000000000 */
[C---:B------:R-:W-:Y:S01]  /*6490*/  FMUL R3, R70.reuse, R6 ;  /* 0x0000000646037220 */ /* 0x040fe20000400000 */
[----:B------:R-:W-:Y:S01]  /*64a0*/  LOP3.LUT R6, R77, 0xffff0000, RZ, 0xc0, !PT ;  /* 0xffff00004d067812 */ /* 0x000fe200078ec0ff */
[C---:B------:R-:W-:Y:S01]  /*64b0*/  FFMA R2, R73.reuse, R4, R2 ;  /* 0x0000000449027223 */ /* 0x040fe20000000002 */
[----:B------:R-:W-:Y:S01]  /*64c0*/  FMUL R7, R70, R7 ;  /* 0x0000000746077220 */ /* 0x000fe20000400000 */
[C---:B------:R-:W-:Y:S01]  /*64d0*/  FFMA R3, R73.reuse, R5, R3 ;  /* 0x0000000549037223 */ /* 0x040fe20000000003 */
[----:B------:R-:W-:Y:S01]  /*64e0*/  SHF.L.U32 R5, R78, 0x10, RZ ;  /* 0x000000104e057819 */ /* 0x000fe200000006ff */
[----:B------:R-:W-:Y:S01]  /*64f0*/  FMUL R4, R70, R8 ;  /* 0x0000000846047220 */ /* 0x000fe20000400000 */
[----:B------:R-:W-:Y:S01]  /*6500*/  F2FP.BF16.F32.PACK_AB R88, R2, R0 ;  /* 0x000000000258723e */ /* 0x000fe200000010ff */
[C---:B------:R-:W-:Y:S01]  /*6510*/  FFMA R7, R73.reuse, R6, R7 ;  /* 0x0000000649077223 */ /* 0x040fe20000000007 */
[----:B------:R-:W-:Y:S01]  /*6520*/  LOP3.LUT R6, R78, 0xffff0000, RZ, 0xc0, !PT ;  /* 0xffff00004e067812 */ /* 0x000fe200078ec0ff */
[----:B------:R-:W-:Y:S01]  /*6530*/  FFMA R4, R73, R5, R4 ;  /* 0x0000000549047223 */ /* 0x000fe20000000004 */
[----:B------:R-:W-:Y:S01]  /*6540*/  SHF.L.U32 R8, R79, 0x10, RZ ;  /* 0x000000104f087819 */ /* 0x000fe200000006ff */
[C---:B------:R-:W-:Y:S01]  /*6550*/  FMUL R0, R70.reuse, R9 ;  /* 0x0000000946007220 */ /* 0x040fe20000400000 */
[----:B------:R-:W-:Y:S01]  /*6560*/  F2FP.BF16.F32.PACK_AB R89, R7, R3 ;  /* 0x000000030759723e */ /* 0x000fe200000010ff */
[----:B------:R-:W-:Y:S01]  /*6570*/  FMUL R2, R70, R10 ;  /* 0x0000000a46027220 */ /* 0x000fe20000400000 */
[----:B------:R-:W-:Y:S01]  /*6580*/  SHF.L.U32 R7, R84, 0x10, RZ ;  /* 0x0000001054077819 */ /* 0x000fe200000006ff */
[----:B------:R-:W-:Y:S01]  /*6590*/  FMUL R5, R70, R11 ;  /* 0x0000000b46057220 */ /* 0x000fe20000400000 */
[----:B------:R-:W-:Y:S01]  /*65a0*/  LOP3.LUT R9, R87, 0xffff0000, RZ, 0xc0, !PT ;  /* 0xffff000057097812 */ /* 0x000fe200078ec0ff */
[C---:B------:R-:W-:Y:S01]  /*65b0*/  FFMA R0, R73.reuse, R6, R0 ;  /* 0x0000000649007223 */ /* 0x040fe20000000000 */
[C---:B------:R-:W-:Y:S01]  /*65c0*/  FFMA R2, R73.reuse, R8, R2 ;  /* 0x0000000849027223 */ /* 0x040fe20000000002 */
[----:B------:R-:W-:Y:S01]  /*65d0*/  LOP3.LUT R8, R84, 0xffff0000, RZ, 0xc0, !PT ;  /* 0xffff000054087812 */ /* 0x000fe200078ec0ff */
[----:B------:R-:W-:Y:S01]  /*65e0*/  FFMA R5, R73, R72, R5 ;  /* 0x0000004849057223 */ /* 0x000fe20000000005 */
[----:B------:R-:W-:Y:S01]  /*65f0*/  SHF.L.U32 R72, R93, 0x10, RZ ;  /* 0x000000105d487819 */ /* 0x000fe200000006ff */
[----:B------:R-:W-:Y:S01]  /*6600*/  FMUL R3, R70, R12 ;  /* 0x0000000c46037220 */ /* 0x000fe20000400000 */
[----:B------:R-:W-:Y:S01]  /*6610*/  F2FP.BF16.F32.PACK_AB R90, R0, R4 ;  /* 0x00000004005a723e */ /* 0x000fe200000010ff */
[C---:B------:R-:W-:Y:S01]  /*6620*/  FMUL R6, R70.reuse, R13 ;  /* 0x0000000d46067220 */ /* 0x040fe20000400000 */
[----:B------:R-:W-:Y:S01]  /*6630*/  F2FP.BF16.F32.PACK_AB R91, R5, R2 ;  /* 0x00000002055b723e */ /* 0x000fe200000010ff */
[----:B------:R-:W-:Y:S01]  /*6640*/  FFMA R3, R73, R7, R3 ;  /* 0x0000000749037223 */ /* 0x000fe20000000003 */
[----:B------:R-:W-:Y:S01]  /*6650*/  SHF.L.U32 R5, R85, 0x10, RZ ;  /* 0x0000001055057819 */ /* 0x000fe200000006ff */
[----:B------:R-:W-:Y:S01]  /*6660*/  FFMA R6, R73, R8, R6 ;  /* 0x0000000849067223 */ /* 0x000fe20000000006 */
[----:B------:R-:W-:Y:S01]  /*6670*/  LOP3.LUT R7, R85, 0xffff0000, RZ, 0xc0, !PT ;  /* 0xffff000055077812 */ /* 0x000fe200078ec0ff */
[----:B------:R-:W-:Y:S01]  /*6680*/  FMUL R0, R70, R14 ;  /* 0x0000000e46007220 */ /* 0x000fe20000400000 */
[----:B------:R-:W-:Y:S01]  /*6690*/  SHF.L.U32 R8, R86, 0x10, RZ ;  /* 0x0000001056087819 */ /* 0x000fe200000006ff */
[----:B------:R-:W-:Y:S01]  /*66a0*/  FMUL R2, R70, R15 ;  /* 0x0000000f46027220 */ /* 0x000fe20000400000 */
[----:B------:R-:W-:Y:S01]  /*66b0*/  F2FP.BF16.F32.PACK_AB R104, R6, R3 ;  /* 0x000000030668723e */ /* 0x000fe200000010ff */
[----:B------:R-:W-:Y:S01]  /*66c0*/  FMUL R4, R70, R16 ;  /* 0x0000001046047220 */ /* 0x000fe20000400000 */
        /* <DEDUP_REMOVED lines=8> */
[----:B------:R-:W-:Y:S01]  /*6750*/  FMUL R6, R70, R19 ;  /* 0x0000001346067220 */ /* 0x000fe20000400000 */
[C---:B------:R-:W-:Y:S01]  /*6760*/  FFMA R3, R73.reuse, R7, R3 ;  /* 0x0000000749037223 */ /* 0x040fe20000000003 */
[C---:B------:R-:W-:Y:S01]  /*6770*/  SHF.L.U32 R7, R92.reuse, 0x10, RZ ;  /* 0x000000105c077819 */ /* 0x040fe200000006ff */
[----:B------:R-:W-:Y:S01]  /*6780*/  FFMA R5, R73, R8, R5 ;  /* 0x0000000849057223 */ /* 0x000fe20000000005 */
[----:B------:R-:W-:Y:S01]  /*6790*/  LOP3.LUT R8, R92, 0xffff0000, RZ, 0xc0, !PT ;  /* 0xffff00005c087812 */ /* 0x000fe200078ec0ff */
[C---:B------:R-:W-:Y:S01]  /*67a0*/  FMUL R0, R70.reuse, R20 ;  /* 0x0000001446007220 */ /* 0x040fe20000400000 */
[----:B------:R-:W-:Y:S01]  /*67b0*/  F2FP.BF16.F32.PACK_AB R106, R3, R4 ;  /* 0x00000004036a723e */ /* 0x000fe200000010ff */
[C---:B------:R-:W-:Y:S01]  /*67c0*/  FMUL R2, R70.reuse, R21 ;  /* 0x0000001546027220 */ /* 0x040fe20000400000 */
[C---:B------:R-:W-:Y:S01]  /*67d0*/  FFMA R6, R73.reuse, R9, R6 ;  /* 0x0000000949067223 */ /* 0x040fe20000000006 */
[C---:B------:R-:W-:Y:S01]  /*67e0*/  FFMA R0, R73.reuse, R7, R0 ;  /* 0x0000000749007223 */ /* 0x040fe20000000000 */
[C---:B------:R-:W-:Y:S01]  /*67f0*/  FMUL R14, R70.reuse, R33 ;  /* 0x00000021460e7220 */ /* 0x040fe20000400000 */
[----:B------:R-:W-:Y:S01]  /*6800*/  FFMA R2, R73, R8, R2 ;  /* 0x0000000849027223 */ /* 0x000fe20000000002 */
[----:B------:R-:W-:Y:S01]  /*6810*/  FMUL R33, R70, R52 ;  /* 0x0000003446217220 */ /* 0x000fe20000400000 */
[----:B------:R-:W-:Y:S01]  /*6820*/  F2FP.BF16.F32.PACK_AB R107, R6, R5 ;  /* 0x00000005066b723e */ /* 0x000fe200000010ff */
[----:B------:R1:W-:Y:S01]  /*6830*/  STS.128 [R164+UR44+0x400], R88 ;  /* 0x00040058a4007988 */ /* 0x0003e20008000c2c */
[----:B------:R-:W-:Y:S01]  /*6840*/  FMUL R3, R70, R22 ;  /* 0x0000001646037220 */ /* 0x000fe20000400000 */
[----:B------:R-:W-:Y:S01]  /*6850*/  F2FP.BF16.F32.PACK_AB R52, R2, R0 ;  /* 0x000000000234723e */ /* 0x000fe200000010ff */
[C---:B------:R-:W-:Y:S01]  /*6860*/  FMUL R4, R70.reuse, R23 ;  /* 0x0000001746047220 */ /* 0x040fe20000400000 */
[----:B------:R-:W-:Y:S01]  /*6870*/  LOP3.LUT R0, R93, 0xffff0000, RZ, 0xc0, !PT ;  /* 0xffff00005d007812 */ /* 0x000fe200078ec0ff */
[----:B------:R-:W-:Y:S01]  /*6880*/  FMUL R11, R70, R30 ;  /* 0x0000001e460b7220 */ /* 0x000fe20000400000 */
[----:B------:R-:W-:Y:S01]  /*6890*/  SHF.L.U32 R2, R94, 0x10, RZ ;  /* 0x000000105e027819 */ /* 0x000fe200000006ff */
[C---:B------:R-:W-:Y:S01]  /*68a0*/  FMUL R12, R70.reuse, R31 ;  /* 0x0000001f460c7220 */ /* 0x040fe20000400000 */
[----:B------:R-:W-:Y:S01]  /*68b0*/  FMUL R30, R70, R49 ;  /* 0x00000031461e7220 */ /* 0x000fe20000400000 */
[----:B------:R-:W-:Y:S01]  /*68c0*/  LOP3.LUT R49, R94, 0xffff0000, RZ, 0xc0, !PT ;  /* 0xffff00005e317812 */ /* 0x000fe200078ec0ff */
[C---:B------:R-:W-:Y:S01]  /*68d0*/  FMUL R5, R70.reuse, R24 ;  /* 0x0000001846057220 */ /* 0x040fe20000400000 */
[C---:B------:R-:W-:Y:S01]  /*68e0*/  FMUL R13, R70.reuse, R32 ;  /* 0x00000020460d7220 */ /* 0x040fe20000400000 */
[C---:B------:R-:W-:Y:S01]  /*68f0*/  FMUL R31, R70.reuse, R50 ;  /* 0x00000032461f7220 */ /* 0x040fe20000400000 */
[----:B------:R-:W-:Y:S01]  /*6900*/  SHF.L.U32 R50, R95, 0x10, RZ ;  /* 0x000000105f327819 */ /* 0x000fe200000006ff */
[----:B------:R-:W-:Y:S01]  /*6910*/  FFMA R3, R73, R72, R3 ;  /* 0x0000004849037223 */ /* 0x000fe20000000003 */
[C---:B------:R-:W-:Y:S01]  /*6920*/  FMUL R6, R70.reuse, R25 ;  /* 0x0000001946067220 */ /* 0x040fe20000400000 */
[----:B------:R-:W-:Y:S01]  /*6930*/  FMUL R32, R70, R51 ;  /* 0x0000003346207220 */ /* 0x000fe20000400000 */
[----:B------:R-:W-:Y:S01]  /*6940*/  LOP3.LUT R51, R95, 0xffff0000, RZ, 0xc0, !PT ;  /* 0xffff00005f337812 */ /* 0x000fe200078ec0ff */
[C---:B------:R-:W-:Y:S01]  /*6950*/  FFMA R4, R73.reuse, R0, R4 ;  /* 0x0000000049047223 */ /* 0x040fe20000000004 */
[----:B------:R-:W-:Y:S01]  /*6960*/  SHF.L.U32 R0, R100, 0x10, RZ ;  /* 0x0000001064007819 */ /* 0x000fe200000006ff */
[C---:B------:R-:W-:Y:S01]  /*6970*/  FMUL R7, R70.reuse, R26 ;  /* 0x0000001a46077220 */ /* 0x040fe20000400000 */
[----:B------:R-:W-:Y:S01]  /*6980*/  FMUL R8, R70, R27 ;  /* 0x0000001b46087220 */ /* 0x000fe20000400000 */
[C---:B------:R-:W-:Y:S01]  /*6990*/  FFMA R5, R73.reuse, R2, R5 ;  /* 0x0000000249057223 */ /* 0x040fe20000000005 */
[----:B------:R-:W-:Y:S01]  /*69a0*/  LOP3.LUT R2, R100, 0xffff0000, RZ, 0xc0, !PT ;  /* 0xffff000064027812 */ /* 0x000fe200078ec0ff */
[C---:B------:R-:W-:Y:S01]  /*69b0*/  FMUL R9, R70.reuse, R28 ;  /* 0x0000001c46097220 */ /* 0x040fe20000400000 */
[C---:B------:R-:W-:Y:S01]  /*69c0*/  FFMA R6, R73.reuse, R49, R6 ;  /* 0x0000003149067223 */ /* 0x040fe20000000006 */
[C---:B------:R-:W-:Y:S01]  /*69d0*/  FMUL R15, R70.reuse, R34 ;  /* 0x00000022460f7220 */ /* 0x040fe20000400000 */
[----:B------:R-:W-:Y:S01]  /*69e0*/  FMUL R34, R70, R53 ;  /* 0x0000003546227220 */ /* 0x000fe20000400000 */
[----:B------:R-:W-:Y:S01]  /*69f0*/  F2FP.BF16.F32.PACK_AB R53, R4, R3 ;  /* 0x000000030435723e */ /* 0x000fe200000010ff */
[----:B------:R-:W-:Y:S01]  /*6a00*/  FFMA R7, R73, R50, R7 ;  /* 0x0000003249077223 */ /* 0x000fe20000000007 */
[----:B------:R-:W-:Y:S01]  /*6a10*/  SHF.L.U32 R3, R101, 0x10, RZ ;  /* 0x0000001065037819 */ /* 0x000fe200000006ff */
[----:B------:R-:W-:Y:S01]  /*6a20*/  FFMA R8, R73, R51, R8 ;  /* 0x0000003349087223 */ /* 0x000fe20000000008 */
[----:B------:R-:W-:Y:S01]  /*6a30*/  SHF.L.U32 R4, R135, 0x10, RZ ;  /* 0x0000001087047819 */ /* 0x000fe200000006ff */
[----:B------:R-:W-:Y:S01]  /*6a40*/  FFMA R9, R73, R0, R9 ;  /* 0x0000000049097223 */ /* 0x000fe20000000009 */
[----:B------:R-:W-:Y:S01]  /*6a50*/  LOP3.LUT R0, R101, 0xffff0000, RZ, 0xc0, !PT ;  /* 0xffff000065007812 */ /* 0x000fe200078ec0ff */
[C---:B------:R-:W-:Y:S01]  /*6a60*/  FMUL R10, R70.reuse, R29 ;  /* 0x0000001d460a7220 */ /* 0x040fe20000400000 */
[C---:B------:R-:W-:Y:S01]  /*6a70*/  FMUL R16, R70.reuse, R35 ;  /* 0x0000002346107220 */ /* 0x040fe20000400000 */
[C---:B------:R-:W-:Y:S01]  /*6a80*/  FMUL R17, R70.reuse, R36 ;  /* 0x0000002446117220 */ /* 0x040fe20000400000 */
[----:B------:R-:W-:Y:S01]  /*6a90*/  FMUL R18, R70, R37 ;  /* 0x0000002546127220 */ /* 0x000fe20000400000 */
[C---:B------:R-:W-:Y:S01]  /*6aa0*/  FFMA R10, R73.reuse, R2, R10 ;  /* 0x00000002490a7223 */ /* 0x040fe2000000000a */
[C---:B------:R-:W-:Y:S01]  /*6ab0*/  SHF.L.U32 R2, R102.reuse, 0x10, RZ ;  /* 0x0000001066027819 */ /* 0x040fe200000006ff */
[----:B------:R-:W-:Y:S01]  /*6ac0*/  FFMA R11, R73, R3, R11 ;  /* 0x00000003490b7223 */ /* 0x000fe2000000000b */
[----:B------:R-:W-:Y:S01]  /*6ad0*/  SHF.L.U32 R3, R103, 0x10, RZ ;  /* 0x0000001067037819 */ /* 0x000fe200000006ff */
[C---:B------:R-:W-:Y:S01]  /*6ae0*/  FFMA R12, R73.reuse, R0, R12 ;  /* 0x00000000490c7223 */ /* 0x040fe2000000000c */
[----:B------:R-:W-:Y:S01]  /*6af0*/  LOP3.LUT R0, R102, 0xffff0000, RZ, 0xc0, !PT ;  /* 0xffff000066007812 */ /* 0x000fe200078ec0ff */
[----:B------:R-:W-:Y:S01]  /*6b00*/  FFMA R13, R73, R2, R13 ;  /* 0x00000002490d7223 */ /* 0x000fe2000000000d */
[----:B------:R-:W-:Y:S01]  /*6b10*/  LOP3.LUT R2, R103, 0xffff0000, RZ, 0xc0, !PT ;  /* 0xffff000067027812 */ /* 0x000fe200078ec0ff */
        /* <DEDUP_REMOVED lines=14> */
[C---:B------:R-:W-:Y:S01]  /*6c00*/  FFMA R19, R73.reuse, R3, R19 ;  /* 0x0000000349137223 */ /* 0x040fe20000000013 */
[----:B------:R-:W-:Y:S01]  /*6c10*/  LOP3.LUT R3, R110, 0xffff0000, RZ, 0xc0, !PT ;  /* 0xffff00006e037812 */ /* 0x000fe200078ec0ff */
[----:B------:R-:W-:Y:S01]  /*6c20*/  FFMA R20, R73, R0, R20 ;  /* 0x0000000049147223 */ /* 0x000fe20000000014 */
[----:B------:R-:W-:Y:S01]  /*6c30*/  SHF.L.U32 R0, R111, 0x10, RZ ;  /* 0x000000106f007819 */ /* 0x000fe200000006ff */
[----:B------:R-:W-:Y:S01]  /*6c40*/  FMUL R23, R70, R42 ;  /* 0x0000002a46177220 */ /* 0x000fe20000400000 */
[----:B------:R-:W-:Y:S01]  /*6c50*/  FFMA R21, R73, R2, R21 ;  /* 0x0000000249157223 */ /* 0x000fe20000000015 */
[----:B------:R-:W-:Y:S01]  /*6c60*/  LOP3.LUT R2, R111, 0xffff0000, RZ, 0xc0, !PT ;  /* 0xffff00006f027812 */ /* 0x000fe200078ec0ff */
[----:B------:R-:W-:Y:S01]  /*6c70*/  FFMA R22, R73, R3, R22 ;  /* 0x0000000349167223 */ /* 0x000fe20000000016 */
[----:B------:R-:W-:Y:S01]  /*6c80*/  SHF.L.U32 R3, R117, 0x10, RZ ;  /* 0x0000001075037819 */ /* 0x000fe200000006ff */
[C---:B------:R-:W-:Y:S01]  /*6c90*/  FFMA R23, R73.reuse, R0, R23 ;  /* 0x0000000049177223 */ /* 0x040fe20000000017 */
[----:B------:R-:W-:Y:S01]  /*6ca0*/  SHF.L.U32 R0, R116, 0x10, RZ ;  /* 0x0000001074007819 */ /* 0x000fe200000006ff */
[C---:B------:R-:W-:Y:S01]  /*6cb0*/  FMUL R24, R70.reuse, R43 ;  /* 0x0000002b46187220 */ /* 0x040fe20000400000 */
[C---:B------:R-:W-:Y:S01]  /*6cc0*/  FMUL R25, R70.reuse, R44 ;  /* 0x0000002c46197220 */ /* 0x040fe20000400000 */
[C---:B------:R-:W-:Y:S01]  /*6cd0*/  FMUL R26, R70.reuse, R45 ;  /* 0x0000002d461a7220 */ /* 0x040fe20000400000 */
[----:B------:R-:W-:Y:S01]  /*6ce0*/  FMUL R27, R70, R46 ;  /* 0x0000002e461b7220 */ /* 0x000fe20000400000 */
        /* <DEDUP_REMOVED lines=12> */
[C---:B------:R-:W-:Y:S01]  /*6db0*/  FFMA R29, R73.reuse, R2, R29 ;  /* 0x00000002491d7223 */ /* 0x040fe2000000001d */
[----:B------:R-:W-:Y:S01]  /*6dc0*/  SHF.L.U32 R2, R124, 0x10, RZ ;  /* 0x000000107c027819 */ /* 0x000fe200000006ff */
[----:B------:R1:W-:Y:S01]  /*6dd0*/  STS.128 [R163+0x400], R104 ;  /* 0x00040068a3007388 */ /* 0x0003e20000000c00 */
[----:B------:R-:W-:Y:S01]  /*6de0*/  FMUL R35, R70, R54 ;  /* 0x0000003646237220 */ /* 0x000fe20000400000 */
[----:B------:R-:W-:Y:S01]  /*6df0*/  F2FP.BF16.F32.PACK_AB R54, R6, R5 ;  /* 0x000000050636723e */ /* 0x000fe200000010ff */
[----:B------:R-:W-:Y:S01]  /*6e00*/  FFMA R30, R73, R0, R30 ;  /* 0x00000000491e7223 */ /* 0x000fe2000000001e */
[----:B------:R-:W-:Y:S01]  /*6e10*/  LOP3.LUT R0, R119, 0xffff0000, RZ, 0xc0, !PT ;  /* 0xffff000077007812 */ /* 0x000fe200078ec0ff */
[----:B------:R-:W-:Y:S01]  /*6e20*/  FMUL R36, R70, R55 ;  /* 0x0000003746247220 */ /* 0x000fe20000400000 */
[----:B------:R-:W-:Y:S01]  /*6e30*/  F2FP.BF16.F32.PACK_AB R55, R8, R7 ;  /* 0x000000070837723e */ /* 0x000fe200000010ff */
[C---:B------:R-:W-:Y:S01]  /*6e40*/  FFMA R31, R73.reuse, R3, R31 ;  /* 0x00000003491f7223 */ /* 0x040fe2000000001f */
[----:B------:R-:W-:Y:S01]  /*6e50*/  LOP3.LUT R3, R124, 0xffff0000, RZ, 0xc0, !PT ;  /* 0xffff00007c037812 */ /* 0x000fe200078ec0ff */
[----:B------:R-:W-:Y:S01]  /*6e60*/  FFMA R32, R73, R0, R32 ;  /* 0x0000000049207223 */ /* 0x000fe20000000020 */
[----:B------:R-:W-:Y:S01]  /*6e70*/  SHF.L.U32 R0, R125, 0x10, RZ ;  /* 0x000000107d007819 */ /* 0x000fe200000006ff */
[----:B------:R1:W-:Y:S01]  /*6e80*/  STS.128 [R162+0x400], R52 ;  /* 0x00040034a2007388 */ /* 0x0003e20000000c00 */
[----:B------:R-:W-:Y:S01]  /*6e90*/  F2FP.BF16.F32.PACK_AB R8, R10, R9 ;  /* 0x000000090a08723e */ /* 0x000fe200000010ff */
[----:B------:R-:W-:Y:S01]  /*6ea0*/  FFMA R33, R73, R2, R33 ;  /* 0x0000000249217223 */ /* 0x000fe20000000021 */
[----:B------:R-:W-:Y:S01]  /*6eb0*/  LOP3.LUT R2, R125, 0xffff0000, RZ, 0xc0, !PT ;  /* 0xffff00007d027812 */ /* 0x000fe200078ec0ff */
[C---:B------:R-:W-:Y:S01]  /*6ec0*/  FFMA R34, R73.reuse, R3, R34 ;  /* 0x0000000349227223 */ /* 0x040fe20000000022 */
[----:B------:R-:W-:Y:S01]  /*6ed0*/  F2FP.BF16.F32.PACK_AB R9, R12, R11 ;  /* 0x0000000b0c09723e */ /* 0x000fe200000010ff */
[C---:B------:R-:W-:Y:S01]  /*6ee0*/  FFMA R35, R73.reuse, R0, R35 ;  /* 0x0000000049237223 */ /* 0x040fe20000000023 */
[----:B------:R-:W-:Y:S01]  /*6ef0*/  F2FP.BF16.F32.PACK_AB R10, R14, R13 ;  /* 0x0000000d0e0a723e */ /* 0x000fe200000010ff */
[----:B------:R-:W-:Y:S01]  /*6f00*/  FFMA R36, R73, R2, R36 ;  /* 0x0000000249247223 */ /* 0x000fe20000000024 */
[----:B------:R-:W-:Y:S01]  /*6f10*/  F2FP.BF16.F32.PACK_AB R11, R16, R15 ;  /* 0x0000000f100b723e */ /* 0x000fe200000010ff */
[----:B------:R-:W-:Y:S01]  /*6f20*/  FMUL R37, R70, R56 ;  /* 0x0000003846257220 */ /* 0x000fe20000400000 */
[----:B------:R-:W-:Y:S01]  /*6f30*/  SHF.L.U32 R0, R126, 0x10, RZ ;  /* 0x000000107e007819 */ /* 0x000fe200000006ff */
[----:B------:R-:W-:Y:S01]  /*6f40*/  FMUL R38, R70, R57 ;  /* 0x0000003946267220 */ /* 0x000fe20000400000 */
[----:B------:R-:W-:Y:S01]  /*6f50*/  LOP3.LUT R2, R126, 0xffff0000, RZ, 0xc0, !PT ;  /* 0xffff00007e027812 */ /* 0x000fe200078ec0ff */
[----:B------:R1:W-:Y:S01]  /*6f60*/  STS.128 [R154+0x400], R8 ;  /* 0x000400089a007388 */ /* 0x0003e20000000c00 */
[----:B------:R-:W-:Y:S01]  /*6f70*/  SHF.L.U32 R3, R127, 0x10, RZ ;  /* 0x000000107f037819 */ /* 0x000fe200000006ff */
[----:B------:R-:W-:Y:S01]  /*6f80*/  FFMA R37, R73, R0, R37 ;  /* 0x0000000049257223 */ /* 0x000fe20000000025 */
[----:B------:R-:W-:Y:S01]  /*6f90*/  LOP3.LUT R0, R127, 0xffff0000, RZ, 0xc0, !PT ;  /* 0xffff00007f007812 */ /* 0x000fe200078ec0ff */
[----:B------:R-:W-:Y:S01]  /*6fa0*/  FMUL R39, R70, R58 ;  /* 0x0000003a46277220 */ /* 0x000fe20000400000 */
[----:B------:R-:W-:Y:S01]  /*6fb0*/  F2FP.BF16.F32.PACK_AB R12, R18, R17 ;  /* 0x00000011120c723e */ /* 0x000fe200000010ff */
[----:B------:R-:W-:Y:S01]  /*6fc0*/  FMUL R40, R70, R59 ;  /* 0x0000003b46287220 */ /* 0x000fe20000400000 */
[----:B------:R-:W-:Y:S01]  /*6fd0*/  F2FP.BF16.F32.PACK_AB R13, R20, R19 ;  /* 0x00000013140d723e */ /* 0x000fe200000010ff */
[C---:B------:R-:W-:Y:S01]  /*6fe0*/  FFMA R38, R73.reuse, R2, R38 ;  /* 0x0000000249267223 */ /* 0x040fe20000000026 */
[----:B------:R-:W-:Y:S01]  /*6ff0*/  F2FP.BF16.F32.PACK_AB R14, R22, R21 ;  /* 0x00000015160e723e */ /* 0x000fe200000010ff */
[C---:B------:R-:W-:Y:S01]  /*7000*/  FFMA R39, R73.reuse, R3, R39 ;  /* 0x0000000349277223 */ /* 0x040fe20000000027 */
[----:B------:R-:W-:Y:S01]  /*7010*/  F2FP.BF16.F32.PACK_AB R15, R24, R23 ;  /* 0x00000017180f723e */ /* 0x000fe200000010ff */
[----:B------:R-:W-:Y:S01]  /*7020*/  FFMA R40, R73, R0, R40 ;  /* 0x0000000049287223 */ /* 0x000fe20000000028 */
[----:B------:R-:W-:Y:S01]  /*7030*/  SHF.L.U32 R2, R132, 0x10, RZ ;  /* 0x0000001084027819 */ /* 0x000fe200000006ff */
[----:B------:R-:W-:Y:S01]  /*7040*/  FMUL R41, R70, R60 ;  /* 0x0000003c46297220 */ /* 0x000fe20000400000 */
[----:B------:R-:W-:Y:S01]  /*7050*/  LOP3.LUT R0, R132, 0xffff0000, RZ, 0xc0, !PT ;  /* 0xffff000084007812 */ /* 0x000fe200078ec0ff */
[----:B------:R1:W-:Y:S01]  /*7060*/  STS.128 [R153+0x400], R12 ;  /* 0x0004000c99007388 */ /* 0x0003e20000000c00 */
[C---:B------:R-:W-:Y:S01]  /*7070*/  FMUL R42, R70.reuse, R61 ;  /* 0x0000003d462a7220 */ /* 0x040fe20000400000 */
[----:B------:R-:W-:Y:S01]  /*7080*/  SHF.L.U32 R3, R133, 0x10, RZ ;  /* 0x0000001085037819 */ /* 0x000fe200000006ff */
[----:B------:R-:W-:Y:S01]  /*7090*/  FMUL R43, R70, R62 ;  /* 0x0000003e462b7220 */ /* 0x000fe20000400000 */
[----:B------:R-:W-:Y:S01]  /*70a0*/  F2FP.BF16.F32.PACK_AB R16, R26, R25 ;  /* 0x000000191a10723e */ /* 0x000fe200000010ff */
[C---:B------:R-:W-:Y:S01]  /*70b0*/  FFMA R41, R73.reuse, R2, R41 ;  /* 0x0000000249297223 */ /* 0x040fe20000000029 */
[----:B------:R-:W-:Y:S01]  /*70c0*/  F2FP.BF16.F32.PACK_AB R17, R28, R27 ;  /* 0x0000001b1c11723e */ /* 0x000fe200000010ff */
[C---:B------:R-:W-:Y:S01]  /*70d0*/  FFMA R42, R73.reuse, R0, R42 ;  /* 0x00000000492a7223 */ /* 0x040fe2000000002a */
[----:B------:R-:W-:Y:S01]  /*70e0*/  F2FP.BF16.F32.PACK_AB R18, R30, R29 ;  /* 0x0000001d1e12723e */ /* 0x000fe200000010ff */
[----:B------:R-:W-:Y:S01]  /*70f0*/  FFMA R43, R73, R3, R43 ;  /* 0x00000003492b7223 */ /* 0x000fe2000000002b */
[----:B------:R-:W-:Y:S01]  /*7100*/  F2FP.BF16.F32.PACK_AB R19, R32, R31 ;  /* 0x0000001f2013723e */ /* 0x000fe200000010ff */
[C---:B------:R-:W-:Y:S01]  /*7110*/  FMUL R44, R70.reuse, R63 ;  /* 0x0000003f462c7220 */ /* 0x040fe20000400000 */
[----:B------:R-:W-:Y:S01]  /*7120*/  LOP3.LUT R0, R133, 0xffff0000, RZ, 0xc0, !PT ;  /* 0xffff000085007812 */ /* 0x000fe200078ec0ff */
[----:B------:R-:W-:Y:S01]  /*7130*/  FMUL R45, R70, R64 ;  /* 0x00000040462d7220 */ /* 0x000fe20000400000 */
[C---:B------:R-:W-:Y:S01]  /*7140*/  SHF.L.U32 R2, R134.reuse, 0x10, RZ ;  /* 0x0000001086027819 */ /* 0x040fe200000006ff */
[----:B------:R1:W-:Y:S01]  /*7150*/  STS.128 [R152+0x400], R16 ;  /* 0x0004001098007388 */ /* 0x0003e20000000c00 */
[----:B------:R-:W-:Y:S01]  /*7160*/  LOP3.LUT R3, R134, 0xffff0000, RZ, 0xc0, !PT ;  /* 0xffff000086037812 */ /* 0x000fe200078ec0ff */
[C---:B------:R-:W-:Y:S01]  /*7170*/  FMUL R46, R70.reuse, R65 ;  /* 0x00000041462e7220 */ /* 0x040fe20000400000 */
[----:B------:R-:W-:Y:S01]  /*7180*/  LOP3.LUT R5, R135, 0xffff0000, RZ, 0xc0, !PT ;  /* 0xffff000087057812 */ /* 0x000fe200078ec0ff */
[C---:B------:R-:W-:Y:S01]  /*7190*/  FMUL R47, R70.reuse, R66 ;  /* 0x00000042462f7220 */ /* 0x040fe20000400000 */
[C---:B------:R-:W-:Y:S01]  /*71a0*/  FFMA R44, R73.reuse, R0, R44 ;  /* 0x00000000492c7223 */ /* 0x040fe2000000002c */
[----:B------:R-:W-:Y:S01]  /*71b0*/  FMUL R48, R70, R67 ;  /* 0x0000004346307220 */ /* 0x000fe20000400000 */
[----:B------:R-:W-:Y:S01]  /*71c0*/  F2FP.BF16.F32.PACK_AB R20, R34, R33 ;  /* 0x000000212214723e */ /* 0x000fe200000010ff */
[C---:B------:R-:W-:Y:S01]  /*71d0*/  FFMA R45, R73.reuse, R2, R45 ;  /* 0x00000002492d7223 */ /* 0x040fe2000000002d */
[----:B------:R-:W-:Y:S01]  /*71e0*/  F2FP.BF16.F32.PACK_AB R21, R36, R35 ;  /* 0x000000232415723e */ /* 0x000fe200000010ff */
[C---:B------:R-:W-:Y:S01]  /*71f0*/  FFMA R46, R73.reuse, R3, R46 ;  /* 0x00000003492e7223 */ /* 0x040fe2000000002e */
[----:B------:R-:W-:Y:S01]  /*7200*/  F2FP.BF16.F32.PACK_AB R22, R38, R37 ;  /* 0x000000252616723e */ /* 0x000fe200000010ff */
[C---:B------:R-:W-:Y:S01]  /*7210*/  FFMA R47, R73.reuse, R4, R47 ;  /* 0x00000004492f7223 */ /* 0x040fe2000000002f */
[----:B------:R-:W-:Y:S01]  /*7220*/  F2FP.BF16.F32.PACK_AB R23, R40, R39 ;  /* 0x000000272817723e */ /* 0x000fe200000010ff */
[----:B------:R-:W-:Y:S01]  /*7230*/  FFMA R48, R73, R5, R48 ;  /* 0x0000000549307223 */ /* 0x000fe20000000030 */
[----:B------:R-:W-:Y:S02]  /*7240*/  F2FP.BF16.F32.PACK_AB R4, R42, R41 ;  /* 0x000000292a04723e */ /* 0x000fe400000010ff */
[----:B------:R-:W-:Y:S01]  /*7250*/  F2FP.BF16.F32.PACK_AB R5, R44, R43 ;  /* 0x0000002b2c05723e */ /* 0x000fe200000010ff */
[----:B------:R1:W-:Y:S01]  /*7260*/  STS.128 [R151+0x400], R20 ;  /* 0x0004001497007388 */ /* 0x0003e20000000c00 */
[----:B------:R-:W-:Y:S02]  /*7270*/  F2FP.BF16.F32.PACK_AB R6, R46, R45 ;  /* 0x0000002d2e06723e */ /* 0x000fe400000010ff */
[----:B------:R-:W-:Y:S05]  /*7280*/  F2FP.BF16.F32.PACK_AB R7, R48, R47 ;  /* 0x0000002f3007723e */ /* 0x000fea00000010ff */
[----:B------:R1:W-:Y:S01]  /*7290*/  STS.128 [R150+0x400], R4 ;  /* 0x0004000496007388 */ /* 0x0003e20000000c00 */
[----:B------:R-:W-:Y:S01]  /*72a0*/  @!PT LDS RZ, [RZ] ;  /* 0x00000000fffff984 */ /* 0x000fe20000000800 */
[----:B------:R-:W-:Y:S01]  /*72b0*/  @!PT LDS RZ, [RZ] ;  /* 0x00000000fffff984 */ /* 0x000fe20000000800 */
[----:B------:R-:W-:Y:S01]  /*72c0*/  @!PT LDS RZ, [RZ] ;  /* 0x00000000fffff984 */ /* 0x000fe20000000800 */
[----:B------:R-:W-:Y:S01]  /*72d0*/  @!PT LDS RZ, [RZ] ;  /* 0x00000000fffff984 */ /* 0x000fe20000000800 */
[----:B------:R3:W-:Y:S07]  /*72e0*/  MEMBAR.ALL.CTA ;  /* 0x0000000000007992 */ /* 0x0007ee0000008000 */
[----:B---3--:R-:W3:Y:S02]  /*72f0*/  FENCE.VIEW.ASYNC.S ;  /* 0x00000000000073c6 */ /* 0x008ee40000000000 */
[----:B---3--:R-:W-:Y:S06]  /*7300*/  BAR.SYNC.DEFER_BLOCKING 0x1, 0x80 ;  /* 0x0042000000007b1d */ /* 0x008fec0000010000 */
[----:B------:R-:W-:Y:S05]  /*7310*/  @P0 BRA `(.L_x_106) ;  /* 0x0000000000280947 */ /* 0x000fea0003800000 */
[----:B------:R-:W3:Y:S01]  /*7320*/  LDCU.64 UR6, c[0x0][0x348] ;  /* 0x00006900ff0677ac */ /* 0x000ee20008000a00 */
[----:B------:R-:W-:Y:S01]  /*7330*/  UIADD3 UR4, UPT, UPT, UR44, 0x400, URZ ;  /* 0x000004002c047890 */ /* 0x000fe2000fffe0ff */
[----:B------:R-:W-:Y:S05]  /*7340*/  UMOV UR51, UR36 ;  /* 0x0000002400337c82 */ /* 0x000fea0008000000 */
[----:B------:R-:W-:Y:S04]  /*7350*/  MOV R147, UR4 ;  /* 0x0000000400937c02 */ /* 0x000fe80008000f00 */
[----:B------:R-:W-:Y:S01]  /*7360*/  R2UR UR48, R147 ;  /* 0x00000000933072ca */ /* 0x000fe200000e0000 */
[----:B---3--:R-:W-:Y:S04]  /*7370*/  UIADD3 UR4, UP0, UPT, UR6, 0x680, URZ ;  /* 0x0000068006047890 */ /* 0x008fe8000ff1e0ff */
[----:B------:R-:W-:Y:S09]  /*7380*/  UIADD3.X UR5, UPT, UPT, URZ, UR7, URZ, UP0, !UPT ;  /* 0x00000007ff057290 */ /* 0x000ff200087fe4ff */
[----:B------:R3:W-:Y:S01]  /*7390*/  UTMASTG.3D [UR48], [UR4] ;  /* 0x00000030040073b5 */ /* 0x0007e20008010000 */
[----:B------:R0:W-:Y:S01]  /*73a0*/  UTMACMDFLUSH ;  /* 0x00000000000079b7 */ /* 0x0001e20000000000 */
[----:B---3--:R-:W-:Y:S04]  /*73b0*/  DEPBAR.LE SB0, 0x1 ;  /* 0x000080400000791a */ /* 0x008fe80000000000 */
.L_x_106:
[----:B------:R-:W-:Y:S05]  /*73c0*/  BSYNC.RECONVERGENT B0 ;  /* 0x0000000000007941 */ /* 0x000fea0003800200 */
.L_x_105:
[----:B------:R-:W-:Y:S01]  /*73d0*/  BAR.SYNC.DEFER_BLOCKING 0x1, 0x80 ;  /* 0x0042000000007b1d */ /* 0x000fe20000010000 */
[----:B------:R-:W-:Y:S01]  /*73e0*/  ISETP.NE.AND P1, PT, R161, RZ, PT ;  /* 0x000000ffa100720c */ /* 0x000fe20003f25270 */
[----:B------:R-:W-:Y:S01]  /*73f0*/  UISETP.NE.AND UP0, UPT, UR47, URZ, UPT ;  /* 0x000000ff2f00728c */ /* 0x000fe2000bf05270 */
[----:B------:R-:W-:Y:S11]  /*7400*/  LEA R2, R75, UR44, 0x3 ;  /* 0x0000002c4b027c11 */ /* 0x000ff6000f8e18ff */
[----:B-1----:R-:W-:Y:S01]  /*7410*/  @P1 SHF.L.U32 R4, R157, 0x1f, RZ ;  /* 0x0000001f9d041819 */ /* 0x002fe200000006ff */
[----:B------:R-:W-:Y:S06]  /*7420*/  BRA.U !UP0, `(.L_x_107) ;  /* 0x0000000108247547 */ /* 0x000fec000b800000 */
[----:B------:R-:W1:Y:S01]  /*7430*/  S2R R0, SR_CgaCtaId ;  /* 0x0000000000007919 */ /* 0x000e620000008800 */
[----:B------:R-:W-:Y:S01]  /*7440*/  IMAD.U32 R3, RZ, RZ, UR46 ;  /* 0x0000002eff037e24 */ /* 0x000fe2000f8e00ff */
[----:B------:R-:W-:Y:S04]  /*7450*/  UIADD3 UR4, UPT, UPT, UR46, 0x1, URZ ;  /* 0x000000012e047890 */ /* 0x000fe8000fffe0ff */
[----:B------:R-:W-:Y:S01]  /*7460*/  @P1 LEA R3, R3, UR44, 0x3 ;  /* 0x0000002c03031c11 */ /* 0x000fe2000f8e18ff */
[----:B------:R-:W-:Y:S04]  /*7470*/  UISETP.NE.AND UP0, UPT, UR4, 0x4, UPT ;  /* 0x000000040400788c */ /* 0x000fe8000bf05270 */
[----:B------:R-:W-:Y:S01]  /*7480*/  @P1 VIADD R3, R3, 0x80 ;  /* 0x0000008003031836 */ /* 0x000fe20000000000 */
[----:B------:R-:W-:Y:S04]  /*7490*/  USEL UR46, UR4, URZ, UP0 ;  /* 0x000000ff042e7287 */ /* 0x000fe80008000000 */
[----:B-1----:R-:W-:Y:S04]  /*74a0*/  @P1 PRMT R0, R0, 0x654, R3 ;  /* 0x0000065400001816 */ /* 0x002fe80000000003 */
[----:B------:R1:W-:Y:S04]  /*74b0*/  @P1 SYNCS.ARRIVE.TRANS64.RED.A1T0 RZ, [R0+URZ], RZ ;  /* 0x000000ff00ff19a7 */ /* 0x0003e800081004ff */
.L_x_107:
[----:B------:R-:W3:Y:S01]  /*74c0*/  @P1 SYNCS.PHASECHK.TRANS64.TRYWAIT P0, [R2+URZ+0x60], R4 ;  /* 0x00006004020015a7 */ /* 0x000ee200080011ff */
[----:B------:R-:W-:Y:S01]  /*74d0*/  BSSY B1, `(.L_x_108) ;  /* 0x000001f000017945 */ /* 0x000fe20003800000 */
[----:B---3--:R-:W-:Y:S03]  /*74e0*/  @P1 SEL R83, RZ, 0x1, !P0 ;  /* 0x00000001ff531807 */ /* 0x008fe60004000000 */
[----:B------:R-:W-:Y:S05]  /*74f0*/  @!P1 BRA `(.L_x_109) ;  /* 0x0000000000709947 */ /* 0x000fea0003800000 */
[----:B------:R-:W-:Y:S01]  /*7500*/  ISETP.NE.AND P1, PT, R96, RZ, PT ;  /* 0x000000ff6000720c */ /* 0x000fe20003f25270 */
[----:B------:R-:W-:Y:S01]  /*7510*/  BSSY B0, `(.L_x_110) ;  /* 0x000000b000007945 */ /* 0x000fe20003800000 */
[----:B------:R-:W-:Y:S11]  /*7520*/  ISETP.NE.AND P0, PT, R83, RZ, PT ;  /* 0x000000ff5300720c */ /* 0x000ff60003f05270 */
[----:B------:R-:W-:Y:S05]  /*7530*/  @P1 IMAD R6, R75, 0x4000, R164 ;  /* 0x000040004b061824 */ /* 0x000fea00078e02a4 */
[----:B------:R-:W-:Y:S04]  /*7540*/  @P1 IADD3 R5, PT, PT, R6, UR44, RZ ;  /* 0x0000002c06051c10 */ /* 0x000fe8000fffe0ff */
[----:B------:R-:W-:Y:S01]  /*7550*/  @P1 IADD3 R4, PT, PT, R81, R5, RZ ;  /* 0x0000000551041210 */ /* 0x000fe20007ffe0ff */
[--C-:B------:R-:W-:Y:S02]  /*7560*/  @P1 IMAD.IADD R3, R80, 0x1, R5.reuse ;  /* 0x0000000150031824 */ /* 0x100fe400078e0205 */
[----:B------:R-:W-:Y:S01]  /*7570*/  @P1 IMAD.IADD R5, R82, 0x1, R5 ;  /* 0x0000000152051824 */ /* 0x000fe200078e0205 */
[----:B------:R-:W-:Y:S06]  /*7580*/  @P0 BRA `(.L_x_111) ;  /* 0x00000000000c0947 */ /* 0x000fec0003800000 */
[----:B-1----:R-:W-:Y:S04]  /*7590*/  SHF.L.U32 R0, R157, 0x1f, RZ ;  /* 0x0000001f9d007819 */ /* 0x002fe800000006ff */
[----:B------:R-:W1:Y:S02]  /*75a0*/  SYNCS.PHASECHK.TRANS64.TRYWAIT P0, [R2+URZ+0x60], R0 ;  /* 0x00006000020075a7 */ /* 0x000e6400080011ff */
[----:B-1----:R-:W-:Y:S05]  /*75b0*/  @!P0 BRA `(.L_x_112) ;  /* 0x0000004800548947 */ /* 0x002fea0003800000 */
.L_x_111:
[----:B------:R-:W-:Y:S05]  /*75c0*/  BSYNC B0 ;  /* 0x0000000000007941 */ /* 0x000fea0003800000 */
.L_x_110:
[----:B------:R-:W-:Y:S01]  /*75d0*/  ISETP.NE.AND P0, PT, R96, RZ, PT ;  /* 0x000000ff6000720c */ /* 0x000fe20003f05270 */
[----:B------:R-:W-:Y:S11]  /*75e0*/  VIADD R75, R75, 0x1 ;  /* 0x000000014b4b7836 */ /* 0x000ff60000000000 */
[----:B------:R-:W-:Y:S01]  /*75f0*/  @!UPT UIADD3 URZ, UPT, UPT, URZ, URZ, URZ ;  /* 0x000000fffffff290 */ /* 0x000fe2000fffe0ff */
[----:B------:R3:W4:Y:S01]  /*7600*/  @P0 LDS.128 R84, [R5+0x400] ;  /* 0x0004000005540984 */ /* 0x0007220000000c00 */
[--C-:B-1----:R-:W-:Y:S01]  /*7610*/  @P0 IMAD.IADD R0, R81, 0x1, R3.reuse ;  /* 0x0000000151000824 */ /* 0x102fe200078e0203 */
[C---:B------:R-:W-:Y:S02]  /*7620*/  @P0 IADD3 R2, PT, PT, R82.reuse, R4, RZ ;  /* 0x0000000452020210 */ /* 0x040fe40007ffe0ff */
[----:B------:R1:W2:Y:S04]  /*7630*/  @P0 LDS.128 R92, [R4+0x400] ;  /* 0x00040000045c0984 */ /* 0x0002a80000000c00 */
[----:B------:R2:W2:Y:S04]  /*7640*/  @P0 LDS.128 R76, [R6+UR44+0x400] ;  /* 0x0004002c064c0984 */ /* 0x0004a80008000c00 */
[----:B------:R2:W2:Y:S04]  /*7650*/  @P0 LDS.128 R100, [R2+0x400] ;  /* 0x0004000002640984 */ /* 0x0004a80000000c00 */
[----:B------:R2:W2:Y:S04]  /*7660*/  @P0 LDS.128 R108, [R3+0x400] ;  /* 0x00040000036c0984 */ /* 0x0004a80000000c00 */
[----:B------:R2:W2:Y:S01]  /*7670*/  @P0 LDS.128 R124, [R0+0x400] ;  /* 0x00040000007c0984 */ /* 0x0004a20000000c00 */
[C---:B---3--:R-:W-:Y:S01]  /*7680*/  @P0 IMAD.IADD R5, R82.reuse, 0x1, R3 ;  /* 0x0000000152050824 */ /* 0x048fe200078e0203 */
[----:B-1----:R-:W-:Y:S04]  /*7690*/  @P0 IADD3 R4, PT, PT, R82, R0, RZ ;  /* 0x0000000052040210 */ /* 0x002fe80007ffe0ff */
[----:B------:R3:W1:Y:S04]  /*76a0*/  @P0 LDS.128 R116, [R5+0x400] ;  /* 0x0004000005740984 */ /* 0x0006680000000c00 */
[----:B------:R3:W1:Y:S02]  /*76b0*/  @P0 LDS.128 R132, [R4+0x400] ;  /* 0x0004000004840984 */ /* 0x0006640000000c00 */
.L_x_109:
[----:B------:R-:W-:Y:S05]  /*76c0*/  BSYNC B1 ;  /* 0x0000000000017941 */ /* 0x000fea0003800000 */
.L_x_108:
[----:B-12---:R-:W-:Y:S05]  /*76d0*/  VIADD R0, R71, 0x40 ;  /* 0x0000004047007836 */ /* 0x006fea0000000000 */
[----:B------:R-:W-:Y:S04]  /*76e0*/  SHF.R.U32.HI R0, RZ, 0x15, R0 ;  /* 0x00000015ff007819 */ /* 0x000fe80000011600 */
[----:B------:R-:W-:Y:S11]  /*76f0*/  LOP3.LUT P0, RZ, R0, 0x3, R143, 0x48, !PT ;  /* 0x0000000300ff7812 */ /* 0x000ff6000780488f */
[----:B------:R-:W-:Y:S02]  /*7700*/  @!UPT UIADD3 URZ, UPT, UPT, URZ, URZ, URZ ;  /* 0x000000fffffff290 */ /* 0x000fe4000fffe0ff */
[----:B------:R-:W-:Y:S05]  /*7710*/  @!P0 BRA `(.L_x_113) ;  /* 0x0000000000408947 */ /* 0x000fea0003800000 */
[----:B------:R-:W3:Y:S01]  /*7720*/  LDCU.64 UR8, c[0x4][0x70] ;  /* 0x01000e00ff0877ac */ /* 0x000ee20008000a00 */
[----:B------:R-:W-:Y:S01]  /*7730*/  MOV R3, 0x0 ;  /* 0x0000000000037802 */ /* 0x000fe20000000f00 */
[----:B------:R-:W-:Y:S02]  /*7740*/  HFMA2 R12, -RZ, RZ, 0, 5.9604644775390625e-08 ;  /* 0x00000001ff0c7431 */ /* 0x000fe400000001ff */
[----:B------:R-:W-:Y:S02]  /*7750*/  IMAD.MOV.U32 R8, RZ, RZ, 0x192 ;  /* 0x00000192ff087424 */ /* 0x000fe400078e00ff */
[----:B------:R-:W-:Y:S01]  /*7760*/  IMAD.MOV.U32 R13, RZ, RZ, RZ ;  /* 0x000000ffff0d7224 */ /* 0x000fe200078e00ff */
[----:B------:R-:W1:Y:S01]  /*7770*/  LDCU.64 UR6, c[0x4][0x78] ;  /* 0x01000f00ff0677ac */ /* 0x000e620008000a00 */
[----:B------:R-:W2:Y:S01]  /*7780*/  LDC.64 R2, c[0x4][R3] ;  /* 0x0100000003027b82 */ /* 0x000ea20000000a00 */
[----:B------:R-:W5:Y:S01]  /*7790*/  LDCU.64 UR4, c[0x4][0x10] ;  /* 0x01000200ff0477ac */ /* 0x000f620008000a00 */
[----:B---3--:R-:W-:Y:S01]  /*77a0*/  MOV R5, UR9 ;  /* 0x0000000900057c02 */ /* 0x008fe20008000f00 */
[----:B------:R-:W-:Y:S01]  /*77b0*/  IMAD.U32 R4, RZ, RZ, UR8 ;  /* 0x00000008ff047e24 */ /* 0x000fe2000f8e00ff */
[----:B-1----:R-:W-:Y:S01]  /*77c0*/  MOV R7, UR7 ;  /* 0x0000000700077c02 */ /* 0x002fe20008000f00 */
[----:B------:R-:W-:Y:S01]  /*77d0*/  IMAD.U32 R6, RZ, RZ, UR6 ;  /* 0x00000006ff067e24 */ /* 0x000fe2000f8e00ff */
[----:B-----5:R-:W-:Y:S01]  /*77e0*/  MOV R11, UR5 ;  /* 0x00000005000b7c02 */ /* 0x020fe20008000f00 */
[----:B------:R-:W-:Y:S02]  /*77f0*/  IMAD.U32 R10, RZ, RZ, UR4 ;  /* 0x00000004ff0a7e24 */ /* 0x000fe4000f8e00ff */
[----:B------:R-:W-:Y:S07]  /*7800*/  LEPC R20, `(.L_x_113) ;  /* 0x000000001014794e */ /* 0x000fee0000000000 */
[----:B--2-4-:R-:W-:Y:S05]  /*7810*/  CALL.ABS.NOINC R2 ;  /* 0x0000000002007343 */ /* 0x014fea0003c00000 */
.L_x_113:
[----:B------:R-:W-:Y:S01]  /*7820*/  SHF.L.U32 R3, R76, 0x10, RZ ;  /* 0x000000104c037819 */ /* 0x000fe200000006ff */
[----:B------:R-:W-:Y:S05]  /*7830*/  WARPSYNC.ALL ;  /* 0x0000000000007948 */ /* 0x000fea0003800000 */
[----:B------:R-:W-:Y:S01]  /*7840*/  R2UR UR4, R71 ;  /* 0x00000000470472ca */ /* 0x000fe200000e0000 */
[----:B------:R-:W1:Y:S01]  /*7850*/  S2R R165, SR_CgaCtaId ;  /* 0x0000000000a57919 */ /* 0x000e620000008800 */
[----:B------:R-:W-:Y:S01]  /*7860*/  LOP3.LUT R72, R79, 0xffff0000, RZ, 0xc0, !PT ;  /* 0xffff00004f487812 */ /* 0x000fe200078ec0ff */
[----:B------:R-:W-:Y:S01]  /*7870*/  BSSY.RECONVERGENT B0, `(.L_x_114) ;  /* 0x0000102000007945 */ /* 0x000fe20003800200 */
[----:B------:R-:W-:Y:S02]  /*7880*/  ISETP.NE.AND P6, PT, R161, RZ, PT ;  /* 0x000000ffa100720c */ /* 0x000fe40003fc5270 */
[----:B------:R-:W-:Y:S07]  /*7890*/  ISETP.NE.AND P0, PT, R160, RZ, PT ;  /* 0x000000ffa000720c */ /* 0x000fee0003f05270 */
[----:B---3--:R-:W2:Y:S02]  /*78a0*/  LDTM.x64 R4, tmem[UR4+0x40] ;  /* 0x00004004000479ee */ /* 0x008ea40008340000 */
[----:B--2---:R-:W-:Y:S01]  /*78b0*/  FMUL R0, R70, R4 ;  /* 0x0000000446007220 */ /* 0x004fe20000400000 */
        /* <DEDUP_REMOVED lines=19> */
[----:B----4-:R-:W-:Y:S01]  /*79f0*/  SHF.L.U32 R7, R84, 0x10, RZ ;  /* 0x0000001054077819 */ /* 0x010fe200000006ff */
        /* <DEDUP_REMOVED lines=42> */
[----:B------:R-:W-:Y:S01]  /*7ca0*/  STS.128 [R164+UR44+0x4400], R88 ;  /* 0x00440058a4007988 */ /* 0x000fe20008000c2c */
        /* <DEDUP_REMOVED lines=30> */
[----:B------:R-:W-:Y:S01]  /*7e90*/  FMUL R10, R70, R29 ;  /* 0x0000001d460a7220 */ /* 0x000fe20000400000 */
[----:B------:R-:W-:Y:S01]  /*7ea0*/  SHF.L.U32 R4, R111, 0x10, RZ ;  /* 0x000000106f047819 */ /* 0x000fe200000006ff */
[C---:B------:R-:W-:Y:S01]  /*7eb0*/  FFMA R8, R73.reuse, R51, R8 ;  /* 0x0000003349087223 */ /* 0x040fe20000000008 */
[----:B------:R-:W-:Y:S01]  /*7ec0*/  FFMA R9, R73, R0, R9 ;  /* 0x0000000049097223 */ /* 0x000fe20000000009 */
[----:B------:R-:W-:Y:S01]  /*7ed0*/  LOP3.LUT R0, R101, 0xffff0000, RZ, 0xc0, !PT ;  /* 0xffff000065007812 */ /* 0x000fe200078ec0ff */
        /* <DEDUP_REMOVED lines=16> */
[----:B------:R-:W-:Y:S01]  /*7fe0*/  STS.128 [R163+0x4400], R104 ;  /* 0x00440068a3007388 */ /* 0x000fe20000000c00 */
[C---:B------:R-:W-:Y:S01]  /*7ff0*/  FMUL R18, R70.reuse, R37 ;  /* 0x0000002546127220 */ /* 0x040fe20000400000 */
[C---:B------:R-:W-:Y:S01]  /*8000*/  FMUL R19, R70.reuse, R38 ;  /* 0x0000002646137220 */ /* 0x040fe20000400000 */
[----:B------:R-:W-:Y:S01]  /*8010*/  FMUL R35, R70, R54 ;  /* 0x0000003646237220 */ /* 0x000fe20000400000 */
[----:B------:R-:W-:Y:S01]  /*8020*/  F2FP.BF16.F32.PACK_AB R54, R6, R5 ;  /* 0x000000050636723e */ /* 0x000fe200000010ff */
[----:B------:R-:W-:Y:S01]  /*8030*/  FMUL R36, R70, R55 ;  /* 0x0000003746247220 */ /* 0x000fe20000400000 */
[----:B------:R-:W-:Y:S01]  /*8040*/  F2FP.BF16.F32.PACK_AB R55, R8, R7 ;  /* 0x000000070837723e */ /* 0x000fe200000010ff */
[----:B------:R-:W-:Y:S01]  /*8050*/  FFMA R17, R73, R0, R17 ;  /* 0x0000000049117223 */ /* 0x000fe20000000011 */
[----:B------:R-:W-:Y:S01]  /*8060*/  LOP3.LUT R0, R109, 0xffff0000, RZ, 0xc0, !PT ;  /* 0xffff00006d007812 */ /* 0x000fe200078ec0ff */
[----:B------:R-:W-:Y:S01]  /*8070*/  FFMA R18, R73, R2, R18 ;  /* 0x0000000249127223 */ /* 0x000fe20000000012 */
[----:B------:R-:W-:Y:S01]  /*8080*/  SHF.L.U32 R2, R110, 0x10, RZ ;  /* 0x000000106e027819 */ /* 0x000fe200000006ff */
[----:B------:R-:W-:Y:S01]  /*8090*/  FMUL R20, R70, R39 ;  /* 0x0000002746147220 */ /* 0x000fe20000400000 */
[----:B------:R-:W-:Y:S01]  /*80a0*/  LOP3.LUT R5, R111, 0xffff0000, RZ, 0xc0, !PT ;  /* 0xffff00006f057812 */ /* 0x000fe200078ec0ff */
[C---:B------:R-:W-:Y:S01]  /*80b0*/  FFMA R19, R73.reuse, R3, R19 ;  /* 0x0000000349137223 */ /* 0x040fe20000000013 */
[----:B------:R-:W-:Y:S01]  /*80c0*/  LOP3.LUT R3, R110, 0xffff0000, RZ, 0xc0, !PT ;  /* 0xffff00006e037812 */ /* 0x000fe200078ec0ff */
[----:B------:R-:W-:Y:S01]  /*80d0*/  FMUL R21, R70, R40 ;  /* 0x0000002846157220 */ /* 0x000fe20000400000 */
[----:B------:R-:W-:Y:S01]  /*80e0*/  F2FP.BF16.F32.PACK_AB R8, R10, R9 ;  /* 0x000000090a08723e */ /* 0x000fe200000010ff */
[----:B------:R-:W-:Y:S01]  /*80f0*/  FMUL R22, R70, R41 ;  /* 0x0000002946167220 */ /* 0x000fe20000400000 */
[----:B------:R-:W-:Y:S01]  /*8100*/  F2FP.BF16.F32.PACK_AB R9, R12, R11 ;  /* 0x0000000b0c09723e */ /* 0x000fe200000010ff */
[----:B------:R-:W-:Y:S01]  /*8110*/  STS.128 [R162+0x4400], R52 ;  /* 0x00440034a2007388 */ /* 0x000fe20000000c00 */
[----:B------:R-:W-:Y:S01]  /*8120*/  F2FP.BF16.F32.PACK_AB R10, R14, R13 ;  /* 0x0000000d0e0a723e */ /* 0x000fe200000010ff */
[C---:B------:R-:W-:Y:S01]  /*8130*/  FFMA R20, R73.reuse, R0, R20 ;  /* 0x0000000049147223 */ /* 0x040fe20000000014 */
[----:B------:R-:W-:Y:S01]  /*8140*/  SHF.L.U32 R0, R116, 0x10, RZ ;  /* 0x0000001074007819 */ /* 0x000fe200000006ff */
[----:B------:R-:W-:Y:S01]  /*8150*/  FMUL R23, R70, R42 ;  /* 0x0000002a46177220 */ /* 0x000fe20000400000 */
[----:B------:R-:W-:Y:S01]  /*8160*/  F2FP.BF16.F32.PACK_AB R11, R16, R15 ;  /* 0x0000000f100b723e */ /* 0x000fe200000010ff */
[----:B------:R-:W-:Y:S01]  /*8170*/  FMUL R24, R70, R43 ;  /* 0x0000002b46187220 */ /* 0x000fe20000400000 */
[C---:B------:R-:W-:Y:S01]  /*8180*/  FFMA R21, R73.reuse, R2, R21 ;  /* 0x0000000249157223 */ /* 0x040fe20000000015 */
[----:B------:R-:W-:Y:S01]  /*8190*/  LOP3.LUT R2, R116, 0xffff0000, RZ, 0xc0, !PT ;  /* 0xffff000074027812 */ /* 0x000fe200078ec0ff */
[----:B------:R-:W-:Y:S01]  /*81a0*/  FMUL R25, R70, R44 ;  /* 0x0000002c46197220 */ /* 0x000fe20000400000 */
[----:B------:R-:W-:Y:S01]  /*81b0*/  FFMA R22, R73, R3, R22 ;  /* 0x0000000349167223 */ /* 0x000fe20000000016 */
[----:B------:R-:W-:Y:S01]  /*81c0*/  SHF.L.U32 R3, R117, 0x10, RZ ;  /* 0x0000001075037819 */ /* 0x000fe200000006ff */
[C---:B------:R-:W-:Y:S01]  /*81d0*/  FFMA R23, R73.reuse, R4, R23 ;  /* 0x0000000449177223 */ /* 0x040fe20000000017 */
[----:B------:R-:W-:Y:S01]  /*81e0*/  F2FP.BF16.F32.PACK_AB R4, R18, R17 ;  /* 0x000000111204723e */ /* 0x000fe200000010ff */
[----:B------:R-:W-:Y:S01]  /*81f0*/  FMUL R26, R70, R45 ;  /* 0x0000002d461a7220 */ /* 0x000fe20000400000 */
[----:B------:R-:W-:Y:S01]  /*8200*/  F2FP.BF16.F32.PACK_AB R6, R22, R21 ;  /* 0x000000151606723e */ /* 0x000fe200000010ff */
[C---:B------:R-:W-:Y:S01]  /*8210*/  FFMA R24, R73.reuse, R5, R24 ;  /* 0x0000000549187223 */ /* 0x040fe20000000018 */
[----:B------:R-:W-:Y:S01]  /*8220*/  F2FP.BF16.F32.PACK_AB R5, R20, R19 ;  /* 0x000000131405723e */ /* 0x000fe200000010ff */
[----:B------:R-:W-:Y:S01]  /*8230*/  FFMA R25, R73, R0, R25 ;  /* 0x0000000049197223 */ /* 0x000fe20000000019 */
[----:B------:R-:W-:Y:S01]  /*8240*/  LOP3.LUT R0, R117, 0xffff0000, RZ, 0xc0, !PT ;  /* 0xffff000075007812 */ /* 0x000fe200078ec0ff */
[----:B------:R-:W-:Y:S01]  /*8250*/  FMUL R27, R70, R46 ;  /* 0x0000002e461b7220 */ /* 0x000fe20000400000 */
[----:B------:R-:W-:Y:S01]  /*8260*/  F2FP.BF16.F32.PACK_AB R7, R24, R23 ;  /* 0x000000171807723e */ /* 0x000fe200000010ff */
[----:B------:R2:W-:Y:S01]  /*8270*/  STS.128 [R154+0x4400], R8 ;  /* 0x004400089a007388 */ /* 0x0005e20000000c00 */
[C---:B------:R-:W-:Y:S01]  /*8280*/  FFMA R26, R73.reuse, R2, R26 ;  /* 0x00000002491a7223 */ /* 0x040fe2000000001a */
[----:B------:R-:W-:Y:S01]  /*8290*/  SHF.L.U32 R2, R118, 0x10, RZ ;  /* 0x0000001076027819 */ /* 0x000fe200000006ff */
[C---:B------:R-:W-:Y:S01]  /*82a0*/  FMUL R28, R70.reuse, R47 ;  /* 0x0000002f461c7220 */ /* 0x040fe20000400000 */
[----:B------:R-:W-:Y:S01]  /*82b0*/  FMUL R29, R70, R48 ;  /* 0x00000030461d7220 */ /* 0x000fe20000400000 */
[C---:B------:R-:W-:Y:S01]  /*82c0*/  FFMA R27, R73.reuse, R3, R27 ;  /* 0x00000003491b7223 */ /* 0x040fe2000000001b */
[----:B------:R-:W-:Y:S01]  /*82d0*/  LOP3.LUT R3, R118, 0xffff0000, RZ, 0xc0, !PT ;  /* 0xffff000076037812 */ /* 0x000fe200078ec0ff */
[----:B------:R-:W-:Y:S01]  /*82e0*/  FFMA R28, R73, R0, R28 ;  /* 0x00000000491c7223 */ /* 0x000fe2000000001c */
[----:B------:R-:W-:Y:S01]  /*82f0*/  SHF.L.U32 R0, R119, 0x10, RZ ;  /* 0x0000001077007819 */ /* 0x000fe200000006ff */
[----:B------:R-:W-:Y:S01]  /*8300*/  FFMA R29, R73, R2, R29 ;  /* 0x00000002491d7223 */ /* 0x000fe2000000001d */
[----:B------:R-:W-:Y:S01]  /*8310*/  LOP3.LUT R2, R119, 0xffff0000, RZ, 0xc0, !PT ;  /* 0xffff000077027812 */ /* 0x000fe200078ec0ff */
[----:B------:R3:W-:Y:S01]  /*8320*/  STS.128 [R153+0x4400], R4 ;  /* 0x0044000499007388 */ /* 0x0007e20000000c00 */
[C---:B------:R-:W-:Y:S01]  /*8330*/  FFMA R30, R73.reuse, R3, R30 ;  /* 0x00000003491e7223 */ /* 0x040fe2000000001e */
[C---:B------:R-:W-:Y:S01]  /*8340*/  LOP3.LUT R3, R124.reuse, 0xffff0000, RZ, 0xc0, !PT ;  /* 0xffff00007c037812 */ /* 0x040fe200078ec0ff */
[C---:B------:R-:W-:Y:S01]  /*8350*/  FFMA R31, R73.reuse, R0, R31 ;  /* 0x00000000491f7223 */ /* 0x040fe2000000001f */
[----:B------:R-:W-:Y:S01]  /*8360*/  SHF.L.U32 R0, R124, 0x10, RZ ;  /* 0x000000107c007819 */ /* 0x000fe200000006ff */
[----:B------:R-:W-:Y:S01]  /*8370*/  FFMA R32, R73, R2, R32 ;  /* 0x0000000249207223 */ /* 0x000fe20000000020 */
[----:B------:R-:W-:Y:S01]  /*8380*/  SHF.L.U32 R2, R125, 0x10, RZ ;  /* 0x000000107d027819 */ /* 0x000fe200000006ff */
[C---:B------:R-:W-:Y:S01]  /*8390*/  FMUL R37, R70.reuse, R56 ;  /* 0x0000003846257220 */ /* 0x040fe20000400000 */
[----:B------:R-:W-:Y:S01]  /*83a0*/  FMUL R38, R70, R57 ;  /* 0x0000003946267220 */ /* 0x000fe20000400000 */
[----:B------:R-:W-:Y:S01]  /*83b0*/  FFMA R33, R73, R0, R33 ;  /* 0x0000000049217223 */ /* 0x000fe20000000021 */
[----:B------:R-:W-:Y:S01]  /*83c0*/  LOP3.LUT R0, R125, 0xffff0000, RZ, 0xc0, !PT ;  /* 0xffff00007d007812 */ /* 0x000fe200078ec0ff */
[----:B------:R-:W-:Y:S01]  /*83d0*/  FFMA R34, R73, R3, R34 ;  /* 0x0000000349227223 */ /* 0x000fe20000000022 */
[----:B------:R-:W-:Y:S01]  /*83e0*/  SHF.L.U32 R3, R127, 0x10, RZ ;  /* 0x000000107f037819 */ /* 0x000fe200000006ff */
[C---:B------:R-:W-:Y:S01]  /*83f0*/  FFMA R35, R73.reuse, R2, R35 ;  /* 0x0000000249237223 */ /* 0x040fe20000000023 */
[C---:B------:R-:W-:Y:S01]  /*8400*/  SHF.L.U32 R2, R126.reuse, 0x10, RZ ;  /* 0x000000107e027819 */ /* 0x040fe200000006ff */
[C---:B------:R-:W-:Y:S01]  /*8410*/  FFMA R36, R73.reuse, R0, R36 ;  /* 0x0000000049247223 */ /* 0x040fe20000000024 */
[----:B------:R-:W-:Y:S01]  /*8420*/  LOP3.LUT R0, R126, 0xffff0000, RZ, 0xc0, !PT ;  /* 0xffff00007e007812 */ /* 0x000fe200078ec0ff */
[----:B------:R-:W-:Y:S01]  /*8430*/  FMUL R39, R70, R58 ;  /* 0x0000003a46277220 */ /* 0x000fe20000400000 */
[----:B------:R-:W-:Y:S01]  /*8440*/  F2FP.BF16.F32.PACK_AB R12, R34, R33 ;  /* 0x00000021220c723e */ /* 0x000fe200000010ff */
[----:B------:R-:W-:Y:S01]  /*8450*/  FFMA R37, R73, R2, R37 ;  /* 0x0000000249257223 */ /* 0x000fe20000000025 */
[----:B------:R-:W-:Y:S01]  /*8460*/  LOP3.LUT R2, R127, 0xffff0000, RZ, 0xc0, !PT ;  /* 0xffff00007f027812 */ /* 0x000fe200078ec0ff */
[----:B------:R-:W-:Y:S01]  /*8470*/  FMUL R40, R70, R59 ;  /* 0x0000003b46287220 */ /* 0x000fe20000400000 */
[----:B--2---:R-:W-:Y:S01]  /*8480*/  F2FP.BF16.F32.PACK_AB R8, R26, R25 ;  /* 0x000000191a08723e */ /* 0x004fe200000010ff */
[C---:B------:R-:W-:Y:S01]  /*8490*/  FFMA R38, R73.reuse, R0, R38 ;  /* 0x0000000049267223 */ /* 0x040fe20000000026 */
[C---:B------:R-:W-:Y:S01]  /*84a0*/  SHF.L.U32 R0, R132.reuse, 0x10, RZ ;  /* 0x0000001084007819 */ /* 0x040fe200000006ff */
[----:B------:R-:W-:Y:S01]  /*84b0*/  FFMA R39, R73, R3, R39 ;  /* 0x0000000349277223 */ /* 0x000fe20000000027 */
[----:B------:R-:W-:Y:S01]  /*84c0*/  SHF.L.U32 R3, R133, 0x10, RZ ;  /* 0x0000001085037819 */ /* 0x000fe200000006ff */
[C---:B------:R-:W-:Y:S01]  /*84d0*/  FFMA R40, R73.reuse, R2, R40 ;  /* 0x0000000249287223 */ /* 0x040fe20000000028 */
[----:B------:R-:W-:Y:S01]  /*84e0*/  LOP3.LUT R2, R132, 0xffff0000, RZ, 0xc0, !PT ;  /* 0xffff000084027812 */ /* 0x000fe200078ec0ff */
[----:B------:R-:W-:Y:S01]  /*84f0*/  FMUL R41, R70, R60 ;  /* 0x0000003c46297220 */ /* 0x000fe20000400000 */
[----:B------:R-:W-:Y:S01]  /*8500*/  F2FP.BF16.F32.PACK_AB R9, R28, R27 ;  /* 0x0000001b1c09723e */ /* 0x000fe200000010ff */
[----:B------:R-:W-:Y:S01]  /*8510*/  FMUL R42, R70, R61 ;  /* 0x0000003d462a7220 */ /* 0x000fe20000400000 */
[----:B------:R-:W-:Y:S01]  /*8520*/  F2FP.BF16.F32.PACK_AB R10, R30, R29 ;  /* 0x0000001d1e0a723e */ /* 0x000fe200000010ff */
[----:B------:R-:W-:Y:S01]  /*8530*/  FMUL R43, R70, R62 ;  /* 0x0000003e462b7220 */ /* 0x000fe20000400000 */
[----:B------:R-:W-:Y:S01]  /*8540*/  F2FP.BF16.F32.PACK_AB R11, R32, R31 ;  /* 0x0000001f200b723e */ /* 0x000fe200000010ff */
[C---:B------:R-:W-:Y:S01]  /*8550*/  FFMA R41, R73.reuse, R0, R41 ;  /* 0x0000000049297223 */ /* 0x040fe20000000029 */
[----:B------:R-:W-:Y:S01]  /*8560*/  FFMA R42, R73, R2, R42 ;  /* 0x00000002492a7223 */ /* 0x000fe2000000002a */
[----:B------:R-:W-:Y:S01]  /*8570*/  LOP3.LUT R0, R133, 0xffff0000, RZ, 0xc0, !PT ;  /* 0xffff000085007812 */ /* 0x000fe200078ec0ff */
[----:B------:R-:W-:Y:S01]  /*8580*/  FFMA R43, R73, R3, R43 ;  /* 0x00000003492b7223 */ /* 0x000fe2000000002b */
[----:B------:R-:W-:Y:S01]  /*8590*/  STS.128 [R152+0x4400], R8 ;  /* 0x0044000898007388 */ /* 0x000fe20000000c00 */
[----:B------:R-:W-:Y:S01]  /*85a0*/  SHF.L.U32 R2, R134, 0x10, RZ ;  /* 0x0000001086027819 */ /* 0x000fe200000006ff */
[----:B------:R-:W-:Y:S01]  /*85b0*/  FMUL R44, R70, R63 ;  /* 0x0000003f462c7220 */ /* 0x000fe20000400000 */
[----:B------:R-:W-:Y:S01]  /*85c0*/  LOP3.LUT R3, R134, 0xffff0000, RZ, 0xc0, !PT ;  /* 0xffff000086037812 */ /* 0x000fe200078ec0ff */
[C---:B------:R-:W-:Y:S01]  /*85d0*/  FMUL R45, R70.reuse, R64 ;  /* 0x00000040462d7220 */ /* 0x040fe20000400000 */
[C---:B---3--:R-:W-:Y:S01]  /*85e0*/  SHF.L.U32 R4, R135.reuse, 0x10, RZ ;  /* 0x0000001087047819 */ /* 0x048fe200000006ff */
        /* <DEDUP_REMOVED lines=11> */
[----:B------:R-:W-:Y:S01]  /*86a0*/  FFMA R48, R73, R5, R48 ;  /* 0x0000000549307223 */ /* 0x000fe20000000030 */
[----:B------:R-:W-:Y:S02]  /*86b0*/  F2FP.BF16.F32.PACK_AB R4, R42, R41 ;  /* 0x000000292a04723e */ /* 0x000fe400000010ff */
[----:B------:R-:W-:Y:S01]  /*86c0*/  STS.128 [R151+0x4400], R12 ;  /* 0x0044000c97007388 */ /* 0x000fe20000000c00 */
[----:B------:R-:W-:Y:S02]  /*86d0*/  F2FP.BF16.F32.PACK_AB R5, R44, R43 ;  /* 0x0000002b2c05723e */ /* 0x000fe400000010ff */
[----:B------:R-:W-:Y:S02]  /*86e0*/  F2FP.BF16.F32.PACK_AB R6, R46, R45 ;  /* 0x0000002d2e06723e */ /* 0x000fe400000010ff */
[----:B------:R-:W-:Y:S02]  /*86f0*/  F2FP.BF16.F32.PACK_AB R7, R48, R47 ;  /* 0x0000002f3007723e */ /* 0x000fe400000010ff */
[----:B------:R-:W-:Y:S02]  /*8700*/  MOV R0, UR46 ;  /* 0x0000002e00007c02 */ /* 0x000fe40008000f00 */
[----:B------:R-:W-:Y:S01]  /*8710*/  @P6 SHF.L.U32 R2, R157, 0x1f, RZ ;  /* 0x0000001f9d026819 */ /* 0x000fe200000006ff */
[----:B------:R2:W-:Y:S01]  /*8720*/  STS.128 [R150+0x4400], R4 ;  /* 0x0044000496007388 */ /* 0x0005e20000000c00 */
[----:B------:R-:W-:Y:S04]  /*8730*/  @P6 LEA R0, R0, UR44, 0x3 ;  /* 0x0000002c00006c11 */ /* 0x000fe8000f8e18ff */
[----:B------:R-:W-:Y:S01]  /*8740*/  @P6 IADD3 R0, PT, PT, R0, 0x80, RZ ;  /* 0x0000008000006810 */ /* 0x000fe20007ffe0ff */
[----:B------:R-:W-:Y:S01]  /*8750*/  @!PT LDS RZ, [RZ] ;  /* 0x00000000fffff984 */ /* 0x000fe20000000800 */
[----:B------:R-:W-:Y:S01]  /*8760*/  @!PT LDS RZ, [RZ] ;  /* 0x00000000fffff984 */ /* 0x000fe20000000800 */
[----:B------:R-:W-:Y:S01]  /*8770*/  @!PT LDS RZ, [RZ] ;  /* 0x00000000fffff984 */ /* 0x000fe20000000800 */
[----:B------:R-:W-:Y:S01]  /*8780*/  @!PT LDS RZ, [RZ] ;  /* 0x00000000fffff984 */ /* 0x000fe20000000800 */
[----:B------:R3:W-:Y:S06]  /*8790*/  MEMBAR.ALL.CTA ;  /* 0x0000000000007992 */ /* 0x0007ec0000008000 */
[----:B---3--:R-:W3:Y:S01]  /*87a0*/  FENCE.VIEW.ASYNC.S ;  /* 0x00000000000073c6 */ /* 0x008ee20000000000 */
[----:B-1----:R-:W-:Y:S02]  /*87b0*/  @P6 PRMT R0, R165, 0x654, R0 ;  /* 0x00000654a5006816 */ /* 0x002fe40000000000 */
[----:B--2---:R-:W-:Y:S01]  /*87c0*/  LEA R6, R75, UR44, 0x3 ;  /* 0x0000002c4b067c11 */ /* 0x004fe2000f8e18ff */
[----:B---3--:R-:W-:Y:S06]  /*87d0*/  BAR.SYNC.DEFER_BLOCKING 0x1, 0x80 ;  /* 0x0042000000007b1d */ /* 0x008fec0000010000 */
[----:B------:R-:W-:Y:S05]  /*87e0*/  @P0 BRA `(.L_x_115) ;  /* 0x0000000000280947 */ /* 0x000fea0003800000 */
[----:B------:R-:W1:Y:S01]  /*87f0*/  LDCU.64 UR6, c[0x0][0x348] ;  /* 0x00006900ff0677ac */ /* 0x000e620008000a00 */
[----:B------:R-:W-:Y:S02]  /*8800*/  UIADD3 UR9, UPT, UPT, UR49, 0x40, URZ ;  /* 0x0000004031097890 */ /* 0x000fe4000fffe0ff */
[----:B------:R-:W-:Y:S01]  /*8810*/  UIADD3 UR8, UPT, UPT, UR44, 0x4400, URZ ;  /* 0x000044002c087890 */ /* 0x000fe2000fffe0ff */
[----:B------:R-:W-:Y:S01]  /*8820*/  UMOV UR10, UR50 ;  /* 0x00000032000a7c82 */ /* 0x000fe20008000000 */
[----:B------:R-:W-:Y:S01]  /*8830*/  UMOV UR11, UR36 ;  /* 0x00000024000b7c82 */ /* 0x000fe20008000000 */
[----:B-1----:R-:W-:Y:S04]  /*8840*/  UIADD3 UR4, UP0, UPT, UR6, 0x680, URZ ;  /* 0x0000068006047890 */ /* 0x002fe8000ff1e0ff */
[----:B------:R-:W-:Y:S09]  /*8850*/  UIADD3.X UR5, UPT, UPT, URZ, UR7, URZ, UP0, !UPT ;  /* 0x00000007ff057290 */ /* 0x000ff200087fe4ff */
[----:B------:R1:W-:Y:S01]  /*8860*/  UTMASTG.3D [UR8], [UR4] ;  /* 0x00000008040073b5 */ /* 0x0003e20008010000 */
[----:B------:R0:W-:Y:S01]  /*8870*/  UTMACMDFLUSH ;  /* 0x00000000000079b7 */ /* 0x0001e20000000000 */
[----:B-1----:R-:W-:Y:S04]  /*8880*/  DEPBAR.LE SB0, 0x1 ;  /* 0x000080400000791a */ /* 0x002fe80000000000 */
.L_x_115:
[----:B------:R-:W-:Y:S05]  /*8890*/  BSYNC.RECONVERGENT B0 ;  /* 0x0000000000007941 */ /* 0x000fea0003800200 */
.L_x_114:
[----:B------:R-:W-:Y:S01]  /*88a0*/  BAR.SYNC.DEFER_BLOCKING 0x1, 0x80 ;  /* 0x0042000000007b1d */ /* 0x000fe20000010000 */
[----:B------:R-:W-:Y:S04]  /*88b0*/  UIADD3 UR4, UPT, UPT, UR46, 0x1, URZ ;  /* 0x000000012e047890 */ /* 0x000fe8000fffe0ff */
[----:B------:R-:W-:Y:S04]  /*88c0*/  UISETP.NE.AND UP0, UPT, UR4, 0x4, UPT ;  /* 0x000000040400788c */ /* 0x000fe8000bf05270 */
[----:B------:R-:W-:Y:S01]  /*88d0*/  USEL UR45, UR4, URZ, UP0 ;  /* 0x000000ff042d7287 */ /* 0x000fe20008000000 */
[----:B------:R1:W-:Y:S01]  /*88e0*/  @P6 SYNCS.ARRIVE.TRANS64.RED.A1T0 RZ, [R0+URZ], RZ ;  /* 0x000000ff00ff69a7 */ /* 0x0003e200081004ff */
[----:B------:R-:W-:Y:S01]  /*88f0*/  BSSY B1, `(.L_x_116) ;  /* 0x0000020000017945 */ /* 0x000fe20003800000 */
[----:B------:R-:W2:Y:S02]  /*8900*/  @P6 SYNCS.PHASECHK.TRANS64.TRYWAIT P0, [R6+URZ+0x60], R2 ;  /* 0x00006002060065a7 */ /* 0x000ea400080011ff */
[----:B--2---:R-:W-:Y:S01]  /*8910*/  @P6 SEL R83, RZ, 0x1, !P0 ;  /* 0x00000001ff536807 */ /* 0x004fe20004000000 */
[----:B-1----:R-:W-:Y:S06]  /*8920*/  @!P6 BRA `(.L_x_117) ;  /* 0x000000000070e947 */ /* 0x002fec0003800000 */
        /* <DEDUP_REMOVED lines=9> */
[----:B------:R-:W-:Y:S04]  /*89c0*/  SHF.L.U32 R5, R157, 0x1f, RZ ;  /* 0x0000001f9d057819 */ /* 0x000fe800000006ff */
[----:B------:R-:W1:Y:S02]  /*89d0*/  SYNCS.PHASECHK.TRANS64.TRYWAIT P0, [R6+URZ+0x60], R5 ;  /* 0x00006005060075a7 */ /* 0x000e6400080011ff */
[----:B-1----:R-:W-:Y:S05]  /*89e0*/  @!P0 BRA `(.L_x_120) ;  /* 0x00000034005c8947 */ /* 0x002fea0003800000 */
.L_x_119:
[----:B------:R-:W-:Y:S05]  /*89f0*/  BSYNC B0 ;  /* 0x0000000000007941 */ /* 0x000fea0003800000 */
.L_x_118:
[----:B------:R-:W-:Y:S01]  /*8a00*/  ISETP.NE.AND P0, PT, R96, RZ, PT ;  /* 0x000000ff6000720c */ /* 0x000fe20003f05270 */
[----:B------:R-:W-:Y:S11]  /*8a10*/  VIADD R75, R75, 0x1 ;  /* 0x000000014b4b7836 */ /* 0x000ff60000000000 */
[----:B------:R-:W-:Y:S01]  /*8a20*/  @!UPT UIADD3 URZ, UPT, UPT, URZ, URZ, URZ ;  /* 0x000000fffffff290 */ /* 0x000fe2000fffe0ff */
[----:B------:R2:W3:Y:S01]  /*8a30*/  @P0 LDS.128 R76, [R4+UR44+0x400] ;  /* 0x0004002c044c0984 */ /* 0x0004e20008000c00 */
[C---:B-1----:R-:W-:Y:S03]  /*8a40*/  @P0 IADD3 R5, PT, PT, R82.reuse, R2, RZ ;  /* 0x0000000252050210 */ /* 0x042fe60007ffe0ff */
[----:B------:R1:W4:Y:S04]  /*8a50*/  @P0 LDS.128 R84, [R3+0x400] ;  /* 0x0004000003540984 */ /* 0x0003280000000c00 */
[----:B------:R5:W3:Y:S04]  /*8a60*/  @P0 LDS.128 R92, [R2+0x400] ;  /* 0x00040000025c0984 */ /* 0x000ae80000000c00 */
[----:B------:R3:W3:Y:S04]  /*8a70*/  @P0 LDS.128 R100, [R5+0x400] ;  /* 0x0004000005640984 */ /* 0x0006e80000000c00 */
[----:B------:R3:W3:Y:S01]  /*8a80*/  @P0 LDS.128 R108, [R0+0x400] ;  /* 0x00040000006c0984 */ /* 0x0006e20000000c00 */
[--C-:B--2---:R-:W-:Y:S02]  /*8a90*/  @P0 IMAD.IADD R4, R81, 0x1, R0.reuse ;  /* 0x0000000151040824 */ /* 0x104fe400078e0200 */
[C---:B-1----:R-:W-:Y:S03]  /*8aa0*/  @P0 IMAD.IADD R3, R82.reuse, 0x1, R0 ;  /* 0x0000000152030824 */ /* 0x042fe600078e0200 */
[----:B------:R1:W2:Y:S01]  /*8ab0*/  @P0 LDS.128 R124, [R4+0x400] ;  /* 0x00040000047c0984 */ /* 0x0002a20000000c00 */
[----:B-----5:R-:W-:Y:S03]  /*8ac0*/  @P0 IADD3 R2, PT, PT, R82, R4, RZ ;  /* 0x0000000452020210 */ /* 0x020fe60007ffe0ff */
[----:B------:R1:W1:Y:S04]  /*8ad0*/  @P0 LDS.128 R116, [R3+0x400] ;  /* 0x0004000003740984 */ /* 0x0002680000000c00 */
[----:B------:R1:W1:Y:S02]  /*8ae0*/  @P0 LDS.128 R132, [R2+0x400] ;  /* 0x0004000002840984 */ /* 0x0002640000000c00 */
.L_x_117:
[----:B------:R-:W-:Y:S05]  /*8af0*/  BSYNC B1 ;  /* 0x0000000000017941 */ /* 0x000fea0003800000 */
.L_x_116:
[----:B---3--:R-:W-:Y:S05]  /*8b00*/  VIADD R0, R71, 0x80 ;  /* 0x0000008047007836 */ /* 0x008fea0000000000 */
[----:B------:R-:W-:Y:S04]  /*8b10*/  SHF.R.U32.HI R0, RZ, 0x15, R0 ;  /* 0x00000015ff007819 */ /* 0x000fe80000011600 */
[----:B------:R-:W-:Y:S11]  /*8b20*/  LOP3.LUT P0, RZ, R0, 0x3, R143, 0x48, !PT ;  /* 0x0000000300ff7812 */ /* 0x000ff6000780488f */
[----:B------:R-:W-:Y:S02]  /*8b30*/  @!UPT UIADD3 URZ, UPT, UPT, URZ, URZ, URZ ;  /* 0x000000fffffff290 */ /* 0x000fe4000fffe0ff */
[----:B------:R-:W-:Y:S05]  /*8b40*/  @!P0 BRA `(.L_x_121) ;  /* 0x0000000000408947 */ /* 0x000fea0003800000 */
[----:B------:R-:W3:Y:S01]  /*8b50*/  LDCU.64 UR8, c[0x4][0x70] ;  /* 0x01000e00ff0877ac */ /* 0x000ee20008000a00 */
[----:B-1----:R-:W-:Y:S01]  /*8b60*/  MOV R3, 0x0 ;  /* 0x0000000000037802 */ /* 0x002fe20000000f00 */
        /* <DEDUP_REMOVED lines=14> */
.L_x_121:
[----:B-1----:R-:W-:Y:S01]  /*8c50*/  SHF.L.U32 R3, R76, 0x10, RZ ;  /* 0x000000104c037819 */ /* 0x002fe200000006ff */
[----:B------:R-:W-:Y:S05]  /*8c60*/  WARPSYNC.ALL ;  /* 0x0000000000007948 */ /* 0x000fea0003800000 */
[----:B------:R-:W-:Y:S01]  /*8c70*/  R2UR UR4, R71 ;  /* 0x00000000470472ca */ /* 0x000fe200000e0000 */
[----:B------:R-:W-:Y:S01]  /*8c80*/  BSSY.RECONVERGENT B0, `(.L_x_122) ;  /* 0x0000103000007945 */ /* 0x000fe20003800200 */
[----:B------:R-:W-:Y:S02]  /*8c90*/  LOP3.LUT R72, R79, 0xffff0000, RZ, 0xc0, !PT ;  /* 0xffff00004f487812 */ /* 0x000fe400078ec0ff */
[----:B------:R-:W-:Y:S02]  /*8ca0*/  ISETP.NE.AND P6, PT, R161, RZ, PT ;  /* 0x000000ffa100720c */ /* 0x000fe40003fc5270 */
[----:B------:R-:W-:Y:S07]  /*8cb0*/  ISETP.NE.AND P0, PT, R160, RZ, PT ;  /* 0x000000ffa000720c */ /* 0x000fee0003f05270 */
[----:B------:R-:W1:Y:S02]  /*8cc0*/  LDTM.x64 R4, tmem[UR4+0x80] ;  /* 0x00008004000479ee */ /* 0x000e640008340000 */
[----:B-1----:R-:W-:Y:S01]  /*8cd0*/  FMUL R0, R70, R4 ;  /* 0x0000000446007220 */ /* 0x002fe20000400000 */
        /* <DEDUP_REMOVED lines=20> */
[C---:B------:R-:W-:Y:S01]  /*8e20*/  FFMA R0, R73.reuse, R6, R0 ;  /* 0x0000000649007223 */ /* 0x040fe20000000000 */
[----:B------:R-:W-:Y:S01]  /*8e30*/  FMUL R5, R70, R11 ;  /* 0x0000000b46057220 */ /* 0x000fe20000400000 */
[C---:B------:R-:W-:Y:S01]  /*8e40*/  FFMA R2, R73.reuse, R8, R2 ;  /* 0x0000000849027223 */ /* 0x040fe20000000002 */
[----:B------:R-:W-:Y:S01]  /*8e50*/  LOP3.LUT R8, R84, 0xffff0000, RZ, 0xc0, !PT ;  /* 0xffff000054087812 */ /* 0x000fe200078ec0ff */
[----:B------:R-:W-:Y:S01]  /*8e60*/  FMUL R3, R70, R12 ;  /* 0x0000000c46037220 */ /* 0x000fe20000400000 */
[----:B------:R-:W-:Y:S01]  /*8e70*/  F2FP.BF16.F32.PACK_AB R90, R0, R4 ;  /* 0x00000004005a723e */ /* 0x000fe200000010ff */
[C---:B------:R-:W-:Y:S01]  /*8e80*/  FMUL R6, R70.reuse, R13 ;  /* 0x0000000d46067220 */ /* 0x040fe20000400000 */
[----:B------:R-:W-:Y:S01]  /*8e90*/  FFMA R5, R73, R72, R5 ;  /* 0x0000004849057223 */ /* 0x000fe20000000005 */
[----:B------:R-:W-:Y:S01]  /*8ea0*/  SHF.L.U32 R72, R85, 0x10, RZ ;  /* 0x0000001055487819 */ /* 0x000fe200000006ff */
[C---:B------:R-:W-:Y:S01]  /*8eb0*/  FFMA R3, R73.reuse, R7, R3 ;  /* 0x0000000749037223 */ /* 0x040fe20000000003 */
[----:B------:R-:W-:Y:S01]  /*8ec0*/  FFMA R6, R73, R8, R6 ;  /* 0x0000000849067223 */ /* 0x000fe20000000006 */
[C---:B------:R-:W-:Y:S01]  /*8ed0*/  FMUL R4, R70.reuse, R16 ;  /* 0x0000001046047220 */ /* 0x040fe20000400000 */
[----:B------:R-:W-:Y:S01]  /*8ee0*/  F2FP.BF16.F32.PACK_AB R91, R5, R2 ;  /* 0x00000002055b723e */ /* 0x000fe200000010ff */
[C---:B------:R-:W-:Y:S01]  /*8ef0*/  FMUL R16, R70.reuse, R27 ;  /* 0x0000001b46107220 */ /* 0x040fe20000400000 */
[C---:B------:R-:W-:Y:S01]  /*8f00*/  FMUL R27, R70.reuse, R38 ;  /* 0x00000026461b7220 */ /* 0x040fe20000400000 */
[C---:B------:R-:W-:Y:S01]  /*8f10*/  FMUL R38, R70.reuse, R49 ;  /* 0x0000003146267220 */ /* 0x040fe20000400000 */
[----:B------:R-:W-:Y:S01]  /*8f20*/  FMUL R49, R70, R60 ;  /* 0x0000003c46317220 */ /* 0x000fe20000400000 */
[----:B------:R-:W-:Y:S01]  /*8f30*/  F2FP.BF16.F32.PACK_AB R60, R6, R3 ;  /* 0x00000003063c723e */ /* 0x000fe200000010ff */
[----:B------:R-:W-:Y:S01]  /*8f40*/  STS.128 [R164+UR44+0x8400], R88 ;  /* 0x00840058a4007988 */ /* 0x000fe20008000c2c */
[----:B------:R-:W-:Y:S01]  /*8f50*/  LOP3.LUT R3, R85, 0xffff0000, RZ, 0xc0, !PT ;  /* 0xffff000055037812 */ /* 0x000fe200078ec0ff */
[----:B------:R-:W-:Y:S01]  /*8f60*/  FMUL R0, R70, R14 ;  /* 0x0000000e46007220 */ /* 0x000fe20000400000 */
[----:B------:R-:W-:Y:S01]  /*8f70*/  SHF.L.U32 R6, R86, 0x10, RZ ;  /* 0x0000001056067819 */ /* 0x000fe200000006ff */
[C---:B------:R-:W-:Y:S01]  /*8f80*/  FMUL R2, R70.reuse, R15 ;  /* 0x0000000f46027220 */ /* 0x040fe20000400000 */
[C---:B------:R-:W-:Y:S01]  /*8f90*/  FMUL R13, R70.reuse, R24 ;  /* 0x00000018460d7220 */ /* 0x040fe20000400000 */
[C---:B------:R-:W-:Y:S01]  /*8fa0*/  FFMA R0, R73.reuse, R72, R0 ;  /* 0x0000004849007223 */ /* 0x040fe20000000000 */
[C---:B------:R-:W-:Y:S01]  /*8fb0*/  FMUL R5, R70.reuse, R17 ;  /* 0x0000001146057220 */ /* 0x040fe20000400000 */
[----:B------:R-:W-:Y:S01]  /*8fc0*/  FFMA R2, R73, R3, R2 ;  /* 0x0000000349027223 */ /* 0x000fe20000000002 */
[----:B------:R-:W-:Y:S01]  /*8fd0*/  SHF.L.U32 R3, R93, 0x10, RZ ;  /* 0x000000105d037819 */ /* 0x000fe200000006ff */
[C---:B------:R-:W-:Y:S01]  /*8fe0*/  FMUL R14, R70.reuse, R25 ;  /* 0x00000019460e7220 */ /* 0x040fe20000400000 */
        /* <DEDUP_REMOVED lines=8> */
[----:B------:R-:W-:Y:S01]  /*9070*/  FMUL R46, R70, R57 ;  /* 0x00000039462e7220 */ /* 0x000fe20000400000 */
[----:B------:R-:W-:Y:S01]  /*9080*/  LOP3.LUT R57, R86, 0xffff0000, RZ, 0xc0, !PT ;  /* 0xffff000056397812 */ /* 0x000fe200078ec0ff */
[C---:B------:R-:W-:Y:S01]  /*9090*/  FMUL R37, R70.reuse, R48 ;  /* 0x0000003046257220 */ /* 0x040fe20000400000 */
[C---:B------:R-:W-:Y:S01]  /*90a0*/  FMUL R39, R70.reuse, R50 ;  /* 0x0000003246277220 */ /* 0x040fe20000400000 */
[C---:B------:R-:W-:Y:S01]  /*90b0*/  FMUL R47, R70.reuse, R58 ;  /* 0x0000003a462f7220 */ /* 0x040fe20000400000 */
[C---:B------:R-:W-:Y:S01]  /*90c0*/  SHF.L.U32 R58, R87.reuse, 0x10, RZ ;  /* 0x00000010573a7819 */ /* 0x040fe200000006ff */
[----:B------:R-:W-:Y:S01]  /*90d0*/  FMUL R50, R70, R61 ;  /* 0x0000003d46327220 */ /* 0x000fe20000400000 */
[----:B------:R-:W-:Y:S01]  /*90e0*/  F2FP.BF16.F32.PACK_AB R61, R2, R0 ;  /* 0x00000000023d723e */ /* 0x000fe200000010ff */
[C---:B------:R-:W-:Y:S01]  /*90f0*/  FMUL R48, R70.reuse, R59 ;  /* 0x0000003b46307220 */ /* 0x040fe20000400000 */
[----:B------:R-:W-:Y:S01]  /*9100*/  LOP3.LUT R59, R87, 0xffff0000, RZ, 0xc0, !PT ;  /* 0xffff0000573b7812 */ /* 0x000fe200078ec0ff */
[----:B------:R-:W-:Y:S01]  /*9110*/  FMUL R7, R70, R18 ;  /* 0x0000001246077220 */ /* 0x000fe20000400000 */
[----:B------:R-:W-:Y:S01]  /*9120*/  SHF.L.U32 R0, R92, 0x10, RZ ;  /* 0x000000105c007819 */ /* 0x000fe200000006ff */
[----:B------:R-:W-:Y:S01]  /*9130*/  FMUL R8, R70, R19 ;  /* 0x0000001346087220 */ /* 0x000fe20000400000 */
[----:B------:R-:W-:Y:S01]  /*9140*/  LOP3.LUT R2, R92, 0xffff0000, RZ, 0xc0, !PT ;  /* 0xffff00005c027812 */ /* 0x000fe200078ec0ff */
[C---:B------:R-:W-:Y:S01]  /*9150*/  FFMA R4, R73.reuse, R6, R4 ;  /* 0x0000000649047223 */ /* 0x040fe20000000004 */
[C---:B------:R-:W-:Y:S01]  /*9160*/  FMUL R9, R70.reuse, R20 ;  /* 0x0000001446097220 */ /* 0x040fe20000400000 */
[C---:B------:R-:W-:Y:S01]  /*9170*/  FFMA R5, R73.reuse, R57, R5 ;  /* 0x0000003949057223 */ /* 0x040fe20000000005 */
[C---:B------:R-:W-:Y:S01]  /*9180*/  FFMA R7, R73.reuse, R58, R7 ;  /* 0x0000003a49077223 */ /* 0x040fe20000000007 */
[C---:B------:R-:W-:Y:S01]  /*9190*/  FMUL R10, R70.reuse, R21 ;  /* 0x00000015460a7220 */ /* 0x040fe20000400000 */
[C---:B------:R-:W-:Y:S01]  /*91a0*/  FFMA R8, R73.reuse, R59, R8 ;  /* 0x0000003b49087223 */ /* 0x040fe20000000008 */
[----:B------:R-:W-:Y:S01]  /*91b0*/  FFMA R9, R73, R0, R9 ;  /* 0x0000000049097223 */ /* 0x000fe20000000009 */
[----:B------:R-:W-:Y:S01]  /*91c0*/  LOP3.LUT R0, R93, 0xffff0000, RZ, 0xc0, !PT ;  /* 0xffff00005d007812 */ /* 0x000fe200078ec0ff */
[----:B------:R-:W-:Y:S01]  /*91d0*/  FMUL R11, R70, R22 ;  /* 0x00000016460b7220 */ /* 0x000fe20000400000 */
[C---:B------:R-:W-:Y:S01]  /*91e0*/  FFMA R10, R73.reuse, R2, R10 ;  /* 0x00000002490a7223 */ /* 0x040fe2000000000a */
[----:B------:R-:W-:Y:S01]  /*91f0*/  SHF.L.U32 R2, R94, 0x10, RZ ;  /* 0x000000105e027819 */ /* 0x000fe200000006ff */
[C---:B------:R-:W-:Y:S01]  /*9200*/  FMUL R12, R70.reuse, R23 ;  /* 0x00000017460c7220 */ /* 0x040fe20000400000 */
[----:B------:R-:W-:Y:S01]  /*9210*/  FFMA R11, R73, R3, R11 ;  /* 0x00000003490b7223 */ /* 0x000fe2000000000b */
[----:B------:R-:W-:Y:S01]  /*9220*/  SHF.L.U32 R3, R95, 0x10, RZ ;  /* 0x000000105f037819 */ /* 0x000fe200000006ff */
        /* <DEDUP_REMOVED lines=11> */
[----:B------:R-:W-:Y:S01]  /*92e0*/  FFMA R16, R73, R2, R16 ;  /* 0x0000000249107223 */ /* 0x000fe20000000010 */
[----:B------:R-:W-:Y:S01]  /*92f0*/  LOP3.LUT R2, R100, 0xffff0000, RZ, 0xc0, !PT ;  /* 0xffff000064027812 */ /* 0x000fe200078ec0ff */
[C---:B------:R-:W-:Y:S01]  /*9300*/  FMUL R30, R70.reuse, R41 ;  /* 0x00000029461e7220 */ /* 0x040fe20000400000 */
[C---:B------:R-:W-:Y:S01]  /*9310*/  FMUL R40, R70.reuse, R51 ;  /* 0x0000003346287220 */ /* 0x040fe20000400000 */
[C---:B------:R-:W-:Y:S01]  /*9320*/  FMUL R41, R70.reuse, R52 ;  /* 0x0000003446297220 */ /* 0x040fe20000400000 */
[C---:B------:R-:W-:Y:S01]  /*9330*/  FMUL R51, R70.reuse, R62 ;  /* 0x0000003e46337220 */ /* 0x040fe20000400000 */
[----:B------:R-:W-:Y:S01]  /*9340*/  F2FP.BF16.F32.PACK_AB R62, R5, R4 ;  /* 0x00000004053e723e */ /* 0x000fe200000010ff */
[----:B------:R-:W-:Y:S01]  /*9350*/  FMUL R52, R70, R63 ;  /* 0x0000003f46347220 */ /* 0x000fe20000400000 */
[----:B------:R-:W-:Y:S01]  /*9360*/  F2FP.BF16.F32.PACK_AB R63, R8, R7 ;  /* 0x00000007083f723e */ /* 0x000fe200000010ff */
[----:B------:R-:W-:Y:S01]  /*9370*/  FFMA R17, R73, R0, R17 ;  /* 0x0000000049117223 */ /* 0x000fe20000000011 */
[----:B------:R-:W-:Y:S01]  /*9380*/  LOP3.LUT R0, R101, 0xffff0000, RZ, 0xc0, !PT ;  /* 0xffff000065007812 */ /* 0x000fe200078ec0ff */
[C---:B------:R-:W-:Y:S01]  /*9390*/  FFMA R18, R73.reuse, R2, R18 ;  /* 0x0000000249127223 */ /* 0x040fe20000000012 */
[C---:B------:R-:W-:Y:S01]  /*93a0*/  SHF.L.U32 R2, R102.reuse, 0x10, RZ ;  /* 0x0000001066027819 */ /* 0x040fe200000006ff */
[----:B------:R-:W-:Y:S01]  /*93b0*/  FFMA R19, R73, R3, R19 ;  /* 0x0000000349137223 */ /* 0x000fe20000000013 */
[----:B------:R-:W-:Y:S01]  /*93c0*/  LOP3.LUT R3, R102, 0xffff0000, RZ, 0xc0, !PT ;  /* 0xffff000066037812 */ /* 0x000fe200078ec0ff */
[C---:B------:R-:W-:Y:S01]  /*93d0*/  FMUL R20, R70.reuse, R31 ;  /* 0x0000001f46147220 */ /* 0x040fe20000400000 */
[C---:B------:R-:W-:Y:S01]  /*93e0*/  SHF.L.U32 R4, R103.reuse, 0x10, RZ ;  /* 0x0000001067047819 */ /* 0x040fe200000006ff */
[----:B------:R-:W-:Y:S01]  /*93f0*/  FMUL R21, R70, R32 ;  /* 0x0000002046157220 */ /* 0x000fe20000400000 */
[----:B------:R-:W-:Y:S01]  /*9400*/  F2FP.BF16.F32.PACK_AB R8, R10, R9 ;  /* 0x000000090a08723e */ /* 0x000fe200000010ff */
[----:B------:R-:W-:Y:S01]  /*9410*/  STS.128 [R163+0x8400], R60 ;  /* 0x0084003ca3007388 */ /* 0x000fe20000000c00 */
        /* <DEDUP_REMOVED lines=8> */
[C---:B------:R-:W-:Y:S01]  /*94a0*/  SHF.L.U32 R0, R108.reuse, 0x10, RZ ;  /* 0x000000106c007819 */ /* 0x040fe200000006ff */
[C---:B------:R-:W-:Y:S01]  /*94b0*/  FFMA R22, R73.reuse, R3, R22 ;  /* 0x0000000349167223 */ /* 0x040fe20000000016 */
[----:B------:R-:W-:Y:S01]  /*94c0*/  LOP3.LUT R2, R108, 0xffff0000, RZ, 0xc0, !PT ;  /* 0xffff00006c027812 */ /* 0x000fe200078ec0ff */
[C---:B------:R-:W-:Y:S01]  /*94d0*/  FFMA R23, R73.reuse, R4, R23 ;  /* 0x0000000449177223 */ /* 0x040fe20000000017 */
[----:B------:R-:W-:Y:S01]  /*94e0*/  F2FP.BF16.F32.PACK_AB R4, R18, R17 ;  /* 0x000000111204723e */ /* 0x000fe200000010ff */
[C---:B------:R-:W-:Y:S01]  /*94f0*/  FFMA R24, R73.reuse, R5, R24 ;  /* 0x0000000549187223 */ /* 0x040fe20000000018 */
[----:B------:R-:W-:Y:S01]  /*9500*/  F2FP.BF16.F32.PACK_AB R5, R20, R19 ;  /* 0x000000131405723e */ /* 0x000fe200000010ff */
[----:B------:R-:W-:Y:S01]  /*9510*/  STS.128 [R162+0x8400], R8 ;  /* 0x00840008a2007388 */ /* 0x000fe20000000c00 */
[----:B------:R-:W-:Y:S01]  /*9520*/  F2FP.BF16.F32.PACK_AB R6, R22, R21 ;  /* 0x000000151606723e */ /* 0x000fe200000010ff */
[C---:B------:R-:W-:Y:S01]  /*9530*/  FFMA R25, R73.reuse, R0, R25 ;  /* 0x0000000049197223 */ /* 0x040fe20000000019 */
[----:B------:R-:W-:Y:S01]  /*9540*/  F2FP.BF16.F32.PACK_AB R7, R24, R23 ;  /* 0x000000171807723e */ /* 0x000fe200000010ff */
[----:B------:R-:W-:Y:S01]  /*9550*/  FFMA R26, R73, R2, R26 ;  /* 0x00000002491a7223 */ /* 0x000fe2000000001a */
[C---:B------:R-:W-:Y:S01]  /*9560*/  SHF.L.U32 R3, R109.reuse, 0x10, RZ ;  /* 0x000000106d037819 */ /* 0x040fe200000006ff */
[----:B------:R-:W-:Y:S01]  /*9570*/  FMUL R31, R70, R42 ;  /* 0x0000002a461f7220 */ /* 0x000fe20000400000 */
[----:B------:R-:W-:Y:S01]  /*9580*/  LOP3.LUT R0, R109, 0xffff0000, RZ, 0xc0, !PT ;  /* 0xffff00006d007812 */ /* 0x000fe200078ec0ff */
[----:B------:R1:W-:Y:S01]  /*9590*/  STS.128 [R154+0x8400], R4 ;  /* 0x008400049a007388 */ /* 0x0003e20000000c00 */
[C---:B------:R-:W-:Y:S01]  /*95a0*/  SHF.L.U32 R2, R110.reuse, 0x10, RZ ;  /* 0x000000106e027819 */ /* 0x040fe200000006ff */
[C---:B------:R-:W-:Y:S01]  /*95b0*/  FFMA R27, R73.reuse, R3, R27 ;  /* 0x00000003491b7223 */ /* 0x040fe2000000001b */
[----:B------:R-:W-:Y:S01]  /*95c0*/  LOP3.LUT R3, R110, 0xffff0000, RZ, 0xc0, !PT ;  /* 0xffff00006e037812 */ /* 0x000fe200078ec0ff */
[C---:B------:R-:W-:Y:S01]  /*95d0*/  FFMA R28, R73.reuse, R0, R28 ;  /* 0x00000000491c7223 */ /* 0x040fe2000000001c */
[C---:B------:R-:W-:Y:S01]  /*95e0*/  SHF.L.U32 R0, R116.reuse, 0x10, RZ ;  /* 0x0000001074007819 */ /* 0x040fe200000006ff */
[C---:B------:R-:W-:Y:S01]  /*95f0*/  FFMA R29, R73.reuse, R2, R29 ;  /* 0x00000002491d7223 */ /* 0x040fe2000000001d */
[----:B------:R-:W-:Y:S01]  /*9600*/  LOP3.LUT R2, R116, 0xffff0000, RZ, 0xc0, !PT ;  /* 0xffff000074027812 */ /* 0x000fe200078ec0ff */
        /* <DEDUP_REMOVED lines=13> */
[C---:B-1----:R-:W-:Y:S02]  /*96e0*/  SHF.L.U32 R4, R111.reuse, 0x10, RZ ;  /* 0x000000106f047819 */ /* 0x042fe400000006ff */
[----:B------:R-:W-:Y:S02]  /*96f0*/  LOP3.LUT R5, R111, 0xffff0000, RZ, 0xc0, !PT ;  /* 0xffff00006f057812 */ /* 0x000fe400078ec0ff */
[----:B------:R-:W-:Y:S01]  /*9700*/  F2FP.BF16.F32.PACK_AB R6, R30, R29 ;  /* 0x0000001d1e06723e */ /* 0x000fe200000010ff */
[C---:B------:R-:W-:Y:S01]  /*9710*/  FFMA R31, R73.reuse, R4, R31 ;  /* 0x00000004491f7223 */ /* 0x040fe2000000001f */
[----:B------:R-:W-:Y:S01]  /*9720*/  F2FP.BF16.F32.PACK_AB R4, R26, R25 ;  /* 0x000000191a04723e */ /* 0x000fe200000010ff */
[C---:B------:R-:W-:Y:S01]  /*9730*/  FFMA R32, R73.reuse, R5, R32 ;  /* 0x0000000549207223 */ /* 0x040fe20000000020 */
[----:B------:R-:W-:Y:S01]  /*9740*/  F2FP.BF16.F32.PACK_AB R5, R28, R27 ;  /* 0x0000001b1c05723e */ /* 0x000fe200000010ff */
[----:B------:R-:W-:Y:S01]  /*9750*/  FFMA R33, R73, R0, R33 ;  /* 0x0000000049217223 */ /* 0x000fe20000000021 */
[----:B------:R-:W-:Y:S01]  /*9760*/  LOP3.LUT R0, R117, 0xffff0000, RZ, 0xc0, !PT ;  /* 0xffff000075007812 */ /* 0x000fe200078ec0ff */
[C---:B------:R-:W-:Y:S01]  /*9770*/  FFMA R34, R73.reuse, R2, R34 ;  /* 0x0000000249227223 */ /* 0x040fe20000000022 */
[----:B------:R-:W-:Y:S01]  /*9780*/  SHF.L.U32 R2, R118, 0x10, RZ ;  /* 0x0000001076027819 */ /* 0x000fe200000006ff */
[C---:B------:R-:W-:Y:S01]  /*9790*/  FFMA R35, R73.reuse, R3, R35 ;  /* 0x0000000349237223 */ /* 0x040fe20000000023 */
[----:B------:R-:W-:Y:S01]  /*97a0*/  F2FP.BF16.F32.PACK_AB R7, R32, R31 ;  /* 0x0000001f2007723e */ /* 0x000fe200000010ff */
[C---:B------:R-:W-:Y:S01]  /*97b0*/  FFMA R36, R73.reuse, R0, R36 ;  /* 0x0000000049247223 */ /* 0x040fe20000000024 */
[----:B------:R-:W-:Y:S01]  /*97c0*/  LOP3.LUT R0, R118, 0xffff0000, RZ, 0xc0, !PT ;  /* 0xffff000076007812 */ /* 0x000fe200078ec0ff */
[----:B------:R-:W-:Y:S01]  /*97d0*/  FFMA R37, R73, R2, R37 ;  /* 0x0000000249257223 */ /* 0x000fe20000000025 */
[----:B------:R-:W-:Y:S01]  /*97e0*/  SHF.L.U32 R3, R119, 0x10, RZ ;  /* 0x0000001077037819 */ /* 0x000fe200000006ff */
[----:B------:R1:W-:Y:S01]  /*97f0*/  STS.128 [R153+0x8400], R4 ;  /* 0x0084000499007388 */ /* 0x0003e20000000c00 */
[C---:B--2---:R-:W-:Y:S01]  /*9800*/  SHF.L.U32 R2, R124.reuse, 0x10, RZ ;  /* 0x000000107c027819 */ /* 0x044fe200000006ff */
[----:B------:R-:W-:Y:S01]  /*9810*/  FFMA R38, R73, R0, R38 ;  /* 0x0000000049267223 */ /* 0x000fe20000000026 */
[----:B------:R-:W-:Y:S01]  /*9820*/  LOP3.LUT R0, R119, 0xffff0000, RZ, 0xc0, !PT ;  /* 0xffff000077007812 */ /* 0x000fe200078ec0ff */
[C---:B------:R-:W-:Y:S01]  /*9830*/  FFMA R39, R73.reuse, R3, R39 ;  /* 0x0000000349277223 */ /* 0x040fe20000000027 */
[----:B------:R-:W-:Y:S02]  /*9840*/  LOP3.LUT R3, R124, 0xffff0000, RZ, 0xc0, !PT ;  /* 0xffff00007c037812 */ /* 0x000fe400078ec0ff */
[----:B------:R-:W-:Y:S01]  /*9850*/  F2FP.BF16.F32.PACK_AB R8, R34, R33 ;  /* 0x000000212208723e */ /* 0x000fe200000010ff */
[----:B------:R-:W-:Y:S01]  /*9860*/  FFMA R40, R73, R0, R40 ;  /* 0x0000000049287223 */ /* 0x000fe20000000028 */
[----:B------:R-:W-:Y:S01]  /*9870*/  SHF.L.U32 R0, R125, 0x10, RZ ;  /* 0x000000107d007819 */ /* 0x000fe200000006ff */
[----:B------:R-:W-:Y:S01]  /*9880*/  FFMA R41, R73, R2, R41 ;  /* 0x0000000249297223 */ /* 0x000fe20000000029 */
[----:B------:R-:W-:Y:S01]  /*9890*/  LOP3.LUT R2, R125, 0xffff0000, RZ, 0xc0, !PT ;  /* 0xffff00007d027812 */ /* 0x000fe200078ec0ff */
[----:B------:R-:W-:Y:S01]  /*98a0*/  FFMA R42, R73, R3, R42 ;  /* 0x00000003492a7223 */ /* 0x000fe2000000002a */
[----:B------:R-:W-:Y:S01]  /*98b0*/  SHF.L.U32 R3, R127, 0x10, RZ ;  /* 0x000000107f037819 */ /* 0x000fe200000006ff */
[C---:B------:R-:W-:Y:S01]  /*98c0*/  FFMA R43, R73.reuse, R0, R43 ;  /* 0x00000000492b7223 */ /* 0x040fe2000000002b */
[C---:B------:R-:W-:Y:S01]  /*98d0*/  SHF.L.U32 R0, R126.reuse, 0x10, RZ ;  /* 0x000000107e007819 */ /* 0x040fe200000006ff */
[C---:B------:R-:W-:Y:S01]  /*98e0*/  FFMA R44, R73.reuse, R2, R44 ;  /* 0x00000002492c7223 */ /* 0x040fe2000000002c */
[----:B------:R-:W-:Y:S02]  /*98f0*/  LOP3.LUT R2, R126, 0xffff0000, RZ, 0xc0, !PT ;  /* 0xffff00007e027812 */ /* 0x000fe400078ec0ff */
[----:B------:R-:W-:Y:S01]  /*9900*/  F2FP.BF16.F32.PACK_AB R9, R36, R35 ;  /* 0x000000232409723e */ /* 0x000fe200000010ff */
        /* <DEDUP_REMOVED lines=8> */
[C---:B------:R-:W-:Y:S01]  /*9990*/  FFMA R49, R73.reuse, R2, R49 ;  /* 0x0000000249317223 */ /* 0x040fe20000000031 */
[----:B------:R-:W-:Y:S02]  /*99a0*/  F2FP.BF16.F32.PACK_AB R10, R38, R37 ;  /* 0x00000025260a723e */ /* 0x000fe400000010ff */
[----:B------:R-:W-:Y:S01]  /*99b0*/  F2FP.BF16.F32.PACK_AB R11, R40, R39 ;  /* 0x00000027280b723e */ /* 0x000fe200000010ff */
[----:B------:R-:W-:Y:S01]  /*99c0*/  FFMA R50, R73, R0, R50 ;  /* 0x0000000049327223 */ /* 0x000fe20000000032 */
[----:B------:R-:W-:Y:S01]  /*99d0*/  LOP3.LUT R0, R133, 0xffff0000, RZ, 0xc0, !PT ;  /* 0xffff000085007812 */ /* 0x000fe200078ec0ff */
[C---:B------:R-:W-:Y:S01]  /*99e0*/  FFMA R51, R73.reuse, R3, R51 ;  /* 0x0000000349337223 */ /* 0x040fe20000000033 */
[C---:B------:R-:W-:Y:S01]  /*99f0*/  SHF.L.U32 R2, R134.reuse, 0x10, RZ ;  /* 0x0000001086027819 */ /* 0x040fe200000006ff */
[----:B------:R2:W-:Y:S01]  /*9a00*/  STS.128 [R152+0x8400], R8 ;  /* 0x0084000898007388 */ /* 0x0005e20000000c00 */
[----:B------:R-:W-:Y:S01]  /*9a10*/  LOP3.LUT R3, R134, 0xffff0000, RZ, 0xc0, !PT ;  /* 0xffff000086037812 */ /* 0x000fe200078ec0ff */
[----:B------:R-:W-:Y:S01]  /*9a20*/  FFMA R52, R73, R0, R52 ;  /* 0x0000000049347223 */ /* 0x000fe20000000034 */
[----:B-1----:R-:W-:Y:S01]  /*9a30*/  SHF.L.U32 R4, R135, 0x10, RZ ;  /* 0x0000001087047819 */ /* 0x002fe200000006ff */
[----:B------:R-:W-:Y:S01]  /*9a40*/  FFMA R53, R73, R2, R53 ;  /* 0x0000000249357223 */ /* 0x000fe20000000035 */
[----:B------:R-:W-:Y:S01]  /*9a50*/  LOP3.LUT R5, R135, 0xffff0000, RZ, 0xc0, !PT ;  /* 0xffff000087057812 */ /* 0x000fe200078ec0ff */
[C---:B------:R-:W-:Y:S01]  /*9a60*/  FFMA R54, R73.reuse, R3, R54 ;  /* 0x0000000349367223 */ /* 0x040fe20000000036 */
[----:B------:R-:W-:Y:S01]  /*9a70*/  F2FP.BF16.F32.PACK_AB R12, R42, R41 ;  /* 0x000000292a0c723e */ /* 0x000fe200000010ff */
[C---:B------:R-:W-:Y:S01]  /*9a80*/  FFMA R55, R73.reuse, R4, R55 ;  /* 0x0000000449377223 */ /* 0x040fe20000000037 */
[----:B------:R-:W-:Y:S01]  /*9a90*/  F2FP.BF16.F32.PACK_AB R13, R44, R43 ;  /* 0x0000002b2c0d723e */ /* 0x000fe200000010ff */
[----:B------:R-:W-:Y:S01]  /*9aa0*/  FFMA R56, R73, R5, R56 ;  /* 0x0000000549387223 */ /* 0x000fe20000000038 */
[----:B------:R-:W-:Y:S02]  /*9ab0*/  F2FP.BF16.F32.PACK_AB R14, R46, R45 ;  /* 0x0000002d2e0e723e */ /* 0x000fe400000010ff */
[----:B------:R-:W-:Y:S02]  /*9ac0*/  F2FP.BF16.F32.PACK_AB R15, R48, R47 ;  /* 0x0000002f300f723e */ /* 0x000fe400000010ff */
[----:B------:R-:W-:Y:S02]  /*9ad0*/  F2FP.BF16.F32.PACK_AB R4, R50, R49 ;  /* 0x000000313204723e */ /* 0x000fe400000010ff */
[----:B------:R-:W-:Y:S01]  /*9ae0*/  F2FP.BF16.F32.PACK_AB R5, R52, R51 ;  /* 0x000000333405723e */ /* 0x000fe200000010ff */
[----:B------:R2:W-:Y:S01]  /*9af0*/  STS.128 [R151+0x8400], R12 ;  /* 0x0084000c97007388 */ /* 0x0005e20000000c00 */
[----:B------:R-:W-:Y:S02]  /*9b00*/  F2FP.BF16.F32.PACK_AB R6, R54, R53 ;  /* 0x000000353606723e */ /* 0x000fe400000010ff */
[----:B------:R-:W-:Y:S02]  /*9b10*/  F2FP.BF16.F32.PACK_AB R7, R56, R55 ;  /* 0x000000373807723e */ /* 0x000fe400000010ff */
[----:B------:R-:W-:Y:S02]  /*9b20*/  MOV R0, UR45 ;  /* 0x0000002d00007c02 */ /* 0x000fe40008000f00 */
[----:B------:R-:W-:Y:S01]  /*9b30*/  LEA R3, R75, UR44, 0x3 ;  /* 0x0000002c4b037c11 */ /* 0x000fe2000f8e18ff */
[----:B------:R2:W-:Y:S01]  /*9b40*/  STS.128 [R150+0x8400], R4 ;  /* 0x0084000496007388 */ /* 0x0005e20000000c00 */
[----:B------:R-:W-:Y:S02]  /*9b50*/  @P6 LEA R0, R0, UR44, 0x3 ;  /* 0x0000002c00006c11 */ /* 0x000fe4000f8e18ff */
[----:B------:R-:W-:Y:S02]  /*9b60*/  @P6 SHF.L.U32 R2, R157, 0x1f, RZ ;  /* 0x0000001f9d026819 */ /* 0x000fe400000006ff */
[----:B------:R-:W-:Y:S01]  /*9b70*/  @P6 IADD3 R0, PT, PT, R0, 0x80, RZ ;  /* 0x0000008000006810 */ /* 0x000fe20007ffe0ff */
[----:B------:R-:W-:Y:S01]  /*9b80*/  @!PT LDS RZ, [RZ] ;  /* 0x00000000fffff984 */ /* 0x000fe20000000800 */
[----:B------:R-:W-:Y:S01]  /*9b90*/  @!PT LDS RZ, [RZ] ;  /* 0x00000000fffff984 */ /* 0x000fe20000000800 */
[----:B------:R-:W-:Y:S01]  /*9ba0*/  @!PT LDS RZ, [RZ] ;  /* 0x00000000fffff984 */ /* 0x000fe20000000800 */
[----:B------:R-:W-:Y:S01]  /*9bb0*/  @!PT LDS RZ, [RZ] ;  /* 0x00000000fffff984 */ /* 0x000fe20000000800 */
[----:B------:R1:W-:Y:S06]  /*9bc0*/  MEMBAR.ALL.CTA ;  /* 0x0000000000007992 */ /* 0x0003ec0000008000 */
[----:B-1----:R-:W1:Y:S01]  /*9bd0*/  FENCE.VIEW.ASYNC.S ;  /* 0x00000000000073c6 */ /* 0x002e620000000000 */
[----:B------:R-:W-:Y:S01]  /*9be0*/  @P6 PRMT R0, R165, 0x654, R0 ;  /* 0x00000654a5006816 */ /* 0x000fe20000000000 */
[----:B-1----:R-:W-:Y:S06]  /*9bf0*/  BAR.SYNC.DEFER_BLOCKING 0x1, 0x80 ;  /* 0x0042000000007b1d */ /* 0x002fec0000010000 */
        /* <DEDUP_REMOVED lines=11> */
.L_x_123:
[----:B------:R-:W-:Y:S05]  /*9cb0*/  BSYNC.RECONVERGENT B0 ;  /* 0x0000000000007941 */ /* 0x000fea0003800200 */
.L_x_122:
[----:B------:R-:W-:Y:S01]  /*9cc0*/  BAR.SYNC.DEFER_BLOCKING 0x1, 0x80 ;  /* 0x0042000000007b1d */ /* 0x000fe20000010000 */
[----:B------:R-:W-:Y:S04]  /*9cd0*/  UIADD3 UR4, UPT, UPT, UR45, 0x1, URZ ;  /* 0x000000012d047890 */ /* 0x000fe8000fffe0ff */
[----:B------:R-:W-:Y:S04]  /*9ce0*/  UISETP.NE.AND UP0, UPT, UR4, 0x4, UPT ;  /* 0x000000040400788c */ /* 0x000fe8000bf05270 */
[----:B------:R-:W-:Y:S01]  /*9cf0*/  USEL UR46, UR4, URZ, UP0 ;  /* 0x000000ff042e7287 */ /* 0x000fe20008000000 */
[----:B------:R1:W-:Y:S01]  /*9d00*/  @P6 SYNCS.ARRIVE.TRANS64.RED.A1T0 RZ, [R0+URZ], RZ ;  /* 0x000000ff00ff69a7 */ /* 0x0003e200081004ff */
[----:B------:R-:W-:Y:S01]  /*9d10*/  BSSY B1, `(.L_x_124) ;  /* 0x000001f000017945 */ /* 0x000fe20003800000 */
[----:B------:R-:W3:Y:S02]  /*9d20*/  @P6 SYNCS.PHASECHK.TRANS64.TRYWAIT P0, [R3+URZ+0x60], R2 ;  /* 0x00006002030065a7 */ /* 0x000ee400080011ff */
[----:B---3--:R-:W-:Y:S01]  /*9d30*/  @P6 SEL R83, RZ, 0x1, !P0 ;  /* 0x00000001ff536807 */ /* 0x008fe20004000000 */
[----:B-1----:R-:W-:Y:S06]  /*9d40*/  @!P6 BRA `(.L_x_125) ;  /* 0x00000000006ce947 */ /* 0x002fec0003800000 */
[----:B------:R-:W-:Y:S01]  /*9d50*/  ISETP.NE.AND P1, PT, R96, RZ, PT ;  /* 0x000000ff6000720c */ /* 0x000fe20003f25270 */
[----:B------:R-:W-:Y:S01]  /*9d60*/  BSSY B0, `(.L_x_126) ;  /* 0x000000b000007945 */ /* 0x000fe20003800000 */
[----:B------:R-:W-:Y:S11]  /*9d70*/  ISETP.NE.AND P0, PT, R83, RZ, PT ;  /* 0x000000ff5300720c */ /* 0x000ff60003f05270 */
[----:B------:R-:W-:Y:S05]  /*9d80*/  @P1 IMAD R75, R75, 0x4000, R164 ;  /* 0x000040004b4b1824 */ /* 0x000fea00078e02a4 */
[----:B--2---:R-:W-:Y:S04]  /*9d90*/  @P1 IADD3 R4, PT, PT, R75, UR44, RZ ;  /* 0x0000002c4b041c10 */ /* 0x004fe8000fffe0ff */
[----:B------:R-:W-:Y:S01]  /*9da0*/  @P1 IADD3 R2, PT, PT, R81, R4, RZ ;  /* 0x0000000451021210 */ /* 0x000fe20007ffe0ff */
[--C-:B------:R-:W-:Y:S02]  /*9db0*/  @P1 IMAD.IADD R80, R80, 0x1, R4.reuse ;  /* 0x0000000150501824 */ /* 0x100fe400078e0204 */
[----:B------:R-:W-:Y:S01]  /*9dc0*/  @P1 IMAD.IADD R4, R82, 0x1, R4 ;  /* 0x0000000152041824 */ /* 0x000fe200078e0204 */
[----:B------:R-:W-:Y:S06]  /*9dd0*/  @P0 BRA `(.L_x_127) ;  /* 0x00000000000c0947 */ /* 0x000fec0003800000 */
[----:B------:R-:W-:Y:S04]  /*9de0*/  SHF.L.U32 R0, R157, 0x1f, RZ ;  /* 0x0000001f9d007819 */ /* 0x000fe800000006ff */
[----:B------:R-:W1:Y:S02]  /*9df0*/  SYNCS.PHASECHK.TRANS64.TRYWAIT P0, [R3+URZ+0x60], R0 ;  /* 0x00006000030075a7 */ /* 0x000e6400080011ff */
[----:B-1----:R-:W-:Y:S05]  /*9e00*/  @!P0 BRA `(.L_x_128) ;  /* 0x0000002000688947 */ /* 0x002fea0003800000 */
.L_x_127:
[----:B------:R-:W-:Y:S05]  /*9e10*/  BSYNC B0 ;  /* 0x0000000000007941 */ /* 0x000fea0003800000 */
.L_x_126:
[----:B------:R-:W-:Y:S11]  /*9e20*/  ISETP.NE.AND P0, PT, R96, RZ, PT ;  /* 0x000000ff6000720c */ /* 0x000ff60003f05270 */
[----:B------:R-:W-:Y:S02]  /*9e30*/  @!UPT UIADD3 URZ, UPT, UPT, URZ, URZ, URZ ;  /* 0x000000fffffff290 */ /* 0x000fe4000fffe0ff */
[----:B------:R3:W4:Y:S01]  /*9e40*/  @P0 LDS.128 R76, [R75+UR44+0x400] ;  /* 0x0004002c4b4c0984 */ /* 0x0007220008000c00 */
[----:B------:R-:W-:Y:S01]  /*9e50*/  @P0 IMAD.IADD R81, R81, 0x1, R80 ;  /* 0x0000000151510824 */ /* 0x000fe200078e0250 */
[C---:B-1----:R-:W-:Y:S01]  /*9e60*/  @P0 IADD3 R3, PT, PT, R82.reuse, R80, RZ ;  /* 0x0000005052030210 */ /* 0x042fe20007ffe0ff */
[C---:B------:R-:W-:Y:S01]  /*9e70*/  @P0 IMAD.IADD R0, R82.reuse, 0x1, R2 ;  /* 0x0000000152000824 */ /* 0x040fe200078e0202 */
[----:B------:R3:W1:Y:S02]  /*9e80*/  @P0 LDS.128 R84, [R4+0x400] ;  /* 0x0004000004540984 */ /* 0x0006640000000c00 */
[----:B------:R-:W-:Y:S02]  /*9e90*/  @P0 IADD3 R82, PT, PT, R82, R81, RZ ;  /* 0x0000005152520210 */ /* 0x000fe40007ffe0ff */
[----:B------:R3:W2:Y:S04]  /*9ea0*/  @P0 LDS.128 R92, [R2+0x400] ;  /* 0x00040000025c0984 */ /* 0x0006a80000000c00 */
[----:B------:R3:W1:Y:S04]  /*9eb0*/  @P0 LDS.128 R100, [R0+0x400] ;  /* 0x0004000000640984 */ /* 0x0006680000000c00 */
[----:B------:R3:W1:Y:S04]  /*9ec0*/  @P0 LDS.128 R108, [R80+0x400] ;  /* 0x00040000506c0984 */ /* 0x0006680000000c00 */
[----:B------:R3:W1:Y:S04]  /*9ed0*/  @P0 LDS.128 R116, [R3+0x400] ;  /* 0x0004000003740984 */ /* 0x0006680000000c00 */
[----:B------:R3:W1:Y:S04]  /*9ee0*/  @P0 LDS.128 R124, [R81+0x400] ;  /* 0x00040000517c0984 */ /* 0x0006680000000c00 */
[----:B------:R3:W1:Y:S02]  /*9ef0*/  @P0 LDS.128 R132, [R82+0x400] ;  /* 0x0004000052840984 */ /* 0x0006640000000c00 */
.L_x_125:
[----:B------:R-:W-:Y:S05]  /*9f00*/  BSYNC B1 ;  /* 0x0000000000017941 */ /* 0x000fea0003800000 */
.L_x_124:
[----:B---3--:R-:W-:Y:S05]  /*9f10*/  VIADD R0, R71, 0xc0 ;  /* 0x000000c047007836 */ /* 0x008fea0000000000 */
[----:B------:R-:W-:Y:S04]  /*9f20*/  SHF.R.U32.HI R0, RZ, 0x15, R0 ;  /* 0x00000015ff007819 */ /* 0x000fe80000011600 */
[----:B------:R-:W-:Y:S11]  /*9f30*/  LOP3.LUT P0, RZ, R0, 0x3, R143, 0x48, !PT ;  /* 0x0000000300ff7812 */ /* 0x000ff6000780488f */
[----:B------:R-:W-:Y:S02]  /*9f40*/  @!UPT UIADD3 URZ, UPT, UPT, URZ, URZ, URZ ;  /* 0x000000fffffff290 */ /* 0x000fe4000fffe0ff */
[----:B------:R-:W-:Y:S05]  /*9f50*/  @!P0 BRA `(.L_x_129) ;  /* 0x0000000000408947 */ /* 0x000fea0003800000 */
[----:B------:R-:W3:Y:S01]  /*9f60*/  LDCU.64 UR8, c[0x4][0x70] ;  /* 0x01000e00ff0877ac */ /* 0x000ee20008000a00 */
[----:B------:R-:W-:Y:S01]  /*9f70*/  MOV R3, 0x0 ;  /* 0x0000000000037802 */ /* 0x000fe20000000f00 */
[----:B--2---:R-:W-:Y:S02]  /*9f80*/  HFMA2 R12, -RZ, RZ, 0, 5.9604644775390625e-08 ;  /* 0x00000001ff0c7431 */ /* 0x004fe400000001ff */
[----:B------:R-:W-:Y:S02]  /*9f90*/  IMAD.MOV.U32 R8, RZ, RZ, 0x192 ;  /* 0x00000192ff087424 */ /* 0x000fe400078e00ff */
[----:B------:R-:W-:Y:S01]  /*9fa0*/  IMAD.MOV.U32 R13, RZ, RZ, RZ ;  /* 0x000000ffff0d7224 */ /* 0x000fe200078e00ff */
[----:B------:R-:W2:Y:S01]  /*9fb0*/  LDCU.64 UR6, c[0x4][0x78] ;  /* 0x01000f00ff0677ac */ /* 0x000ea20008000a00 */
[----:B------:R-:W1:Y:S01]  /*9fc0*/  LDC.64 R2, c[0x4][R3] ;  /* 0x0100000003027b82 */ /* 0x000e620000000a00 */
[----:B------:R-:W5:Y:S01]  /*9fd0*/  LDCU.64 UR4, c[0x4][0x10] ;  /* 0x01000200ff0477ac */ /* 0x000f620008000a00 */
[----:B---3--:R-:W-:Y:S01]  /*9fe0*/  MOV R5, UR9 ;  /* 0x0000000900057c02 */ /* 0x008fe20008000f00 */
[----:B------:R-:W-:Y:S01]  /*9ff0*/  IMAD.U32 R4, RZ, RZ, UR8 ;  /* 0x00000008ff047e24 */ /* 0x000fe2000f8e00ff */
[----:B--2---:R-:W-:Y:S01]  /*a000*/  MOV R7, UR7 ;  /* 0x0000000700077c02 */ /* 0x004fe20008000f00 */
[----:B------:R-:W-:Y:S01]  /*a010*/  IMAD.U32 R6, RZ, RZ, UR6 ;  /* 0x00000006ff067e24 */ /* 0x000fe2000f8e00ff */
[----:B-----5:R-:W-:Y:S01]  /*a020*/  MOV R11, UR5 ;  /* 0x00000005000b7c02 */ /* 0x020fe20008000f00 */
[----:B------:R-:W-:Y:S02]  /*a030*/  IMAD.U32 R10, RZ, RZ, UR4 ;  /* 0x00000004ff0a7e24 */ /* 0x000fe4000f8e00ff */
[----:B------:R-:W-:Y:S07]  /*a040*/  LEPC R20, `(.L_x_129) ;  /* 0x000000001014794e */ /* 0x000fee0000000000 */
[----:B-1--4-:R-:W-:Y:S05]  /*a050*/  CALL.ABS.NOINC R2 ;  /* 0x0000000002007343 */ /* 0x012fea0003c00000 */
.L_x_129:
[----:B------:R-:W-:Y:S01]  /*a060*/  ISETP.NE.AND P0, PT, R160, RZ, PT ;  /* 0x000000ffa000720c */ /* 0x000fe20003f05270 */
[----:B------:R-:W-:Y:S05]  /*a070*/  WARPSYNC.ALL ;  /* 0x0000000000007948 */ /* 0x000fea0003800000 */
[----:B------:R-:W-:Y:S01]  /*a080*/  R2UR UR4, R71 ;  /* 0x00000000470472ca */ /* 0x000fe200000e0000 */
[----:B------:R-:W3:Y:S01]  /*a090*/  S2UR UR6, SR_CgaCtaId ;  /* 0x00000000000679c3 */ /* 0x000ee20000008800 */
[----:B------:R-:W-:Y:S01]  /*a0a0*/  R2UR UR5, R74 ;  /* 0x000000004a0572ca */ /* 0x000fe200000e0000 */
[----:B------:R-:W-:Y:S01]  /*a0b0*/  BSSY.RECONVERGENT B0, `(.L_x_130) ;  /* 0x0000100000007945 */ /* 0x000fe20003800200 */
[C---:B----4-:R-:W-:Y:S02]  /*a0c0*/  SHF.L.U32 R71, R76.reuse, 0x10, RZ ;  /* 0x000000104c477819 */ /* 0x050fe400000006ff */
[----:B------:R-:W-:Y:S02]  /*a0d0*/  LOP3.LUT R72, R76, 0xffff0000, RZ, 0xc0, !PT ;  /* 0xffff00004c487812 */ /* 0x000fe400078ec0ff */
[C---:B------:R-:W-:Y:S02]  /*a0e0*/  SHF.L.U32 R74, R77.reuse, 0x10, RZ ;  /* 0x000000104d4a7819 */ /* 0x040fe400000006ff */
[----:B------:R-:W-:Y:S02]  /*a0f0*/  LOP3.LUT R75, R77, 0xffff0000, RZ, 0xc0, !PT ;  /* 0xffff00004d4b7812 */ /* 0x000fe400078ec0ff */
[C---:B------:R-:W-:Y:S01]  /*a100*/  SHF.L.U32 R76, R78.reuse, 0x10, RZ ;  /* 0x000000104e4c7819 */ /* 0x040fe200000006ff */
[----:B--2---:R-:W2:Y:S01]  /*a110*/  LDTM.x64 R4, tmem[UR4+0xc0] ;  /* 0x0000c004000479ee */ /* 0x004ea20008340000 */
[----:B------:R-:W-:Y:S01]  /*a120*/  LOP3.LUT R77, R78, 0xffff0000, RZ, 0xc0, !PT ;  /* 0xffff00004e4d7812 */ /* 0x000fe200078ec0ff */
[----:B------:R-:W-:Y:S01]  /*a130*/  NOP ;  /* 0x0000000000007918 */ /* 0x000fe20000000000 */
[C---:B------:R-:W-:Y:S01]  /*a140*/  SHF.L.U32 R78, R79.reuse, 0x10, RZ ;  /* 0x000000104f4e7819 */ /* 0x040fe200000006ff */
[----:B------:R-:W-:Y:S01]  /*a150*/  UIADD3 UR4, UPT, UPT, UR5, 0xe0, URZ ;  /* 0x000000e005047890 */ /* 0x000fe2000fffe0ff */
[----:B------:R-:W-:Y:S02]  /*a160*/  LOP3.LUT R79, R79, 0xffff0000, RZ, 0xc0, !PT ;  /* 0xffff00004f4f7812 */ /* 0x000fe400078ec0ff */
[C---:B-1----:R-:W-:Y:S02]  /*a170*/  SHF.L.U32 R80, R84.reuse, 0x10, RZ ;  /* 0x0000001054507819 */ /* 0x042fe400000006ff */
[----:B------:R-:W-:Y:S02]  /*a180*/  LOP3.LUT R81, R84, 0xffff0000, RZ, 0xc0, !PT ;  /* 0xffff000054517812 */ /* 0x000fe400078ec0ff */
[C---:B------:R-:W-:Y:S02]  /*a190*/  SHF.L.U32 R82, R85.reuse, 0x10, RZ ;  /* 0x0000001055527819 */ /* 0x040fe400000006ff */
[----:B------:R-:W-:Y:S02]  /*a1a0*/  LOP3.LUT R83, R85, 0xffff0000, RZ, 0xc0, !PT ;  /* 0xffff000055537812 */ /* 0x000fe400078ec0ff */
[C---:B------:R-:W-:Y:S02]  /*a1b0*/  SHF.L.U32 R84, R86.reuse, 0x10, RZ ;  /* 0x0000001056547819 */ /* 0x040fe400000006ff */
[----:B------:R-:W-:Y:S02]  /*a1c0*/  LOP3.LUT R85, R86, 0xffff0000, RZ, 0xc0, !PT ;  /* 0xffff000056557812 */ /* 0x000fe400078ec0ff */
[C---:B------:R-:W-:Y:S02]  /*a1d0*/  SHF.L.U32 R86, R87.reuse, 0x10, RZ ;  /* 0x0000001057567819 */ /* 0x040fe400000006ff */
[----:B------:R-:W-:Y:S02]  /*a1e0*/  LOP3.LUT R87, R87, 0xffff0000, RZ, 0xc0, !PT ;  /* 0xffff000057577812 */ /* 0x000fe400078ec0ff */
[C---:B------:R-:W-:Y:S01]  /*a1f0*/  SHF.L.U32 R88, R92.reuse, 0x10, RZ ;  /* 0x000000105c587819 */ /* 0x040fe200000006ff */
[----:B---3--:R-:W-:Y:S01]  /*a200*/  UPRMT UR4, UR6, 0x654, UR4 ;  /* 0x0000065406047896 */ /* 0x008fe20008000004 */
[----:B------:R-:W-:Y:S01]  /*a210*/  LOP3.LUT R89, R92, 0xffff0000, RZ, 0xc0, !PT ;  /* 0xffff00005c597812 */ /* 0x000fe200078ec0ff */
[C---:B--2---:R-:W-:Y:S01]  /*a220*/  FMUL R4, R70.reuse, R4 ;  /* 0x0000000446047220 */ /* 0x044fe20000400000 */
[C---:B------:R-:W-:Y:S01]  /*a230*/  SHF.L.U32 R90, R93.reuse, 0x10, RZ ;  /* 0x000000105d5a7819 */ /* 0x040fe200000006ff */
[----:B------:R-:W-:Y:S01]  /*a240*/  FMUL R5, R70, R5 ;  /* 0x0000000546057220 */ /* 0x000fe20000400000 */
[----:B------:R-:W-:Y:S01]  /*a250*/  LOP3.LUT R91, R93, 0xffff0000, RZ, 0xc0, !PT ;  /* 0xffff00005d5b7812 */ /* 0x000fe200078ec0ff */
[C---:B------:R-:W-:Y:S01]  /*a260*/  FFMA R4, R73.reuse, R71, R4 ;  /* 0x0000004749047223 */ /* 0x040fe20000000004 */
[C---:B------:R-:W-:Y:S01]  /*a270*/  SHF.L.U32 R92, R94.reuse, 0x10, RZ ;  /* 0x000000105e5c7819 */ /* 0x040fe200000006ff */
[----:B------:R-:W-:Y:S01]  /*a280*/  FFMA R5, R73, R72, R5 ;  /* 0x0000004849057223 */ /* 0x000fe20000000005 */
[----:B------:R-:W-:Y:S01]  /*a290*/  LOP3.LUT R93, R94, 0xffff0000, RZ, 0xc0, !PT ;  /* 0xffff00005e5d7812 */ /* 0x000fe200078ec0ff */
[----:B------:R-:W-:Y:S01]  /*a2a0*/  SYNCS.ARRIVE.TRANS64.RED.A1T0 RZ, [UR4], RZ ;  /* 0x000000ffffff79a7 */ /* 0x000fe20008100404 */
[----:B------:R-:W-:Y:S01]  /*a2b0*/  SHF.L.U32 R94, R95, 0x10, RZ ;  /* 0x000000105f5e7819 */ /* 0x000fe200000006ff */
[C---:B------:R-:W-:Y:S01]  /*a2c0*/  FMUL R6, R70.reuse, R6 ;  /* 0x0000000646067220 */ /* 0x040fe20000400000 */
[----:B------:R-:W-:Y:S01]  /*a2d0*/  F2FP.BF16.F32.PACK_AB R4, R5, R4 ;  /* 0x000000040504723e */ /* 0x000fe200000010ff */
[----:B------:R-:W-:Y:S01]  /*a2e0*/  FMUL R7, R70, R7 ;  /* 0x0000000746077220 */ /* 0x000fe20000400000 */
[----:B------:R-:W-:Y:S01]  /*a2f0*/  LOP3.LUT R95, R95, 0xffff0000, RZ, 0xc0, !PT ;  /* 0xffff00005f5f7812 */ /* 0x000fe200078ec0ff */
[C---:B------:R-:W-:Y:S01]  /*a300*/  FFMA R6, R73.reuse, R74, R6 ;  /* 0x0000004a49067223 */ /* 0x040fe20000000006 */
[C---:B------:R-:W-:Y:S01]  /*a310*/  SHF.L.U32 R96, R100.reuse, 0x10, RZ ;  /* 0x0000001064607819 */ /* 0x040fe200000006ff */
[----:B------:R-:W-:Y:S01]  /*a320*/  FFMA R7, R73, R75, R7 ;  /* 0x0000004b49077223 */ /* 0x000fe20000000007 */
[----:B------:R-:W-:Y:S01]  /*a330*/  LOP3.LUT R97, R100, 0xffff0000, RZ, 0xc0, !PT ;  /* 0xffff000064617812 */ /* 0x000fe200078ec0ff */
[C---:B------:R-:W-:Y:S01]  /*a340*/  FMUL R8, R70.reuse, R8 ;  /* 0x0000000846087220 */ /* 0x040fe20000400000 */
[----:B------:R-:W-:Y:S01]  /*a350*/  SHF.L.U32 R98, R101, 0x10, RZ ;  /* 0x0000001065627819 */ /* 0x000fe200000006ff */
        /* <DEDUP_REMOVED lines=8> */
[C---:B------:R-:W-:Y:S01]  /*a3e0*/  FMUL R11, R70.reuse, R11 ;  /* 0x0000000b460b7220 */ /* 0x040fe20000400000 */
[----:B------:R-:W-:Y:S01]  /*a3f0*/  F2FP.BF16.F32.PACK_AB R6, R9, R8 ;  /* 0x000000080906723e */ /* 0x000fe200000010ff */
[----:B------:R-:W-:Y:S01]  /*a400*/  FFMA R10, R73, R78, R10 ;  /* 0x0000004e490a7223 */ /* 0x000fe2000000000a */
[C---:B------:R-:W-:Y:S01]  /*a410*/  SHF.L.U32 R102, R103.reuse, 0x10, RZ ;  /* 0x0000001067667819 */ /* 0x040fe200000006ff */
[C---:B------:R-:W-:Y:S01]  /*a420*/  FMUL R0, R70.reuse, R12 ;  /* 0x0000000c46007220 */ /* 0x040fe20000400000 */
[----:B------:R-:W-:Y:S01]  /*a430*/  LOP3.LUT R103, R103, 0xffff0000, RZ, 0xc0, !PT ;  /* 0xffff000067677812 */ /* 0x000fe200078ec0ff */
[----:B------:R-:W-:Y:S01]  /*a440*/  FMUL R2, R70, R13 ;  /* 0x0000000d46027220 */ /* 0x000fe20000400000 */
[----:B------:R-:W-:Y:S01]  /*a450*/  SHF.L.U32 R104, R108, 0x10, RZ ;  /* 0x000000106c687819 */ /* 0x000fe200000006ff */
[----:B------:R-:W-:Y:S01]  /*a460*/  FMUL R3, R70, R14 ;  /* 0x0000000e46037220 */ /* 0x000fe20000400000 */
[----:B------:R-:W-:Y:S01]  /*a470*/  LOP3.LUT R105, R108, 0xffff0000, RZ, 0xc0, !PT ;  /* 0xffff00006c697812 */ /* 0x000fe200078ec0ff */
[----:B------:R-:W-:Y:S01]  /*a480*/  FFMA R11, R73, R79, R11 ;  /* 0x0000004f490b7223 */ /* 0x000fe2000000000b */
[C---:B------:R-:W-:Y:S01]  /*a490*/  SHF.L.U32 R106, R109.reuse, 0x10, RZ ;  /* 0x000000106d6a7819 */ /* 0x040fe200000006ff */
[C---:B------:R-:W-:Y:S01]  /*a4a0*/  FMUL R15, R70.reuse, R15 ;  /* 0x0000000f460f7220 */ /* 0x040fe20000400000 */
[----:B------:R-:W-:Y:S01]  /*a4b0*/  LOP3.LUT R107, R109, 0xffff0000, RZ, 0xc0, !PT ;  /* 0xffff00006d6b7812 */ /* 0x000fe200078ec0ff */
[----:B------:R-:W-:Y:S01]  /*a4c0*/  FFMA R0, R73, R80, R0 ;  /* 0x0000005049007223 */ /* 0x000fe20000000000 */
[----:B------:R-:W-:Y:S01]  /*a4d0*/  F2FP.BF16.F32.PACK_AB R7, R11, R10 ;  /* 0x0000000a0b07723e */ /* 0x000fe200000010ff */
[----:B------:R-:W-:Y:S01]  /*a4e0*/  FMUL R12, R70, R16 ;  /* 0x00000010460c7220 */ /* 0x000fe20000400000 */
[C---:B------:R-:W-:Y:S01]  /*a4f0*/  SHF.L.U32 R108, R110.reuse, 0x10, RZ ;  /* 0x000000106e6c7819 */ /* 0x040fe200000006ff */
[----:B------:R-:W-:Y:S01]  /*a500*/  FFMA R2, R73, R81, R2 ;  /* 0x0000005149027223 */ /* 0x000fe20000000002 */
[----:B------:R-:W-:Y:S01]  /*a510*/  LOP3.LUT R109, R110, 0xffff0000, RZ, 0xc0, !PT ;  /* 0xffff00006e6d7812 */ /* 0x000fe200078ec0ff */
[----:B------:R-:W-:Y:S01]  /*a520*/  FMUL R13, R70, R17 ;  /* 0x00000011460d7220 */ /* 0x000fe20000400000 */
[----:B------:R-:W-:Y:S01]  /*a530*/  SHF.L.U32 R110, R111, 0x10, RZ ;  /* 0x000000106f6e7819 */ /* 0x000fe200000006ff */
[----:B------:R-:W-:Y:S01]  /*a540*/  FFMA R3, R73, R82, R3 ;  /* 0x0000005249037223 */ /* 0x000fe20000000003 */
[----:B------:R-:W-:Y:S01]  /*a550*/  F2FP.BF16.F32.PACK_AB R8, R2, R0 ;  /* 0x000000000208723e */ /* 0x000fe200000010ff */
[----:B------:R-:W-:Y:S01]  /*a560*/  FMUL R14, R70, R18 ;  /* 0x00000012460e7220 */ /* 0x000fe20000400000 */
[----:B------:R-:W-:Y:S01]  /*a570*/  LOP3.LUT R111, R111, 0xffff0000, RZ, 0xc0, !PT ;  /* 0xffff00006f6f7812 */ /* 0x000fe200078ec0ff */
[----:B------:R1:W-:Y:S01]  /*a580*/  STS.128 [R164+UR44+0xc400], R4 ;  /* 0x00c40004a4007988 */ /* 0x0003e20008000c2c */
[C---:B------:R-:W-:Y:S01]  /*a590*/  FFMA R15, R73.reuse, R83, R15 ;  /* 0x00000053490f7223 */ /* 0x040fe2000000000f */
[C---:B------:R-:W-:Y:S01]  /*a5a0*/  SHF.L.U32 R112, R116.reuse, 0x10, RZ ;  /* 0x0000001074707819 */ /* 0x040fe200000006ff */
[C---:B------:R-:W-:Y:S01]  /*a5b0*/  FFMA R12, R73.reuse, R84, R12 ;  /* 0x00000054490c7223 */ /* 0x040fe2000000000c */
[C---:B------:R-:W-:Y:S01]  /*a5c0*/  FFMA R13, R73.reuse, R85, R13 ;  /* 0x00000055490d7223 */ /* 0x040fe2000000000d */
[----:B------:R-:W-:Y:S01]  /*a5d0*/  LOP3.LUT R113, R116, 0xffff0000, RZ, 0xc0, !PT ;  /* 0xffff000074717812 */ /* 0x000fe200078ec0ff */
[----:B------:R-:W-:Y:S01]  /*a5e0*/  FFMA R14, R73, R86, R14 ;  /* 0x00000056490e7223 */ /* 0x000fe2000000000e */
[----:B------:R-:W-:Y:S01]  /*a5f0*/  F2FP.BF16.F32.PACK_AB R9, R15, R3 ;  /* 0x000000030f09723e */ /* 0x000fe200000010ff */
[C---:B------:R-:W-:Y:S01]  /*a600*/  FMUL R19, R70.reuse, R19 ;  /* 0x0000001346137220 */ /* 0x040fe20000400000 */
[----:B------:R-:W-:Y:S01]  /*a610*/  F2FP.BF16.F32.PACK_AB R10, R13, R12 ;  /* 0x0000000c0d0a723e */ /* 0x000fe200000010ff */
[C---:B------:R-:W-:Y:S01]  /*a620*/  FMUL R16, R70.reuse, R20 ;  /* 0x0000001446107220 */ /* 0x040fe20000400000 */
[C---:B------:R-:W-:Y:S01]  /*a630*/  FMUL R17, R70.reuse, R21 ;  /* 0x0000001546117220 */ /* 0x040fe20000400000 */
[----:B------:R-:W-:Y:S01]  /*a640*/  FFMA R19, R73, R87, R19 ;  /* 0x0000005749137223 */ /* 0x000fe20000000013 */
[C---:B------:R-:W-:Y:S01]  /*a650*/  FMUL R18, R70.reuse, R22 ;  /* 0x0000001646127220 */ /* 0x040fe20000400000 */
[----:B------:R-:W-:Y:S01]  /*a660*/  SHF.L.U32 R114, R117, 0x10, RZ ;  /* 0x0000001075727819 */ /* 0x000fe200000006ff */
[C---:B------:R-:W-:Y:S01]  /*a670*/  FFMA R16, R73.reuse, R88, R16 ;  /* 0x0000005849107223 */ /* 0x040fe20000000010 */
[----:B------:R-:W-:Y:S01]  /*a680*/  FFMA R17, R73, R89, R17 ;  /* 0x0000005949117223 */ /* 0x000fe20000000011 */
[----:B------:R-:W-:Y:S01]  /*a690*/  F2FP.BF16.F32.PACK_AB R11, R19, R14 ;  /* 0x0000000e130b723e */ /* 0x000fe200000010ff */
[----:B------:R-:W-:Y:S01]  /*a6a0*/  FFMA R18, R73, R90, R18 ;  /* 0x0000005a49127223 */ /* 0x000fe20000000012 */
[C---:B------:R-:W-:Y:S01]  /*a6b0*/  FMUL R23, R70.reuse, R23 ;  /* 0x0000001746177220 */ /* 0x040fe20000400000 */
[----:B------:R-:W-:Y:S01]  /*a6c0*/  LOP3.LUT R115, R117, 0xffff0000, RZ, 0xc0, !PT ;  /* 0xffff000075737812 */ /* 0x000fe200078ec0ff */
[C---:B------:R-:W-:Y:S01]  /*a6d0*/  FMUL R20, R70.reuse, R24 ;  /* 0x0000001846147220 */ /* 0x040fe20000400000 */
[----:B------:R1:W-:Y:S01]  /*a6e0*/  STS.128 [R163+0xc400], R8 ;  /* 0x00c40008a3007388 */ /* 0x0003e20000000c00 */
[----:B------:R-:W-:Y:S01]  /*a6f0*/  F2FP.BF16.F32.PACK_AB R16, R17, R16 ;  /* 0x000000101110723e */ /* 0x000fe200000010ff */
[C---:B------:R-:W-:Y:S01]  /*a700*/  FFMA R23, R73.reuse, R91, R23 ;  /* 0x0000005b49177223 */ /* 0x040fe20000000017 */
[----:B------:R-:W-:Y:S01]  /*a710*/  FFMA R20, R73, R92, R20 ;  /* 0x0000005c49147223 */ /* 0x000fe20000000014 */
[----:B------:R-:W-:Y:S01]  /*a720*/  FMUL R21, R70, R25 ;  /* 0x0000001946157220 */ /* 0x000fe20000400000 */
[----:B------:R-:W-:Y:S01]  /*a730*/  SHF.L.U32 R116, R118, 0x10, RZ ;  /* 0x0000001076747819 */ /* 0x000fe200000006ff */
[C---:B------:R-:W-:Y:S01]  /*a740*/  FMUL R22, R70.reuse, R26 ;  /* 0x0000001a46167220 */ /* 0x040fe20000400000 */
[----:B------:R-:W-:Y:S01]  /*a750*/  F2FP.BF16.F32.PACK_AB R17, R23, R18 ;  /* 0x000000121711723e */ /* 0x000fe200000010ff */
[C---:B------:R-:W-:Y:S01]  /*a760*/  FFMA R21, R73.reuse, R93, R21 ;  /* 0x0000005d49157223 */ /* 0x040fe20000000015 */
[----:B------:R-:W-:Y:S01]  /*a770*/  FMUL R27, R70, R27 ;  /* 0x0000001b461b7220 */ /* 0x000fe20000400000 */
[----:B------:R-:W-:Y:S01]  /*a780*/  FFMA R22, R73, R94, R22 ;  /* 0x0000005e49167223 */ /* 0x000fe20000000016 */
[----:B------:R-:W-:Y:S01]  /*a790*/  LOP3.LUT R117, R118, 0xffff0000, RZ, 0xc0, !PT ;  /* 0xffff000076757812 */ /* 0x000fe200078ec0ff */
[C---:B------:R-:W-:Y:S01]  /*a7a0*/  FMUL R24, R70.reuse, R28 ;  /* 0x0000001c46187220 */ /* 0x040fe20000400000 */
[----:B------:R-:W-:Y:S01]  /*a7b0*/  F2FP.BF16.F32.PACK_AB R18, R21, R20 ;  /* 0x000000141512723e */ /* 0x000fe200000010ff */
[C---:B------:R-:W-:Y:S01]  /*a7c0*/  FFMA R27, R73.reuse, R95, R27 ;  /* 0x0000005f491b7223 */ /* 0x040fe2000000001b */
[C---:B------:R-:W-:Y:S01]  /*a7d0*/  FMUL R25, R70.reuse, R29 ;  /* 0x0000001d46197220 */ /* 0x040fe20000400000 */
[----:B------:R-:W-:Y:S01]  /*a7e0*/  FFMA R24, R73, R96, R24 ;  /* 0x0000006049187223 */ /* 0x000fe20000000018 */
[----:B------:R-:W-:Y:S01]  /*a7f0*/  SHF.L.U32 R118, R119, 0x10, RZ ;  /* 0x0000001077767819 */ /* 0x000fe200000006ff */
[C---:B------:R-:W-:Y:S01]  /*a800*/  FMUL R26, R70.reuse, R30 ;  /* 0x0000001e461a7220 */ /* 0x040fe20000400000 */
[----:B------:R-:W-:Y:S01]  /*a810*/  F2FP.BF16.F32.PACK_AB R19, R27, R22 ;  /* 0x000000161b13723e */ /* 0x000fe200000010ff */
[C---:B------:R-:W-:Y:S01]  /*a820*/  FFMA R25, R73.reuse, R97, R25 ;  /* 0x0000006149197223 */ /* 0x040fe20000000019 */
[C---:B------:R-:W-:Y:S01]  /*a830*/  FMUL R31, R70.reuse, R31 ;  /* 0x0000001f461f7220 */ /* 0x040fe20000400000 */
[----:B------:R-:W-:Y:S01]  /*a840*/  FFMA R26, R73, R98, R26 ;  /* 0x00000062491a7223 */ /* 0x000fe2000000001a */
[----:B------:R-:W-:Y:S01]  /*a850*/  LOP3.LUT R119, R119, 0xffff0000, RZ, 0xc0, !PT ;  /* 0xffff000077777812 */ /* 0x000fe200078ec0ff */
[----:B------:R1:W-:Y:S01]  /*a860*/  STS.128 [R162+0xc400], R16 ;  /* 0x00c40010a2007388 */ /* 0x0003e20000000c00 */
[----:B------:R-:W-:Y:S01]  /*a870*/  F2FP.BF16.F32.PACK_AB R24, R25, R24 ;  /* 0x000000181918723e */ /* 0x000fe200000010ff */
[C---:B------:R-:W-:Y:S01]  /*a880*/  FFMA R31, R73.reuse, R99, R31 ;  /* 0x00000063491f7223 */ /* 0x040fe2000000001f */
[C---:B------:R-:W-:Y:S01]  /*a890*/  FMUL R28, R70.reuse, R32 ;  /* 0x00000020461c7220 */ /* 0x040fe20000400000 */
[C---:B------:R-:W-:Y:S01]  /*a8a0*/  FMUL R29, R70.reuse, R33 ;  /* 0x00000021461d7220 */ /* 0x040fe20000400000 */
[----:B------:R-:W-:Y:S01]  /*a8b0*/  FMUL R30, R70, R34 ;  /* 0x00000022461e7220 */ /* 0x000fe20000400000 */
[----:B------:R-:W-:Y:S01]  /*a8c0*/  SHF.L.U32 R120, R124, 0x10, RZ ;  /* 0x000000107c787819 */ /* 0x000fe200000006ff */
[----:B------:R-:W-:Y:S01]  /*a8d0*/  FFMA R28, R73, R100, R28 ;  /* 0x00000064491c7223 */ /* 0x000fe2000000001c */
[----:B------:R-:W-:Y:S01]  /*a8e0*/  F2FP.BF16.F32.PACK_AB R25, R31, R26 ;  /* 0x0000001a1f19723e */ /* 0x000fe200000010ff */
[C---:B------:R-:W-:Y:S01]  /*a8f0*/  FFMA R29, R73.reuse, R101, R29 ;  /* 0x00000065491d7223 */ /* 0x040fe2000000001d */
[----:B------:R-:W-:Y:S01]  /*a900*/  FFMA R30, R73, R102, R30 ;  /* 0x00000066491e7223 */ /* 0x000fe2000000001e */
[----:B------:R-:W-:Y:S01]  /*a910*/  FMUL R35, R70, R35 ;  /* 0x0000002346237220 */ /* 0x000fe20000400000 */
        /* <DEDUP_REMOVED lines=34> */
[----:B------:R-:W-:Y:S01]  /*ab40*/  FFMA R41, R73, R113, R41 ;  /* 0x0000007149297223 */ /* 0x000fe20000000029 */
[C---:B------:R-:W-:Y:S01]  /*ab50*/  FMUL R47, R70.reuse, R47 ;  /* 0x0000002f462f7220 */ /* 0x040fe20000400000 */
[C---:B------:R-:W-:Y:S01]  /*ab60*/  FMUL R44, R70.reuse, R48 ;  /* 0x00000030462c7220 */ /* 0x040fe20000400000 */
[----:B------:R-:W-:Y:S01]  /*ab70*/  FMUL R45, R70, R49 ;  /* 0x00000031462d7220 */ /* 0x000fe20000400000 */
[----:B------:R1:W-:Y:S01]  /*ab80*/  STS.128 [R153+0xc400], R32 ;  /* 0x00c4002099007388 */ /* 0x0003e20000000c00 */
[----:B------:R-:W-:Y:S01]  /*ab90*/  LOP3.LUT R127, R127, 0xffff0000, RZ, 0xc0, !PT ;  /* 0xffff00007f7f7812 */ /* 0x000fe200078ec0ff */
[----:B------:R-:W-:Y:S01]  /*aba0*/  FFMA R42, R73, R114, R42 ;  /* 0x00000072492a7223 */ /* 0x000fe2000000002a */
[----:B------:R-:W-:Y:S01]  /*abb0*/  F2FP.BF16.F32.PACK_AB R40, R41, R40 ;  /* 0x000000282928723e */ /* 0x000fe200000010ff */
[C---:B------:R-:W-:Y:S01]  /*abc0*/  FFMA R47, R73.reuse, R115, R47 ;  /* 0x00000073492f7223 */ /* 0x040fe2000000002f */
[C---:B------:R-:W-:Y:S01]  /*abd0*/  FFMA R44, R73.reuse, R116, R44 ;  /* 0x00000074492c7223 */ /* 0x040fe2000000002c */
[----:B------:R-:W-:Y:S01]  /*abe0*/  SHF.L.U32 R128, R132, 0x10, RZ ;  /* 0x0000001084807819 */ /* 0x000fe200000006ff */
[C---:B------:R-:W-:Y:S01]  /*abf0*/  FFMA R45, R73.reuse, R117, R45 ;  /* 0x00000075492d7223 */ /* 0x040fe2000000002d */
[C---:B------:R-:W-:Y:S01]  /*ac00*/  FMUL R46, R70.reuse, R50 ;  /* 0x00000032462e7220 */ /* 0x040fe20000400000 */
[C---:B------:R-:W-:Y:S01]  /*ac10*/  FMUL R51, R70.reuse, R51 ;  /* 0x0000003346337220 */ /* 0x040fe20000400000 */
[C---:B------:R-:W-:Y:S01]  /*ac20*/  FMUL R48, R70.reuse, R52 ;  /* 0x0000003446307220 */ /* 0x040fe20000400000 */
[C---:B------:R-:W-:Y:S01]  /*ac30*/  FMUL R49, R70.reuse, R53 ;  /* 0x0000003546317220 */ /* 0x040fe20000400000 */
[C---:B------:R-:W-:Y:S01]  /*ac40*/  FFMA R46, R73.reuse, R118, R46 ;  /* 0x00000076492e7223 */ /* 0x040fe2000000002e */
[C---:B------:R-:W-:Y:S01]  /*ac50*/  FMUL R50, R70.reuse, R54 ;  /* 0x0000003646327220 */ /* 0x040fe20000400000 */
[C---:B------:R-:W-:Y:S01]  /*ac60*/  FFMA R51, R73.reuse, R119, R51 ;  /* 0x0000007749337223 */ /* 0x040fe20000000033 */
[C---:B------:R-:W-:Y:S01]  /*ac70*/  FMUL R55, R70.reuse, R55 ;  /* 0x0000003746377220 */ /* 0x040fe20000400000 */
[C---:B------:R-:W-:Y:S01]  /*ac80*/  FFMA R48, R73.reuse, R120, R48 ;  /* 0x0000007849307223 */ /* 0x040fe20000000030 */
[C---:B------:R-:W-:Y:S01]  /*ac90*/  FMUL R52, R70.reuse, R56 ;  /* 0x0000003846347220 */ /* 0x040fe20000400000 */
[C---:B------:R-:W-:Y:S01]  /*aca0*/  FFMA R49, R73.reuse, R121, R49 ;  /* 0x0000007949317223 */ /* 0x040fe20000000031 */
[C---:B------:R-:W-:Y:S01]  /*acb0*/  FMUL R53, R70.reuse, R57 ;  /* 0x0000003946357220 */ /* 0x040fe20000400000 */
[----:B------:R-:W-:Y:S01]  /*acc0*/  FFMA R50, R73, R122, R50 ;  /* 0x0000007a49327223 */ /* 0x000fe20000000032 */
[C---:B------:R-:W-:Y:S01]  /*acd0*/  FMUL R54, R70.reuse, R58 ;  /* 0x0000003a46367220 */ /* 0x040fe20000400000 */
[----:B------:R-:W-:Y:S01]  /*ace0*/  F2FP.BF16.F32.PACK_AB R41, R47, R42 ;  /* 0x0000002a2f29723e */ /* 0x000fe200000010ff */
[----:B------:R-:W-:Y:S01]  /*acf0*/  FFMA R55, R73, R123, R55 ;  /* 0x0000007b49377223 */ /* 0x000fe20000000037 */
[C---:B------:R-:W-:Y:S01]  /*ad00*/  FMUL R59, R70.reuse, R59 ;  /* 0x0000003b463b7220 */ /* 0x040fe20000400000 */
[----:B------:R-:W-:Y:S01]  /*ad10*/  F2FP.BF16.F32.PACK_AB R42, R45, R44 ;  /* 0x0000002c2d2a723e */ /* 0x000fe200000010ff */
[----:B------:R-:W-:Y:S01]  /*ad20*/  FFMA R52, R73, R124, R52 ;  /* 0x0000007c49347223 */ /* 0x000fe20000000034 */
[----:B------:R-:W-:Y:S01]  /*ad30*/  F2FP.BF16.F32.PACK_AB R43, R51, R46 ;  /* 0x0000002e332b723e */ /* 0x000fe200000010ff */
[----:B------:R-:W-:Y:S01]  /*ad40*/  FMUL R56, R70, R60 ;  /* 0x0000003c46387220 */ /* 0x000fe20000400000 */
[----:B------:R-:W-:Y:S01]  /*ad50*/  LOP3.LUT R129, R132, 0xffff0000, RZ, 0xc0, !PT ;  /* 0xffff000084817812 */ /* 0x000fe200078ec0ff */
[----:B------:R-:W-:Y:S01]  /*ad60*/  FFMA R53, R73, R125, R53 ;  /* 0x0000007d49357223 */ /* 0x000fe20000000035 */
[----:B------:R-:W-:Y:S01]  /*ad70*/  SHF.L.U32 R130, R133, 0x10, RZ ;  /* 0x0000001085827819 */ /* 0x000fe200000006ff */
[----:B------:R1:W-:Y:S01]  /*ad80*/  STS.128 [R152+0xc400], R40 ;  /* 0x00c4002898007388 */ /* 0x0003e20000000c00 */
[C---:B------:R-:W-:Y:S01]  /*ad90*/  FMUL R57, R70.reuse, R61 ;  /* 0x0000003d46397220 */ /* 0x040fe20000400000 */
[----:B------:R-:W-:Y:S01]  /*ada0*/  FFMA R54, R73, R126, R54 ;  /* 0x0000007e49367223 */ /* 0x000fe20000000036 */
[----:B------:R-:W-:Y:S01]  /*adb0*/  LOP3.LUT R131, R133, 0xffff0000, RZ, 0xc0, !PT ;  /* 0xffff000085837812 */ /* 0x000fe200078ec0ff */
[----:B------:R-:W-:Y:S01]  /*adc0*/  FMUL R58, R70, R62 ;  /* 0x0000003e463a7220 */ /* 0x000fe20000400000 */
[C---:B------:R-:W-:Y:S01]  /*add0*/  FFMA R59, R73.reuse, R127, R59 ;  /* 0x0000007f493b7223 */ /* 0x040fe2000000003b */
[----:B------:R-:W-:Y:S01]  /*ade0*/  SHF.L.U32 R132, R134, 0x10, RZ ;  /* 0x0000001086847819 */ /* 0x000fe200000006ff */
[----:B------:R-:W-:Y:S01]  /*adf0*/  FMUL R63, R70, R63 ;  /* 0x0000003f463f7220 */ /* 0x000fe20000400000 */
[C---:B------:R-:W-:Y:S01]  /*ae00*/  FFMA R56, R73.reuse, R128, R56 ;  /* 0x0000008049387223 */ /* 0x040fe20000000038 */
[----:B------:R-:W-:Y:S01]  /*ae10*/  LOP3.LUT R133, R134, 0xffff0000, RZ, 0xc0, !PT ;  /* 0xffff000086857812 */ /* 0x000fe200078ec0ff */
[C---:B------:R-:W-:Y:S01]  /*ae20*/  FMUL R60, R70.reuse, R64 ;  /* 0x00000040463c7220 */ /* 0x040fe20000400000 */
[----:B------:R-:W-:Y:S01]  /*ae30*/  FFMA R57, R73, R129, R57 ;  /* 0x0000008149397223 */ /* 0x000fe20000000039 */
[----:B------:R-:W-:Y:S01]  /*ae40*/  SHF.L.U32 R134, R135, 0x10, RZ ;  /* 0x0000001087867819 */ /* 0x000fe200000006ff */
[C---:B------:R-:W-:Y:S01]  /*ae50*/  FMUL R61, R70.reuse, R65 ;  /* 0x00000041463d7220 */ /* 0x040fe20000400000 */
[----:B------:R-:W-:Y:S01]  /*ae60*/  F2FP.BF16.F32.PACK_AB R48, R49, R48 ;  /* 0x000000303130723e */ /* 0x000fe200000010ff */
[----:B------:R-:W-:Y:S01]  /*ae70*/  FFMA R58, R73, R130, R58 ;  /* 0x00000082493a7223 */ /* 0x000fe2000000003a */
[----:B------:R-:W-:Y:S01]  /*ae80*/  LOP3.LUT R135, R135, 0xffff0000, RZ, 0xc0, !PT ;  /* 0xffff000087877812 */ /* 0x000fe200078ec0ff */
[C---:B------:R-:W-:Y:S01]  /*ae90*/  FMUL R62, R70.reuse, R66 ;  /* 0x00000042463e7220 */ /* 0x040fe20000400000 */
[----:B------:R-:W-:Y:S01]  /*aea0*/  F2FP.BF16.F32.PACK_AB R49, R55, R50 ;  /* 0x000000323731723e */ /* 0x000fe200000010ff */
[----:B------:R-:W-:Y:S01]  /*aeb0*/  FFMA R63, R73, R131, R63 ;  /* 0x00000083493f7223 */ /* 0x000fe2000000003f */
[----:B------:R-:W-:Y:S01]  /*aec0*/  FMUL R67, R70, R67 ;  /* 0x0000004346437220 */ /* 0x000fe20000400000 */
[----:B------:R-:W-:Y:S01]  /*aed0*/  F2FP.BF16.F32.PACK_AB R50, R53, R52 ;  /* 0x000000343532723e */ /* 0x000fe200000010ff */
[----:B------:R-:W-:Y:S01]  /*aee0*/  FFMA R60, R73, R132, R60 ;  /* 0x00000084493c7223 */ /* 0x000fe2000000003c */
[----:B------:R-:W-:Y:S01]  /*aef0*/  F2FP.BF16.F32.PACK_AB R51, R59, R54 ;  /* 0x000000363b33723e */ /* 0x000fe200000010ff */
[C---:B------:R-:W-:Y:S01]  /*af00*/  FFMA R61, R73.reuse, R133, R61 ;  /* 0x00000085493d7223 */ /* 0x040fe2000000003d */
[C---:B------:R-:W-:Y:S01]  /*af10*/  FFMA R62, R73.reuse, R134, R62 ;  /* 0x00000086493e7223 */ /* 0x040fe2000000003e */
[----:B------:R-:W-:Y:S01]  /*af20*/  FFMA R67, R73, R135, R67 ;  /* 0x0000008749437223 */ /* 0x000fe20000000043 */
[----:B------:R-:W-:Y:S01]  /*af30*/  F2FP.BF16.F32.PACK_AB R56, R57, R56 ;  /* 0x000000383938723e */ /* 0x000fe200000010ff */
[----:B------:R1:W-:Y:S01]  /*af40*/  STS.128 [R151+0xc400], R48 ;  /* 0x00c4003097007388 */ /* 0x0003e20000000c00 */
[----:B------:R-:W-:Y:S02]  /*af50*/  F2FP.BF16.F32.PACK_AB R57, R63, R58 ;  /* 0x0000003a3f39723e */ /* 0x000fe400000010ff */
        /* <DEDUP_REMOVED lines=8> */
[----:B--2---:R-:W2:Y:S02]  /*afe0*/  FENCE.VIEW.ASYNC.S ;  /* 0x00000000000073c6 */ /* 0x004ea40000000000 */
[----:B--2---:R-:W-:Y:S06]  /*aff0*/  BAR.SYNC.DEFER_BLOCKING 0x1, 0x80 ;  /* 0x0042000000007b1d */ /* 0x004fec0000010000 */
[----:B------:R-:W-:Y:S05]  /*b000*/  @P0 BRA `(.L_x_131) ;  /* 0x0000000000280947 */ /* 0x000fea0003800000 */
[----:B------:R-:W2:Y:S01]  /*b010*/  LDCU.64 UR6, c[0x0][0x348] ;  /* 0x00006900ff0677ac */ /* 0x000ea20008000a00 */
[----:B------:R-:W-:Y:S02]  /*b020*/  UIADD3 UR9, UPT, UPT, UR49, 0xc0, URZ ;  /* 0x000000c031097890 */ /* 0x000fe4000fffe0ff */
[----:B------:R-:W-:Y:S01]  /*b030*/  UIADD3 UR8, UPT, UPT, UR44, 0xc400, URZ ;  /* 0x0000c4002c087890 */ /* 0x000fe2000fffe0ff */
[----:B------:R-:W-:Y:S01]  /*b040*/  UMOV UR10, UR50 ;  /* 0x00000032000a7c82 */ /* 0x000fe20008000000 */
[----:B------:R-:W-:Y:S01]  /*b050*/  UMOV UR11, UR36 ;  /* 0x00000024000b7c82 */ /* 0x000fe20008000000 */
[----:B--2---:R-:W-:Y:S04]  /*b060*/  UIADD3 UR4, UP0, UPT, UR6, 0x680, URZ ;  /* 0x0000068006047890 */ /* 0x004fe8000ff1e0ff */
[----:B------:R-:W-:Y:S09]  /*b070*/  UIADD3.X UR5, UPT, UPT, URZ, UR7, URZ, UP0, !UPT ;  /* 0x00000007ff057290 */ /* 0x000ff200087fe4ff */
[----:B------:R2:W-:Y:S01]  /*b080*/  UTMASTG.3D [UR8], [UR4] ;  /* 0x00000008040073b5 */ /* 0x0005e20008010000 */
[----:B------:R0:W-:Y:S01]  /*b090*/  UTMACMDFLUSH ;  /* 0x00000000000079b7 */ /* 0x0001e20000000000 */
[----:B--2---:R-:W-:Y:S04]  /*b0a0*/  DEPBAR.LE SB0, 0x1 ;  /* 0x000080400000791a */ /* 0x004fe80000000000 */
.L_x_131:
[----:B------:R-:W-:Y:S05]  /*b0b0*/  BSYNC.RECONVERGENT B0 ;  /* 0x0000000000007941 */ /* 0x000fea0003800200 */
.L_x_130:
[----:B------:R-:W-:Y:S01]  /*b0c0*/  BAR.SYNC.DEFER_BLOCKING 0x1, 0x80 ;  /* 0x0042000000007b1d */ /* 0x000fe20000010000 */
[----:B------:R-:W-:Y:S01]  /*b0d0*/  UISETP.NE.AND UP0, UPT, UR47, -0x4, UPT ;  /* 0xfffffffc2f00788c */ /* 0x000fe2000bf05270 */
[----:B------:R-:W-:Y:S08]  /*b0e0*/  IADD3 R68, PT, PT, R68, 0x1, RZ ;  /* 0x0000000144447810 */ /* 0x000ff00007ffe0ff */
[----:B------:R-:W-:Y:S05]  /*b0f0*/  BRA.U !UP0, `(.L_x_132) ;  /* 0x0000000108247547 */ /* 0x000fea000b800000 */
[----:B------:R-:W-:Y:S01]  /*b100*/  ISETP.NE.AND P0, PT, R161, RZ, PT ;  /* 0x000000ffa100720c */ /* 0x000fe20003f05270 */
[----:B------:R-:W-:Y:S01]  /*b110*/  IMAD.U32 R0, RZ, RZ, UR46 ;  /* 0x0000002eff007e24 */ /* 0x000fe2000f8e00ff */
[----:B------:R-:W-:Y:S04]  /*b120*/  UIADD3 UR4, UPT, UPT, UR46, 0x1, URZ ;  /* 0x000000012e047890 */ /* 0x000fe8000fffe0ff */
[----:B------:R-:W-:Y:S04]  /*b130*/  UISETP.NE.AND UP0, UPT, UR4, 0x4, UPT ;  /* 0x000000040400788c */ /* 0x000fe8000bf05270 */
[----:B------:R-:W-:Y:S03]  /*b140*/  USEL UR46, UR4, URZ, UP0 ;  /* 0x000000ff042e7287 */ /* 0x000fe60008000000 */
[----:B------:R-:W-:Y:S05]  /*b150*/  @P0 LEA R0, R0, UR44, 0x3 ;  /* 0x0000002c00000c11 */ /* 0x000fea000f8e18ff */
[----:B------:R-:W-:Y:S05]  /*b160*/  @P0 VIADD R0, R0, 0x80 ;  /* 0x0000008000000836 */ /* 0x000fea0000000000 */
[----:B------:R-:W-:Y:S04]  /*b170*/  @P0 PRMT R0, R165, 0x654, R0 ;  /* 0x00000654a5000816 */ /* 0x000fe80000000000 */
[----:B------:R2:W-:Y:S03]  /*b180*/  @P0 SYNCS.ARRIVE.TRANS64.RED.A1T0 RZ, [R0+URZ], RZ ;  /* 0x000000ff00ff09a7 */ /* 0x0005e600081004ff */
.L_x_132:
[----:B------:R-:W-:Y:S01]  /*b190*/  R2UR UR5, R144 ;  /* 0x00000000900572ca */ /* 0x000fe200000e0000 */
[----:B------:R-:W-:Y:S01]  /*b1a0*/  UISETP.NE.AND UP0, UPT, UR61, URZ, UPT ;  /* 0x000000ff3d00728c */ /* 0x000fe2000bf05270 */
[----:B------:R-:W-:Y:S01]  /*b1b0*/  R2UR UR4, R145 ;  /* 0x00000000910472ca */ /* 0x000fe200000e0000 */
[----:B------:R-:W-:Y:S01]  /*b1c0*/  UIADD3 UR47, UPT, UPT, UR47, 0x4, URZ ;  /* 0x000000042f2f7890 */ /* 0x000fe2000fffe0ff */
[----:B------:R-:W-:Y:S01]  /*b1d0*/  ISETP.NE.AND P0, PT, R149, 0x2, PT ;  /* 0x000000029500780c */ /* 0x000fe20003f05270 */
[----:B------:R-:W-:Y:S01]  /*b1e0*/  UMOV UR36, UR60 ;  /* 0x0000003c00247c82 */ /* 0x000fe20008000000 */
[----:B------:R-:W-:Y:S02]  /*b1f0*/  ISETP.NE.AND P1, PT, R68, 0x2, PT ;  /* 0x000000024400780c */ /* 0x000fe40003f25270 */
[----:B------:R-:W-:Y:S02]  /*b200*/  SEL R2, RZ, 0x1, P0 ;  /* 0x00000001ff027807 */ /* 0x000fe40000000000 */
[----:B--2---:R-:W-:Y:S02]  /*b210*/  SEL R0, RZ, 0x1, P1 ;  /* 0x00000001ff007807 */ /* 0x004fe40000800000 */
[----:B------:R-:W-:Y:S01]  /*b220*/  LOP3.LUT R155, R155, R2, RZ, 0x3c, !PT ;  /* 0x000000029b9b7212 */ /* 0x000fe200078e3cff */
[----:B------:R-:W-:Y:S01]  /*b230*/  UIADD3 UR20, UPT, UPT, UR37, UR5, URZ ;  /* 0x0000000525147290 */ /* 0x000fe2000fffe0ff */
[----:B------:R-:W-:Y:S01]  /*b240*/  LOP3.LUT R156, R156, R0, RZ, 0x3c, !PT ;  /* 0x000000009c9c7212 */ /* 0x000fe200078e3cff */
[----:B------:R-:W-:Y:S01]  /*b250*/  UIADD3 UR16, UPT, UPT, UR38, UR4, URZ ;  /* 0x0000000426107290 */ /* 0x000fe2000fffe0ff */
[----:B------:R-:W-:Y:S02]  /*b260*/  SEL R149, R149, RZ, P0 ;  /* 0x000000ff95957207 */ /* 0x000fe40000000000 */
[----:B------:R-:W-:Y:S01]  /*b270*/  SEL R68, R68, RZ, P1 ;  /* 0x000000ff44447207 */ /* 0x000fe20000800000 */
[----:B------:R-:W-:Y:S08]  /*b280*/  BRA.U UP0, `(.L_x_133) ;  /* 0xffffff9d00bc7547 */ /* 0x000ff0000b83ffff */
[----:B------:R-:W-:-:S13]  /*b290*/  R2UR UR4, R146 ;  /* 0x00000000920472ca */ /* 0x000fda00000e0000 */
[----:B------:R-:W-:-:S09]  /*b2a0*/  UISETP.NE.AND UP0, UPT, UR4, URZ, UPT ;  /* 0x000000ff0400728c */ /* 0x000fd2000bf05270 */
[----:B------:R-:W-:Y:S05]  /*b2b0*/  BRA.U !UP0, `(.L_x_134) ;  /* 0x0000000108487547 */ /* 0x000fea000b800000 */
[----:B------:R-:W2:Y:S02]  /*b2c0*/  LDCU.64 UR4, c[0x0][0x890] ;  /* 0x00011200ff0477ac */ /* 0x000ea40008000a00 */
[----:B--2---:R-:W-:-:S04]  /*b2d0*/  UISETP.NE.U32.AND UP0, UPT, UR4, URZ, UPT ;  /* 0x000000ff0400728c */ /* 0x004fc8000bf05070 */
[----:B------:R-:W-:-:S09]  /*b2e0*/  UISETP.NE.AND.EX UP0, UPT, UR5, URZ, UPT, UP0 ;  /* 0x000000ff0500728c */ /* 0x000fd2000bf05300 */
[----:B------:R-:W-:Y:S05]  /*b2f0*/  BRA.U UP0, `(.L_x_135) ;  /* 0x00000001000c7547 */ /* 0x000fea000b800000 */
[----:B------:R-:W-:-:S13]  /*b300*/  FSETP.NEU.AND P0, PT, R73, RZ, PT ;  /* 0x000000ff4900720b */ /* 0x000fda0003f0d000 */
[----:B------:R-:W-:Y:S05]  /*b310*/  @!P0 EXIT ;  /* 0x000000000000894d */ /* 0x000fea0003800000 */
[----:B------:R-:W-:Y:S05]  /*b320*/  BRA `(.L_x_134) ;  /* 0x00000000002c7947 */ /* 0x000fea0003800000 */
.L_x_135:
[----:B------:R-:W-:Y:S01]  /*b330*/  ISETP.NE.AND P0, PT, R148, RZ, PT ;  /* 0x000000ff9400720c */ /* 0x000fe20003f05270 */
[----:B------:R-:W-:-:S12]  /*b340*/  BSSY.RECONVERGENT B0, `(.L_x_134) ;  /* 0x0000009000007945 */ /* 0x000fd80003800200 */
[----:B------:R-:W-:Y:S05]  /*b350*/  @P0 BRA `(.L_x_136) ;  /* 0x0000000000140947 */ /* 0x000fea0003800000 */
[----:B------:R-:W2:Y:S02]  /*b360*/  LDCU.64 UR4, c[0x0][0x888] ;  /* 0x00011100ff0477ac */ /* 0x000ea40008000a00 */
[----:B--2---:R-:W-:-:S04]  /*b370*/  ISETP.NE.U32.AND P0, PT, RZ, UR4, PT ;  /* 0x00000004ff007c0c */ /* 0x004fc8000bf05070 */
[----:B------:R-:W-:-:S13]  /*b380*/  ISETP.NE.AND.EX P0, PT, RZ, UR5, PT, P0 ;  /* 0x00000005ff007c0c */ /* 0x000fda000bf05300 */
[----:B------:R-:W-:Y:S05]  /*b390*/  @!P0 EXIT ;  /* 0x000000000000894d */ /* 0x000fea0003800000 */
[----:B------:R-:W-:Y:S05]  /*b3a0*/  BRA `(.L_x_137) ;  /* 0x0000000000087947 */ /* 0x000fea0003800000 */
.L_x_136:
[----:B------:R-:W-:-:S13]  /*b3b0*/  FSETP.NEU.AND P0, PT, R73, RZ, PT ;  /* 0x000000ff4900720b */ /* 0x000fda0003f0d000 */
[----:B------:R-:W-:Y:S05]  /*b3c0*/  @!P0 EXIT ;  /* 0x000000000000894d */ /* 0x000fea0003800000 */
.L_x_137:
[----:B------:R-:W-:Y:S05]  /*b3d0*/  BSYNC.RECONVERGENT B0 ;  /* 0x0000000000007941 */ /* 0x000fea0003800200 */
.L_x_134:
[----:B------:R-:W2:Y:S01]  /*b3e0*/  S2UR UR5, SR_CgaCtaId ;  /* 0x00000000000579c3 */ /* 0x000ea20000008800 */
[----:B------:R-:W-:Y:S01]  /*b3f0*/  ULEA UR4, UR46, UR44, 0x3 ;  /* 0x0000002c2e047291 */ /* 0x000fe2000f8e18ff */
[----:B------:R-:W-:-:S04]  /*b400*/  DEPBAR.LE SB0, 0x0 ;  /* 0x000080000000791a */ /* 0x000fc80000000000 */
[----:B------:R-:W-:-:S04]  /*b410*/  UIADD3 UR4, UPT, UPT, UR4, 0x80, URZ ;  /* 0x0000008004047890 */ /* 0x000fc8000fffe0ff */
[----:B--2---:R-:W-:-:S09]  /*b420*/  UPRMT UR4, UR5, 0x654, UR4 ;  /* 0x0000065405047896 */ /* 0x004fd20008000004 */
[----:B------:R-:W-:Y:S01]  /*b430*/  SYNCS.ARRIVE.TRANS64.RED.A1T0 RZ, [UR4], RZ ;  /* 0x000000ffffff79a7 */ /* 0x000fe20008100404 */
[----:B------:R-:W-:Y:S05]  /*b440*/  EXIT ;  /* 0x000000000000794d */ /* 0x000fea0003800000 */
.L_x_24:
[----:B--2---:R2:W3:Y:S02]  /*b450*/  SYNCS.PHASECHK.TRANS64.TRYWAIT P0, [R0+URZ+0x100], R2 ;  /* 0x00010002000075a7 */ /* 0x0044e400080011ff */
[----:B---3--:R-:W-:Y:S05]  /*b460*/  @!P0 NANOSLEEP.SYNCS 0x989680 ;  /* 0x009896800000895d */ /* 0x008fea0003900000 */
[----:B------:R-:W3:Y:S02]  /*b470*/  @!P0 SYNCS.PHASECHK.TRANS64 P0, [R0+URZ+0x100], R2 ;  /* 0x00010002000085a7 */ /* 0x000ee400080010ff */
[----:B---3--:R-:W-:Y:S05]  /*b480*/  @!P0 BRA `(.L_x_24) ;  /* 0xfffffffc00f08947 */ /* 0x008fea000383ffff */
[----:B------:R-:W-:Y:S05]  /*b490*/  BRA `(.L_x_138) ;  /* 0xffffff6400187947 */ /* 0x000fea000383ffff */
.L_x_27:
[----:B--2---:R-:W-:-:S07]  /*b4a0*/  MOV R0, UR33 ;  /* 0x0000002100007c02 */ /* 0x004fce0008000f00 */
.L_x_139:
[----:B--2---:R2:W3:Y:S02]  /*b4b0*/  SYNCS.PHASECHK.TRANS64.TRYWAIT P0, [R0+URZ+0x30], R3 ;  /* 0x00003003000075a7 */ /* 0x0044e400080011ff */
[----:B---3--:R-:W-:Y:S05]  /*b4c0*/  @!P0 NANOSLEEP.SYNCS 0x989680 ;  /* 0x009896800000895d */ /* 0x008fea0003900000 */
[----:B------:R-:W3:Y:S02]  /*b4d0*/  @!P0 SYNCS.PHASECHK.TRANS64 P0, [R0+URZ+0x30], R3 ;  /* 0x00003003000085a7 */ /* 0x000ee400080010ff */
[----:B---3--:R-:W-:Y:S05]  /*b4e0*/  @!P0 BRA `(.L_x_139) ;  /* 0xfffffffc00f08947 */ /* 0x008fea000383ffff */
[----:B------:R-:W-:Y:S05]  /*b4f0*/  BRA `(.L_x_26) ;  /* 0xffffff6400587947 */ /* 0x000fea000383ffff */
.L_x_34:
[----:B-1----:R-:W-:-:S07]  /*b500*/  MOV R0, UR17 ;  /* 0x0000001100007c02 */ /* 0x002fce0008000f00 */
.L_x_140:
[----:B-1----:R1:W2:Y:S02]  /*b510*/  SYNCS.PHASECHK.TRANS64.TRYWAIT P0, [R0+URZ+0x30], R3 ;  /* 0x00003003000075a7 */ /* 0x0022a400080011ff */
[----:B--2---:R-:W-:Y:S05]  /*b520*/  @!P0 NANOSLEEP.SYNCS 0x989680 ;  /* 0x009896800000895d */ /* 0x004fea0003900000 */
[----:B------:R-:W2:Y:S02]  /*b530*/  @!P0 SYNCS.PHASECHK.TRANS64 P0, [R0+URZ+0x30], R3 ;  /* 0x00003003000085a7 */ /* 0x000ea400080010ff */
[----:B--2---:R-:W-:Y:S05]  /*b540*/  @!P0 BRA `(.L_x_140) ;  /* 0xfffffffc00f08947 */ /* 0x004fea000383ffff */
[----:B------:R-:W-:Y:S05]  /*b550*/  BRA `(.L_x_33) ;  /* 0xffffff6800187947 */ /* 0x000fea000383ffff */
.L_x_39:
[----:B-1----:R1:W2:Y:S02]  /*b560*/  SYNCS.PHASECHK.TRANS64.TRYWAIT P0, [R3+URZ+0xb0], R0 ;  /* 0x0000b000030075a7 */ /* 0x0022a400080011ff */
[----:B--2---:R-:W-:Y:S05]  /*b570*/  @!P0 NANOSLEEP.SYNCS 0x989680 ;  /* 0x009896800000895d */ /* 0x004fea0003900000 */
[----:B------:R-:W2:Y:S02]  /*b580*/  @!P0 SYNCS.PHASECHK.TRANS64 P0, [R3+URZ+0xb0], R0 ;  /* 0x0000b000030085a7 */ /* 0x000ea400080010ff */
[----:B--2---:R-:W-:Y:S05]  /*b590*/  @!P0 BRA `(.L_x_39) ;  /* 0xfffffffc00f08947 */ /* 0x004fea000383ffff */
[----:B------:R-:W-:Y:S05]  /*b5a0*/  BRA `(.L_x_141) ;  /* 0xffffff6800b87947 */ /* 0x000fea000383ffff */
.L_x_43:
[----:B------:R-:W-:-:S07]  /*b5b0*/  MOV R0, UR4 ;  /* 0x0000000400007c02 */ /* 0x000fce0008000f00 */
.L_x_142:
[----:B-1----:R1:W2:Y:S02]  /*b5c0*/  SYNCS.PHASECHK.TRANS64.TRYWAIT P0, [R0+URZ], R2 ;  /* 0x00000002000075a7 */ /* 0x0022a400080011ff */
[----:B--2---:R-:W-:Y:S05]  /*b5d0*/  @!P0 NANOSLEEP.SYNCS 0x989680 ;  /* 0x009896800000895d */ /* 0x004fea0003900000 */
[----:B------:R-:W2:Y:S02]  /*b5e0*/  @!P0 SYNCS.PHASECHK.TRANS64 P0, [R0+URZ], R2 ;  /* 0x00000002000085a7 */ /* 0x000ea400080010ff */
[----:B--2---:R-:W-:Y:S05]  /*b5f0*/  @!P0 BRA `(.L_x_142) ;  /* 0xfffffffc00f08947 */ /* 0x004fea000383ffff */
[----:B------:R-:W-:Y:S05]  /*b600*/  BRA `(.L_x_143) ;  /* 0xffffff7000647947 */ /* 0x000fea000383ffff */
.L_x_44:
[----:B------:R-:W-:-:S07]  /*b610*/  MOV R0, UR5 ;  /* 0x0000000500007c02 */ /* 0x000fce0008000f00 */
.L_x_144:
[----:B-1----:R1:W2:Y:S02]  /*b620*/  SYNCS.PHASECHK.TRANS64.TRYWAIT P0, [R0+URZ], R3 ;  /* 0x00000003000075a7 */ /* 0x0022a400080011ff */
[----:B--2---:R-:W-:Y:S05]  /*b630*/  @!P0 NANOSLEEP.SYNCS 0x989680 ;  /* 0x009896800000895d */ /* 0x004fea0003900000 */
[----:B------:R-:W2:Y:S02]  /*b640*/  @!P0 SYNCS.PHASECHK.TRANS64 P0, [R0+URZ], R3 ;  /* 0x00000003000085a7 */ /* 0x000ea400080010ff */
[----:B--2---:R-:W-:Y:S05]  /*b650*/  @!P0 BRA `(.L_x_144) ;  /* 0xfffffffc00f08947 */ /* 0x004fea000383ffff */
[----:B------:R-:W-:Y:S05]  /*b660*/  BRA `(.L_x_145) ;  /* 0xffffff7000707947 */ /* 0x000fea000383ffff */
.L_x_45:
[----:B------:R-:W-:-:S07]  /*b670*/  MOV R0, UR5 ;  /* 0x0000000500007c02 */ /* 0x000fce0008000f00 */
.L_x_146:
[----:B-1----:R1:W2:Y:S02]  /*b680*/  SYNCS.PHASECHK.TRANS64.TRYWAIT P0, [R0+URZ], R3 ;  /* 0x00000003000075a7 */ /* 0x0022a400080011ff */
[----:B--2---:R-:W-:Y:S05]  /*b690*/  @!P0 NANOSLEEP.SYNCS 0x989680 ;  /* 0x009896800000895d */ /* 0x004fea0003900000 */
[----:B------:R-:W2:Y:S02]  /*b6a0*/  @!P0 SYNCS.PHASECHK.TRANS64 P0, [R0+URZ], R3 ;  /* 0x00000003000085a7 */ /* 0x000ea400080010ff */
[----:B--2---:R-:W-:Y:S05]  /*b6b0*/  @!P0 BRA `(.L_x_146) ;  /* 0xfffffffc00f08947 */ /* 0x004fea000383ffff */
[----:B------:R-:W-:Y:S05]  /*b6c0*/  BRA `(.L_x_147) ;  /* 0xffffff70007c7947 */ /* 0x000fea000383ffff */
.L_x_46:
[----:B------:R-:W-:-:S07]  /*b6d0*/  MOV R0, UR5 ;  /* 0x0000000500007c02 */ /* 0x000fce0008000f00 */
.L_x_148:
[----:B-1----:R1:W2:Y:S02]  /*b6e0*/  SYNCS.PHASECHK.TRANS64.TRYWAIT P0, [R0+URZ], R3 ;  /* 0x00000003000075a7 */ /* 0x0022a400080011ff */
[----:B--2---:R-:W-:Y:S05]  /*b6f0*/  @!P0 NANOSLEEP.SYNCS 0x989680 ;  /* 0x009896800000895d */ /* 0x004fea0003900000 */
[----:B------:R-:W2:Y:S02]  /*b700*/  @!P0 SYNCS.PHASECHK.TRANS64 P0, [R0+URZ], R3 ;  /* 0x00000003000085a7 */ /* 0x000ea400080010ff */
[----:B--2---:R-:W-:Y:S05]  /*b710*/  @!P0 BRA `(.L_x_148) ;  /* 0xfffffffc00f08947 */ /* 0x004fea000383ffff */
[----:B------:R-:W-:Y:S05]  /*b720*/  BRA `(.L_x_149) ;  /* 0xffffff7000887947 */ /* 0x000fea000383ffff */
.L_x_47:
[----:B------:R-:W-:-:S07]  /*b730*/  MOV R0, UR5 ;  /* 0x0000000500007c02 */ /* 0x000fce0008000f00 */
.L_x_150:
[----:B-1----:R1:W2:Y:S02]  /*b740*/  SYNCS.PHASECHK.TRANS64.TRYWAIT P0, [R0+URZ], R3 ;  /* 0x00000003000075a7 */ /* 0x0022a400080011ff */
[----:B--2---:R-:W-:Y:S05]  /*b750*/  @!P0 NANOSLEEP.SYNCS 0x989680 ;  /* 0x009896800000895d */ /* 0x004fea0003900000 */
[----:B------:R-:W2:Y:S02]  /*b760*/  @!P0 SYNCS.PHASECHK.TRANS64 P0, [R0+URZ], R3 ;  /* 0x00000003000085a7 */ /* 0x000ea400080010ff */
[----:B--2---:R-:W-:Y:S05]  /*b770*/  @!P0 BRA `(.L_x_150) ;  /* 0xfffffffc00f08947 */ /* 0x004fea000383ffff */
[----:B------:R-:W-:Y:S05]  /*b780*/  BRA `(.L_x_151) ;  /* 0xffffff7000947947 */ /* 0x000fea000383ffff */
.L_x_50:
[----:B-1----:R1:W2:Y:S02]  /*b790*/  SYNCS.PHASECHK.TRANS64.TRYWAIT P0, [R2+URZ+0xf0], R4 ;  /* 0x0000f004020075a7 */ /* 0x0022a400080011ff */
[----:B--2---:R-:W-:Y:S05]  /*b7a0*/  @!P0 NANOSLEEP.SYNCS 0x989680 ;  /* 0x009896800000895d */ /* 0x004fea0003900000 */
[----:B------:R-:W2:Y:S02]  /*b7b0*/  @!P0 SYNCS.PHASECHK.TRANS64 P0, [R2+URZ+0xf0], R4 ;  /* 0x0000f004020085a7 */ /* 0x000ea400080010ff */
[----:B--2---:R-:W-:Y:S05]  /*b7c0*/  @!P0 BRA `(.L_x_50) ;  /* 0xfffffffc00f08947 */ /* 0x004fea000383ffff */
[----:B------:R-:W-:Y:S05]  /*b7d0*/  BRA `(.L_x_152) ;  /* 0xffffff7000f87947 */ /* 0x000fea000383ffff */
.L_x_51:
[----:B------:R-:W-:-:S07]  /*b7e0*/  MOV R2, UR4 ;  /* 0x0000000400027c02 */ /* 0x000fce0008000f00 */
.L_x_153:
[----:B-1----:R1:W2:Y:S02]  /*b7f0*/  SYNCS.PHASECHK.TRANS64.TRYWAIT P0, [R2+URZ+0xc0], R5 ;  /* 0x0000c005020075a7 */ /* 0x0022a400080011ff */
[----:B--2---:R-:W-:Y:S05]  /*b800*/  @!P0 NANOSLEEP.SYNCS 0x989680 ;  /* 0x009896800000895d */ /* 0x004fea0003900000 */
[----:B------:R-:W2:Y:S02]  /*b810*/  @!P0 SYNCS.PHASECHK.TRANS64 P0, [R2+URZ+0xc0], R5 ;  /* 0x0000c005020085a7 */ /* 0x000ea400080010ff */
[----:B--2---:R-:W-:Y:S05]  /*b820*/  @!P0 BRA `(.L_x_153) ;  /* 0xfffffffc00f08947 */ /* 0x004fea000383ffff */
[----:B------:R-:W-:Y:S05]  /*b830*/  BRA `(.L_x_154) ;  /* 0xffffff7400087947 */ /* 0x000fea000383ffff */
.L_x_52:
[----:B-1----:R1:W2:Y:S02]  /*b840*/  SYNCS.PHASECHK.TRANS64.TRYWAIT P1, [R2+URZ+0xb0], R4 ;  /* 0x0000b004020075a7 */ /* 0x0022a400080211ff */
[----:B--2---:R-:W-:Y:S05]  /*b850*/  @!P1 NANOSLEEP.SYNCS 0x989680 ;  /* 0x009896800000995d */ /* 0x004fea0003900000 */
[----:B------:R-:W2:Y:S02]  /*b860*/  @!P1 SYNCS.PHASECHK.TRANS64 P1, [R2+URZ+0xb0], R4 ;  /* 0x0000b004020095a7 */ /* 0x000ea400080210ff */
[----:B--2---:R-:W-:Y:S05]  /*b870*/  @!P1 BRA `(.L_x_52) ;  /* 0xfffffffc00f09947 */ /* 0x004fea000383ffff */
[----:B------:R-:W-:Y:S05]  /*b880*/  BRA `(.L_x_155) ;  /* 0xffffff7400387947 */ /* 0x000fea000383ffff */
.L_x_55:
[----:B------:R-:W-:-:S07]  /*b890*/  MOV R0, UR4 ;  /* 0x0000000400007c02 */ /* 0x000fce0008000f00 */
.L_x_156:
[----:B-1----:R1:W2:Y:S02]  /*b8a0*/  SYNCS.PHASECHK.TRANS64.TRYWAIT P0, [R0+URZ+0xc0], R2 ;  /* 0x0000c002000075a7 */ /* 0x0022a400080011ff */
[----:B--2---:R-:W-:Y:S05]  /*b8b0*/  @!P0 NANOSLEEP.SYNCS 0x989680 ;  /* 0x009896800000895d */ /* 0x004fea0003900000 */
[----:B------:R-:W2:Y:S02]  /*b8c0*/  @!P0 SYNCS.PHASECHK.TRANS64 P0, [R0+URZ+0xc0], R2 ;  /* 0x0000c002000085a7 */ /* 0x000ea400080010ff */
[----:B--2---:R-:W-:Y:S05]  /*b8d0*/  @!P0 BRA `(.L_x_156) ;  /* 0xfffffffc00f08947 */ /* 0x004fea000383ffff */
[----:B------:R-:W-:Y:S05]  /*b8e0*/  BRA `(.L_x_54) ;  /* 0xffffff74008c7947 */ /* 0x000fea000383ffff */
.L_x_62:
[----:B-1----:R1:W2:Y:S02]  /*b8f0*/  SYNCS.PHASECHK.TRANS64.TRYWAIT P1, [R0+URZ+0xb0], R2 ;  /* 0x0000b002000075a7 */ /* 0x0022a400080211ff */
[----:B--2---:R-:W-:Y:S05]  /*b900*/  @!P1 NANOSLEEP.SYNCS 0x989680 ;  /* 0x009896800000995d */ /* 0x004fea0003900000 */
[----:B------:R-:W2:Y:S02]  /*b910*/  @!P1 SYNCS.PHASECHK.TRANS64 P1, [R0+URZ+0xb0], R2 ;  /* 0x0000b002000095a7 */ /* 0x000ea400080210ff */
[----:B--2---:R-:W-:Y:S05]  /*b920*/  @!P1 BRA `(.L_x_62) ;  /* 0xfffffffc00f09947 */ /* 0x004fea000383ffff */
[----:B------:R-:W-:Y:S05]  /*b930*/  BRA `(.L_x_157) ;  /* 0xffffff7800f47947 */ /* 0x000fea000383ffff */
.L_x_63:
[----:B------:R-:W-:-:S07]  /*b940*/  MOV R2, UR22 ;  /* 0x0000001600027c02 */ /* 0x000fce0008000f00 */
.L_x_158:
[----:B-1----:R1:W2:Y:S02]  /*b950*/  SYNCS.PHASECHK.TRANS64.TRYWAIT P0, [R2+URZ+0xe0], R0 ;  /* 0x0000e000020075a7 */ /* 0x0022a400080011ff */
[----:B--2---:R-:W-:Y:S05]  /*b960*/  @!P0 NANOSLEEP.SYNCS 0x989680 ;  /* 0x009896800000895d */ /* 0x004fea0003900000 */
[----:B------:R-:W2:Y:S02]  /*b970*/  @!P0 SYNCS.PHASECHK.TRANS64 P0, [R2+URZ+0xe0], R0 ;  /* 0x0000e000020085a7 */ /* 0x000ea400080010ff */
[----:B--2---:R-:W-:Y:S05]  /*b980*/  @!P0 BRA `(.L_x_158) ;  /* 0xfffffffc00f08947 */ /* 0x004fea000383ffff */
[----:B------:R-:W-:Y:S05]  /*b990*/  BRA `(.L_x_159) ;  /* 0xffffff7c002c7947 */ /* 0x000fea000383ffff */
.L_x_66:
[----:B------:R-:W-:Y:S07]  /*b9a0*/  MOV R0, UR5 ;  /* 0x0000000500007c02 */ /* 0x000fee0008000f00 */
.L_x_160:
[----:B-1----:R1:W2:Y:S02]  /*b9b0*/  SYNCS.PHASECHK.TRANS64.TRYWAIT P0, [R0+URZ], R2 ;  /* 0x00000002000075a7 */ /* 0x0022a400080011ff */
[----:B--2---:R-:W-:Y:S05]  /*b9c0*/  @!P0 NANOSLEEP.SYNCS 0x989680 ;  /* 0x009896800000895d */ /* 0x004fea0003900000 */
[----:B------:R-:W2:Y:S02]  /*b9d0*/  @!P0 SYNCS.PHASECHK.TRANS64 P0, [R0+URZ], R2 ;  /* 0x00000002000085a7 */ /* 0x000ea400080010ff */
[----:B--2---:R-:W-:Y:S05]  /*b9e0*/  @!P0 BRA `(.L_x_160) ;  /* 0xfffffffc00f08947 */ /* 0x004fea000383ffff */
[----:B------:R-:W-:Y:S05]  /*b9f0*/  BRA `(.L_x_65) ;  /* 0xffffff7c00487947 */ /* 0x000fea000383ffff */
.L_x_69:
[----:B------:R-:W-:-:S07]  /*ba00*/  MOV R0, UR4 ;  /* 0x0000000400007c02 */ /* 0x000fce0008000f00 */
.L_x_161:
[----:B--2---:R2:W4:Y:S02]  /*ba10*/  SYNCS.PHASECHK.TRANS64.TRYWAIT P0, [R0+URZ], R2 ;  /* 0x00000002000075a7 */ /* 0x00452400080011ff */
[----:B----4-:R-:W-:Y:S05]  /*ba20*/  @!P0 NANOSLEEP.SYNCS 0x989680 ;  /* 0x009896800000895d */ /* 0x010fea0003900000 */
[----:B------:R-:W4:Y:S02]  /*ba30*/  @!P0 SYNCS.PHASECHK.TRANS64 P0, [R0+URZ], R2 ;  /* 0x00000002000085a7 */ /* 0x000f2400080010ff */
[----:B----4-:R-:W-:Y:S05]  /*ba40*/  @!P0 BRA `(.L_x_161) ;  /* 0xfffffffc00f08947 */ /* 0x010fea000383ffff */
[----:B------:R-:W-:Y:S05]  /*ba50*/  BRA `(.L_x_162) ;  /* 0xffffff7c00fc7947 */ /* 0x000fea000383ffff */
.L_x_70:
[----:B------:R-:W-:-:S07]  /*ba60*/  MOV R0, UR4 ;  /* 0x0000000400007c02 */ /* 0x000fce0008000f00 */
.L_x_163:
[----:B-1----:R1:W2:Y:S02]  /*ba70*/  SYNCS.PHASECHK.TRANS64.TRYWAIT P0, [R0+URZ], R2 ;  /* 0x00000002000075a7 */ /* 0x0022a400080011ff */
[----:B--2---:R-:W-:Y:S05]  /*ba80*/  @!P0 NANOSLEEP.SYNCS 0x989680 ;  /* 0x009896800000895d */ /* 0x004fea0003900000 */
[----:B------:R-:W2:Y:S02]  /*ba90*/  @!P0 SYNCS.PHASECHK.TRANS64 P0, [R0+URZ], R2 ;  /* 0x00000002000085a7 */ /* 0x000ea400080010ff */
[----:B--2---:R-:W-:Y:S05]  /*baa0*/  @!P0 BRA `(.L_x_163) ;  /* 0xfffffffc00f08947 */ /* 0x004fea000383ffff */
[----:B------:R-:W-:Y:S05]  /*bab0*/  BRA `(.L_x_164) ;  /* 0xffffff8000087947 */ /* 0x000fea000383ffff */
.L_x_75:
[----:B--2---:R2:W3:Y:S02]  /*bac0*/  SYNCS.PHASECHK.TRANS64.TRYWAIT P0, [R12+URZ+0xb0], R0 ;  /* 0x0000b0000c0075a7 */ /* 0x0044e400080011ff */
[----:B---3--:R-:W-:Y:S05]  /*bad0*/  @!P0 NANOSLEEP.SYNCS 0x989680 ;  /* 0x009896800000895d */ /* 0x008fea0003900000 */
[----:B------:R-:W3:Y:S02]  /*bae0*/  @!P0 SYNCS.PHASECHK.TRANS64 P0, [R12+URZ+0xb0], R0 ;  /* 0x0000b0000c0085a7 */ /* 0x000ee400080010ff */
[----:B---3--:R-:W-:Y:S05]  /*baf0*/  @!P0 BRA `(.L_x_75) ;  /* 0xfffffffc00f08947 */ /* 0x008fea000383ffff */
[----:B------:R-:W-:Y:S05]  /*bb00*/  BRA `(.L_x_165) ;  /* 0xffffff8400387947 */ /* 0x000fea000383ffff */
.L_x_78:
[----:B--2---:R-:W-:Y:S07]  /*bb10*/  MOV R0, UR21 ;  /* 0x0000001500007c02 */ /* 0x004fee0008000f00 */
.L_x_166:
[----:B--2---:R2:W3:Y:S02]  /*bb20*/  SYNCS.PHASECHK.TRANS64.TRYWAIT P2, [R0+URZ+0xa8], R6 ;  /* 0x0000a806000075a7 */ /* 0x0044e400080411ff */
[----:B---3--:R-:W-:Y:S05]  /*bb30*/  @!P2 NANOSLEEP.SYNCS 0x989680 ;  /* 0x009896800000a95d */ /* 0x008fea0003900000 */
[----:B------:R-:W3:Y:S02]  /*bb40*/  @!P2 SYNCS.PHASECHK.TRANS64 P2, [R0+URZ+0xa8], R6 ;  /* 0x0000a8060000a5a7 */ /* 0x000ee400080410ff */
[----:B---3--:R-:W-:Y:S05]  /*bb50*/  @!P2 BRA `(.L_x_166) ;  /* 0xfffffffc00f0a947 */ /* 0x008fea000383ffff */
[----:B------:R-:W-:Y:S05]  /*bb60*/  BRA `(.L_x_77) ;  /* 0xffffff8800a07947 */ /* 0x000fea000383ffff */
.L_x_81:
[----:B------:R-:W-:Y:S07]  /*bb70*/  MOV R0, UR21 ;  /* 0x0000001500007c02 */ /* 0x000fee0008000f00 */
.L_x_167:
[----:B--2---:R2:W3:Y:S02]  /*bb80*/  SYNCS.PHASECHK.TRANS64.TRYWAIT P0, [R0+URZ+0x80], R9 ;  /* 0x00008009000075a7 */ /* 0x0044e400080011ff */
[----:B---3--:R-:W-:Y:S05]  /*bb90*/  @!P0 NANOSLEEP.SYNCS 0x989680 ;  /* 0x009896800000895d */ /* 0x008fea0003900000 */
[----:B------:R-:W3:Y:S02]  /*bba0*/  @!P0 SYNCS.PHASECHK.TRANS64 P0, [R0+URZ+0x80], R9 ;  /* 0x00008009000085a7 */ /* 0x000ee400080010ff */
[----:B---3--:R-:W-:Y:S05]  /*bbb0*/  @!P0 BRA `(.L_x_167) ;  /* 0xfffffffc00f08947 */ /* 0x008fea000383ffff */
[----:B------:R-:W-:Y:S05]  /*bbc0*/  BRA `(.L_x_168) ;  /* 0xffffff8800fc7947 */ /* 0x000fea000383ffff */
.L_x_82:
[----:B------:R-:W-:Y:S07]  /*bbd0*/  MOV R0, UR21 ;  /* 0x0000001500007c02 */ /* 0x000fee0008000f00 */
.L_x_169:
[----:B--2---:R2:W3:Y:S02]  /*bbe0*/  SYNCS.PHASECHK.TRANS64.TRYWAIT P0, [R0+URZ+0x88], R9 ;  /* 0x00008809000075a7 */ /* 0x0044e400080011ff */
[----:B---3--:R-:W-:Y:S05]  /*bbf0*/  @!P0 NANOSLEEP.SYNCS 0x989680 ;  /* 0x009896800000895d */ /* 0x008fea0003900000 */
[----:B------:R-:W3:Y:S02]  /*bc00*/  @!P0 SYNCS.PHASECHK.TRANS64 P0, [R0+URZ+0x88], R9 ;  /* 0x00008809000085a7 */ /* 0x000ee400080010ff */
[----:B---3--:R-:W-:Y:S05]  /*bc10*/  @!P0 BRA `(.L_x_169) ;  /* 0xfffffffc00f08947 */ /* 0x008fea000383ffff */
[----:B------:R-:W-:Y:S05]  /*bc20*/  BRA `(.L_x_170) ;  /* 0xffffff8c00347947 */ /* 0x000fea000383ffff */
.L_x_83:
[----:B------:R-:W-:Y:S07]  /*bc30*/  MOV R0, UR21 ;  /* 0x0000001500007c02 */ /* 0x000fee0008000f00 */
.L_x_171:
[----:B--2---:R2:W3:Y:S02]  /*bc40*/  SYNCS.PHASECHK.TRANS64.TRYWAIT P0, [R0+URZ+0x90], R9 ;  /* 0x00009009000075a7 */ /* 0x0044e400080011ff */
[----:B---3--:R-:W-:Y:S05]  /*bc50*/  @!P0 NANOSLEEP.SYNCS 0x989680 ;  /* 0x009896800000895d */ /* 0x008fea0003900000 */
[----:B------:R-:W3:Y:S02]  /*bc60*/  @!P0 SYNCS.PHASECHK.TRANS64 P0, [R0+URZ+0x90], R9 ;  /* 0x00009009000085a7 */ /* 0x000ee400080010ff */
[----:B---3--:R-:W-:Y:S05]  /*bc70*/  @!P0 BRA `(.L_x_171) ;  /* 0xfffffffc00f08947 */ /* 0x008fea000383ffff */
[----:B------:R-:W-:Y:S05]  /*bc80*/  BRA `(.L_x_172) ;  /* 0xffffff8c00787947 */ /* 0x000fea000383ffff */
.L_x_84:
[----:B------:R-:W-:Y:S07]  /*bc90*/  MOV R0, UR21 ;  /* 0x0000001500007c02 */ /* 0x000fee0008000f00 */
.L_x_173:
[----:B--2---:R2:W3:Y:S02]  /*bca0*/  SYNCS.PHASECHK.TRANS64.TRYWAIT P0, [R0+URZ+0x98], R9 ;  /* 0x00009809000075a7 */ /* 0x0044e400080011ff */
[----:B---3--:R-:W-:Y:S05]  /*bcb0*/  @!P0 NANOSLEEP.SYNCS 0x989680 ;  /* 0x009896800000895d */ /* 0x008fea0003900000 */
[----:B------:R-:W3:Y:S02]  /*bcc0*/  @!P0 SYNCS.PHASECHK.TRANS64 P0, [R0+URZ+0x98], R9 ;  /* 0x00009809000085a7 */ /* 0x000ee400080010ff */
[----:B---3--:R-:W-:Y:S05]  /*bcd0*/  @!P0 BRA `(.L_x_173) ;  /* 0xfffffffc00f08947 */ /* 0x008fea000383ffff */
[----:B------:R-:W-:Y:S05]  /*bce0*/  BRA `(.L_x_174) ;  /* 0xffffff8c00b87947 */ /* 0x000fea000383ffff */
.L_x_86:
[----:B------:R-:W-:-:S07]  /*bcf0*/  MOV R0, UR21 ;  /* 0x0000001500007c02 */ /* 0x000fce0008000f00 */
.L_x_175:
[----:B---3--:R3:W4:Y:S02]  /*bd00*/  SYNCS.PHASECHK.TRANS64.TRYWAIT P0, [R0+URZ+0x80], R2 ;  /* 0x00008002000075a7 */ /* 0x00872400080011ff */
[----:B----4-:R-:W-:Y:S05]  /*bd10*/  @!P0 NANOSLEEP.SYNCS 0x989680 ;  /* 0x009896800000895d */ /* 0x010fea0003900000 */
[----:B------:R-:W4:Y:S02]  /*bd20*/  @!P0 SYNCS.PHASECHK.TRANS64 P0, [R0+URZ+0x80], R2 ;  /* 0x00008002000085a7 */ /* 0x000f2400080010ff */
[----:B----4-:R-:W-:Y:S05]  /*bd30*/  @!P0 BRA `(.L_x_175) ;  /* 0xfffffffc00f08947 */ /* 0x010fea000383ffff */
[----:B------:R-:W-:Y:S05]  /*bd40*/  BRA `(.L_x_176) ;  /* 0xffffff9000307947 */ /* 0x000fea000383ffff */
.L_x_87:
[----:B---3--:R-:W-:-:S07]  /*bd50*/  MOV R0, UR21 ;  /* 0x0000001500007c02 */ /* 0x008fce0008000f00 */
.L_x_177:
[----:B---3--:R3:W4:Y:S02]  /*bd60*/  SYNCS.PHASECHK.TRANS64.TRYWAIT P0, [R0+URZ+0x88], R2 ;  /* 0x00008802000075a7 */ /* 0x00872400080011ff */
[----:B----4-:R-:W-:Y:S05]  /*bd70*/  @!P0 NANOSLEEP.SYNCS 0x989680 ;  /* 0x009896800000895d */ /* 0x010fea0003900000 */
[----:B------:R-:W4:Y:S02]  /*bd80*/  @!P0 SYNCS.PHASECHK.TRANS64 P0, [R0+URZ+0x88], R2 ;  /* 0x00008802000085a7 */ /* 0x000f2400080010ff */
[----:B----4-:R-:W-:Y:S05]  /*bd90*/  @!P0 BRA `(.L_x_177) ;  /* 0xfffffffc00f08947 */ /* 0x010fea000383ffff */
[----:B------:R-:W-:Y:S05]  /*bda0*/  BRA `(.L_x_178) ;  /* 0xffffff9000207947 */ /* 0x000fea000383ffff */
.L_x_88:
[----:B---3--:R-:W-:-:S07]  /*bdb0*/  MOV R0, UR21 ;  /* 0x0000001500007c02 */ /* 0x008fce0008000f00 */
.L_x_179:
[----:B---3--:R3:W4:Y:S02]  /*bdc0*/  SYNCS.PHASECHK.TRANS64.TRYWAIT P0, [R0+URZ+0x90], R2 ;  /* 0x00009002000075a7 */ /* 0x00872400080011ff */
[----:B----4-:R-:W-:Y:S05]  /*bdd0*/  @!P0 NANOSLEEP.SYNCS 0x989680 ;  /* 0x009896800000895d */ /* 0x010fea0003900000 */
[----:B------:R-:W4:Y:S02]  /*bde0*/  @!P0 SYNCS.PHASECHK.TRANS64 P0, [R0+URZ+0x90], R2 ;  /* 0x00009002000085a7 */ /* 0x000f2400080010ff */
[----:B----4-:R-:W-:Y:S05]  /*bdf0*/  @!P0 BRA `(.L_x_179) ;  /* 0xfffffffc00f08947 */ /* 0x010fea000383ffff */
[----:B------:R-:W-:Y:S05]  /*be00*/  BRA `(.L_x_180) ;  /* 0xffffff9000107947 */ /* 0x000fea000383ffff */
.L_x_90:
[----:B-1----:R1:W2:Y:S02]  /*be10*/  SYNCS.PHASECHK.TRANS64.TRYWAIT P0, [R3+URZ+0xb0], R0 ;  /* 0x0000b000030075a7 */ /* 0x0022a400080011ff */
[----:B--2---:R-:W-:Y:S05]  /*be20*/  @!P0 NANOSLEEP.SYNCS 0x989680 ;  /* 0x009896800000895d */ /* 0x004fea0003900000 */
[----:B------:R-:W2:Y:S02]  /*be30*/  @!P0 SYNCS.PHASECHK.TRANS64 P0, [R3+URZ+0xb0], R0 ;  /* 0x0000b000030085a7 */ /* 0x000ea400080010ff */
[----:B--2---:R-:W-:Y:S05]  /*be40*/  @!P0 BRA `(.L_x_90) ;  /* 0xfffffffc00f08947 */ /* 0x004fea000383ffff */
[----:B------:R-:W-:Y:S05]  /*be50*/  BRA `(.L_x_181) ;  /* 0xffffff9000dc7947 */ /* 0x000fea000383ffff */
.L_x_101:
[----:B-1----:R-:W-:Y:S04]  /*be60*/  MOV R2, UR44 ;  /* 0x0000002c00027c02 */ /* 0x002fe80008000f00 */
[----:B------:R1:W2:Y:S03]  /*be70*/  SYNCS.PHASECHK.TRANS64.TRYWAIT P1, [R2+URZ+0x60], R3 ;  /* 0x00006003020075a7 */ /* 0x0002a600080211ff */
[----:B--2---:R-:W-:Y:S05]  /*be80*/  @!P1 NANOSLEEP.SYNCS 0x989680 ;  /* 0x009896800000995d */ /* 0x004fea0003900000 */
[----:B------:R-:W2:Y:S02]  /*be90*/  @!P1 SYNCS.PHASECHK.TRANS64 P1, [R2+URZ+0x60], R3 ;  /* 0x00006003020095a7 */ /* 0x000ea400080210ff */
[----:B--2---:R-:W-:Y:S05]  /*bea0*/  @!P1 BRA `(.L_x_101) ;  /* 0xfffffffc00ec9947 */ /* 0x004fea000383ffff */
[----:B------:R-:W-:Y:S05]  /*beb0*/  BRA `(.L_x_100) ;  /* 0xffffffa000b47947 */ /* 0x000fea000383ffff */
.L_x_103:
[----:B-1----:R1:W4:Y:S02]  /*bec0*/  SYNCS.PHASECHK.TRANS64.TRYWAIT P0, [R74+URZ+0xd0], R0 ;  /* 0x0000d0004a0075a7 */ /* 0x00232400080011ff */
[----:B----4-:R-:W-:Y:S05]  /*bed0*/  @!P0 NANOSLEEP.SYNCS 0x989680 ;  /* 0x009896800000895d */ /* 0x010fea0003900000 */
[----:B------:R-:W4:Y:S02]  /*bee0*/  @!P0 SYNCS.PHASECHK.TRANS64 P0, [R74+URZ+0xd0], R0 ;  /* 0x0000d0004a0085a7 */ /* 0x000f2400080010ff */
[----:B----4-:R-:W-:Y:S05]  /*bef0*/  @!P0 BRA `(.L_x_103) ;  /* 0xfffffffc00f08947 */ /* 0x010fea000383ffff */
[----:B------:R-:W-:Y:S05]  /*bf00*/  BRA `(.L_x_102) ;  /* 0xffffffa000ec7947 */ /* 0x000fea000383ffff */
.L_x_112:
[----:B-1----:R1:W3:Y:S02]  /*bf10*/  SYNCS.PHASECHK.TRANS64.TRYWAIT P0, [R2+URZ+0x60], R0 ;  /* 0x00006000020075a7 */ /* 0x0022e400080011ff */
[----:B---3--:R-:W-:Y:S05]  /*bf20*/  @!P0 NANOSLEEP.SYNCS 0x989680 ;  /* 0x009896800000895d */ /* 0x008fea0003900000 */
[----:B------:R-:W3:Y:S02]  /*bf30*/  @!P0 SYNCS.PHASECHK.TRANS64 P0, [R2+URZ+0x60], R0 ;  /* 0x00006000020085a7 */ /* 0x000ee400080010ff */
[----:B---3--:R-:W-:Y:S05]  /*bf40*/  @!P0 BRA `(.L_x_112) ;  /* 0xfffffffc00f08947 */ /* 0x008fea000383ffff */
[----:B------:R-:W-:Y:S05]  /*bf50*/  BRA `(.L_x_111) ;  /* 0xffffffb400987947 */ /* 0x000fea000383ffff */
.L_x_120:
[----:B-1----:R1:W2:Y:S02]  /*bf60*/  SYNCS.PHASECHK.TRANS64.TRYWAIT P0, [R6+URZ+0x60], R5 ;  /* 0x00006005060075a7 */ /* 0x0022a400080011ff */
[----:B--2---:R-:W-:Y:S05]  /*bf70*/  @!P0 NANOSLEEP.SYNCS 0x989680 ;  /* 0x009896800000895d */ /* 0x004fea0003900000 */
[----:B------:R-:W2:Y:S02]  /*bf80*/  @!P0 SYNCS.PHASECHK.TRANS64 P0, [R6+URZ+0x60], R5 ;  /* 0x00006005060085a7 */ /* 0x000ea400080010ff */
[----:B--2---:R-:W-:Y:S05]  /*bf90*/  @!P0 BRA `(.L_x_120) ;  /* 0xfffffffc00f08947 */ /* 0x004fea000383ffff */
[----:B------:R-:W-:Y:S05]  /*bfa0*/  BRA `(.L_x_119) ;  /* 0xffffffc800907947 */ /* 0x000fea000383ffff */
.L_x_128:
[----:B-1----:R1:W2:Y:S02]  /*bfb0*/  SYNCS.PHASECHK.TRANS64.TRYWAIT P0, [R3+URZ+0x60], R0 ;  /* 0x00006000030075a7 */ /* 0x0022a400080011ff */
[----:B--2---:R-:W-:Y:S05]  /*bfc0*/  @!P0 NANOSLEEP.SYNCS 0x989680 ;  /* 0x009896800000895d */ /* 0x004fea0003900000 */
[----:B------:R-:W2:Y:S02]  /*bfd0*/  @!P0 SYNCS.PHASECHK.TRANS64 P0, [R3+URZ+0x60], R0 ;  /* 0x00006000030085a7 */ /* 0x000ea400080010ff */
[----:B--2---:R-:W-:Y:S05]  /*bfe0*/  @!P0 BRA `(.L_x_128) ;  /* 0xfffffffc00f08947 */ /* 0x004fea000383ffff */
[----:B------:R-:W-:Y:S05]  /*bff0*/  BRA `(.L_x_127) ;  /* 0xffffffdc00847947 */ /* 0x000fea000383ffff */
        .weak           $__internal_0_$__cuda_sm10x_tcgen05_guardrail_trap_col_being_dealloced_not_returned_by_alloc
        .type           $__internal_0_$__cuda_sm10x_tcgen05_guardrail_trap_col_being_dealloced_not_returned_by_alloc,@function
        .size           $__internal_0_$__cuda_sm10x_tcgen05_guardrail_trap_col_being_dealloced_not_returned_by_alloc,($__internal_1_$__cuda_sm10x_tcgen05_guardrail_trap_phase_invalid_during_alloc - $__internal_0_$__cuda_sm10x_tcgen05_guardrail_trap_col_being_dealloced_not_returned_by_alloc)
$__internal_0_$__cuda_sm10x_tcgen05_guardrail_trap_col_being_dealloced_not_returned_by_alloc:
[----:B------:R-:W-:Y:S05]  /*c000*/  BPT.TRAP 0x1 ;  /* 0x000000040000795c */ /* 0x000fea0000300000 */
[----:B------:R-:W-:-:S04]  /*c010*/  HFMA2 R3, -RZ, RZ, 0, 0 ;  /* 0x00000000ff037431 */ /* 0x000fc800000001ff */
[----:B------:R-:W-:Y:S05]  /*c020*/  RET.REL.NODEC R2 `(_ZN7cutlass13device_kernelINS_4gemm6kernel13GemmUniversalIN4cute5tupleIJiiiiEEENS1_10collective13CollectiveMmaINS1_35MainloopSm100TmaUmmaWarpSpecializedILi6ELi2ELi2ENS5_IJNS4_1CILi1EEENSA_ILi2EEESB_EEEEENS5_IJNSA_ILi128EEENSA_ILi256EEENSA_ILi32EEEEEENS_10bfloat16_tENS5_IJlSB_lEEESJ_SK_NS4_8TiledMMAINS4_8MMA_AtomIJNS4_20SM100_MMA_F16BF16_SSISJ_SJ_fLi128ELi256ELNS4_4UMMA5MajorE0ELSP_0ELNSO_7ScaleInE0ELSQ_0EEEEEENS4_6LayoutINS5_IJSB_SB_SB_EEENS5_IJNSA_ILi0EEESV_SV_EEEEENS5_IJNS4_10UnderscoreESY_SY_EEEEENS4_23SM90_TMA_LOAD_MULTICASTENS4_14ComposedLayoutINS4_7SwizzleILi2ELi4ELi3EEENS4_18smem_ptr_flag_bitsILi16EEENST_INS5_IJNSA_ILi8EEESH_EEENS5_IJSH_SB_EEEEEEEvNS4_8identityENS4_13SM90_TMA_LOADES1B_vS1C_EENS_8epilogue10collective18CollectiveEpilogueINS1F_23Sm100TmaWarpSpecializedILi4ELi2ELi64ELb1ELb0EEEJSI_NS5_IJNST_ISF_SB_EENST_INSA_ILi64EEESB_EEEEESJ_SK_SJ_SK_NS1F_6fusion15FusionCallbacksIS1J_NS1O_17LinearCombinationISJ_fSJ_fLNS_15FloatRoundStyleE2EEESI_S1N_JEEENS4_5SM1004TMEM4LOAD26SM100_TMEM_LOAD_32dp32b64xES1D_NS12_INS13_ILi3ELi4ELi3EEES16_NST_INS5_IJS17_S1L_EEENS5_IJS1L_SB_EEEEEEENS4_39AutoVectorizingCopyWithAssumedAlignmentILi128EEENS4_14SM90_TMA_STOREES22_S24_S24_EEEvvEEEEvNT_6ParamsE) ;  /* 0xffffff3c02f47950 */ /* 0x000fea0003c3ffff */
        .weak           $__internal_1_$__cuda_sm10x_tcgen05_guardrail_trap_phase_invalid_during_alloc
        .type           $__internal_1_$__cuda_sm10x_tcgen05_guardrail_trap_phase_invalid_during_alloc,@function
        .size           $__internal_1_$__cuda_sm10x_tcgen05_guardrail_trap_phase_invalid_during_alloc,($__internal_2_$__cuda_sm10x_tcgen05_guardrail_trap_unallocated_columns_being_dealloced - $__internal_1_$__cuda_sm10x_tcgen05_guardrail_trap_phase_invalid_during_alloc)
$__internal_1_$__cuda_sm10x_tcgen05_guardrail_trap_phase_invalid_during_alloc:
[----:B------:R-:W-:Y:S05]  /*c030*/  BPT.TRAP 0x1 ;  /* 0x000000040000795c */ /* 0x000fea0000300000 */
[----:B------:R-:W-:-:S04]  /*c040*/  MOV R5, 0x0 ;  /* 0x0000000000057802 */ /* 0x000fc80000000f00 */
[----:B------:R-:W-:Y:S05]  /*c050*/  RET.REL.NODEC R4 `(_ZN7cutlass13device_kernelINS_4gemm6kernel13GemmUniversalIN4cute5tupleIJiiiiEEENS1_10collective13CollectiveMmaINS1_35MainloopSm100TmaUmmaWarpSpecializedILi6ELi2ELi2ENS5_IJNS4_1CILi1EEENSA_ILi2EEESB_EEEEENS5_IJNSA_ILi128EEENSA_ILi256EEENSA_ILi32EEEEEENS_10bfloat16_tENS5_IJlSB_lEEESJ_SK_NS4_8TiledMMAINS4_8MMA_AtomIJNS4_20SM100_MMA_F16BF16_SSISJ_SJ_fLi128ELi256ELNS4_4UMMA5MajorE0ELSP_0ELNSO_7ScaleInE0ELSQ_0EEEEEENS4_6LayoutINS5_IJSB_SB_SB_EEENS5_IJNSA_ILi0EEESV_SV_EEEEENS5_IJNS4_10UnderscoreESY_SY_EEEEENS4_23SM90_TMA_LOAD_MULTICASTENS4_14ComposedLayoutINS4_7SwizzleILi2ELi4ELi3EEENS4_18smem_ptr_flag_bitsILi16EEENST_INS5_IJNSA_ILi8EEESH_EEENS5_IJSH_SB_EEEEEEEvNS4_8identityENS4_13SM90_TMA_LOADES1B_vS1C_EENS_8epilogue10collective18CollectiveEpilogueINS1F_23Sm100TmaWarpSpecializedILi4ELi2ELi64ELb1ELb0EEEJSI_NS5_IJNST_ISF_SB_EENST_INSA_ILi64EEESB_EEEEESJ_SK_SJ_SK_NS1F_6fusion15FusionCallbacksIS1J_NS1O_17LinearCombinationISJ_fSJ_fLNS_15FloatRoundStyleE2EEESI_S1N_JEEENS4_5SM1004TMEM4LOAD26SM100_TMEM_LOAD_32dp32b64xES1D_NS12_INS13_ILi3ELi4ELi3EEES16_NST_INS5_IJS17_S1L_EEENS5_IJS1L_SB_EEEEEEENS4_39AutoVectorizingCopyWithAssumedAlignmentILi128EEENS4_14SM90_TMA_STOREES22_S24_S24_EEEvvEEEEvNT_6ParamsE) ;  /* 0xffffff3c04e87950 */ /* 0x000fea0003c3ffff */
        .weak           $__internal_2_$__cuda_sm10x_tcgen05_guardrail_trap_unallocated_columns_being_dealloced
        .type           $__internal_2_$__cuda_sm10x_tcgen05_guardrail_trap_unallocated_columns_being_dealloced,@function
        .size           $__internal_2_$__cuda_sm10x_tcgen05_guardrail_trap_unallocated_columns_being_dealloced,(.L_x_183 - $__internal_2_$__cuda_sm10x_tcgen05_guardrail_trap_unallocated_columns_being_dealloced)
$__internal_2_$__cuda_sm10x_tcgen05_guardrail_trap_unallocated_columns_being_dealloced:
[----:B------:R-:W-:Y:S05]  /*c060*/  BPT.TRAP 0x1 ;  /* 0x000000040000795c */ /* 0x000fea0000300000 */
[----:B------:R-:W-:-:S04]  /*c070*/  HFMA2 R3, -RZ, RZ, 0, 0 ;  /* 0x00000000ff037431 */ /* 0x000fc800000001ff */
[----:B------:R-:W-:Y:S05]  /*c080*/  RET.REL.NODEC R2 `(_ZN7cutlass13device_kernelINS_4gemm6kernel13GemmUniversalIN4cute5tupleIJiiiiEEENS1_10collective13CollectiveMmaINS1_35MainloopSm100TmaUmmaWarpSpecializedILi6ELi2ELi2ENS5_IJNS4_1CILi1EEENSA_ILi2EEESB_EEEEENS5_IJNSA_ILi128EEENSA_ILi256EEENSA_ILi32EEEEEENS_10bfloat16_tENS5_IJlSB_lEEESJ_SK_NS4_8TiledMMAINS4_8MMA_AtomIJNS4_20SM100_MMA_F16BF16_SSISJ_SJ_fLi128ELi256ELNS4_4UMMA5MajorE0ELSP_0ELNSO_7ScaleInE0ELSQ_0EEEEEENS4_6LayoutINS5_IJSB_SB_SB_EEENS5_IJNSA_ILi0EEESV_SV_EEEEENS5_IJNS4_10UnderscoreESY_SY_EEEEENS4_23SM90_TMA_LOAD_MULTICASTENS4_14ComposedLayoutINS4_7SwizzleILi2ELi4ELi3EEENS4_18smem_ptr_flag_bitsILi16EEENST_INS5_IJNSA_ILi8EEESH_EEENS5_IJSH_SB_EEEEEEEvNS4_8identityENS4_13SM90_TMA_LOADES1B_vS1C_EENS_8epilogue10collective18CollectiveEpilogueINS1F_23Sm100TmaWarpSpecializedILi4ELi2ELi64ELb1ELb0EEEJSI_NS5_IJNST_ISF_SB_EENST_INSA_ILi64EEESB_EEEEESJ_SK_SJ_SK_NS1F_6fusion15FusionCallbacksIS1J_NS1O_17LinearCombinationISJ_fSJ_fLNS_15FloatRoundStyleE2EEESI_S1N_JEEENS4_5SM1004TMEM4LOAD26SM100_TMEM_LOAD_32dp32b64xES1D_NS12_INS13_ILi3ELi4ELi3EEES16_NST_INS5_IJS17_S1L_EEENS5_IJS1L_SB_EEEEEEENS4_39AutoVectorizingCopyWithAssumedAlignmentILi128EEENS4_14SM90_TMA_STOREES22_S24_S24_EEEvvEEEEvNT_6ParamsE) ;  /* 0xffffff3c02dc7950 */ /* 0x000fea0003c3ffff */
.L_x_182:
[----:B------:R-:W-:-:S00]  /*c090*/  BRA `(.L_x_182) ;  /* 0xfffffffc00fc7947 */ /* 0x000fc0000383ffff */
[----:B------:R-:W-:-:S00]  /*c0a0*/  NOP ;  /* 0x0000000000007918 */ /* 0x000fc00000000000 */
        /* <DEDUP_REMOVED lines=13> */
.L_x_183:


//--------------------- .nv.global.init           --------------------------
	.section	.nv.global.init,"aw",@progbits
.nv.global.init:
	.type		$str$27,@object
	.size		$str$27,($str$28 - $str$27)
$str$27:
        /*0000*/ 	.byte	0x28, 0x61, 0x64, 0x64, 0x72, 0x65, 0x73, 0x73, 0x20, 0x26, 0x20, 0x6d, 0x61, 0x73, 0x6b, 0x29
        /*0010*/ 	.byte	0x20, 0x3d, 0x3d, 0x20, 0x30, 0x00
	.type		$str$28,@object
	.size		$str$28,($str$26 - $str$28)
$str$28:
        /*0016*/ 	.byte	0x2f, 0x74, 0x6d, 0x70, 0x2f, 0x63, 0x75, 0x74, 0x6c, 0x61, 0x73, 0x73, 0x5f, 0x73, 0x77, 0x65
        /*0026*/ 	.byte	0x65, 0x70, 0x5f, 0x73, 0x72, 0x63, 0x2f, 0x69, 0x6e, 0x63, 0x6c, 0x75, 0x64, 0x65, 0x2f, 0x63
        /*0036*/ 	.byte	0x75, 0x74, 0x65, 0x2f, 0x70, 0x6f, 0x69, 0x6e, 0x74, 0x65, 0x72, 0x5f, 0x66, 0x6c, 0x61, 0x67
        /*0046*/ 	.byte	0x67, 0x65, 0x64, 0x2e, 0x68, 0x70, 0x70, 0x00
	.type		$str$26,@object
	.size		$str$26,($str$25 - $str$26)
$str$26:
        /*004e*/ 	.byte	0x2f, 0x74, 0x6d, 0x70, 0x2f, 0x63, 0x75, 0x74, 0x6c, 0x61, 0x73, 0x73, 0x5f, 0x73, 0x77, 0x65
        /*005e*/ 	.byte	0x65, 0x70, 0x5f, 0x73, 0x72, 0x63, 0x2f, 0x69, 0x6e, 0x63, 0x6c, 0x75, 0x64, 0x65, 0x2f, 0x63
        /*006e*/ 	.byte	0x75, 0x74, 0x65, 0x2f, 0x61, 0x74, 0x6f, 0x6d, 0x2f, 0x63, 0x6f, 0x70, 0x79, 0x5f, 0x74, 0x72
        /*007e*/ 	.byte	0x61, 0x69, 0x74, 0x73, 0x5f, 0x73, 0x6d, 0x31, 0x30, 0x30, 0x2e, 0x68, 0x70, 0x70, 0x00
	.type		$str$25,@object
	.size		$str$25,(__unnamed_1 - $str$25)
$str$25:
        /*008d*/ 	.byte	0x28, 0x28, 0x75, 0x69, 0x6e, 0x74, 0x33, 0x32, 0x5f, 0x74, 0x28, 0x74, 0x68, 0x72, 0x65, 0x61
        /*009d*/ 	.byte	0x64, 0x49, 0x64, 0x78, 0x2e, 0x78, 0x29, 0x20, 0x2f, 0x20, 0x33, 0x32, 0x29, 0x20, 0x25, 0x20
        /*00ad*/ 	.byte	0x34, 0x29, 0x20, 0x3d, 0x3d, 0x20, 0x28, 0x28, 0x28, 0x74, 0x6d, 0x65, 0x6d, 0x5f, 0x61, 0x64
        /*00bd*/ 	.byte	0x64, 0x72, 0x20, 0x3e, 0x3e, 0x20, 0x31, 0x36, 0x29, 0x20, 0x2f, 0x20, 0x33, 0x32, 0x29, 0x20
        /*00cd*/ 	.byte	0x25, 0x20, 0x34, 0x29, 0x00
	.type		__unnamed_1,@object
	.size		__unnamed_1,(__unnamed_2 - __unnamed_1)
__unnamed_1:
        /*00d2*/ 	.byte	0x61, 0x75, 0x74, 0x6f, 0x20, 0x63, 0x75, 0x74, 0x65, 0x3a, 0x3a, 0x61, 0x73, 0x5f, 0x70, 0x6f
        /* <DEDUP_REMOVED lines=24> */
        /*0262*/ 	.byte	0x38, 0x31, 0x39, 0x32, 0x3e, 0x3e, 0x3e, 0x3e, 0x5d, 0x00
	.type		__unnamed_2,@object
	.size		__unnamed_2,(.L_2 - __unnamed_2)
__unnamed_2:
        /* <DEDUP_REMOVED lines=43> */
        /*051c*/ 	.byte	0x74, 0x65, 0x3a, 0x3a, 0x43, 0x3c, 0x30, 0x3e, 0x3e, 0x3e, 0x3e, 0x5d, 0x00
.L_2:


//--------------------- .nv.shared._ZN7cutlass13device_kernelINS_4gemm6kernel13GemmUniversalIN4cute5tupleIJiiiiEEENS1_10collective13CollectiveMmaINS1_35MainloopSm100TmaUmmaWarpSpecializedILi6ELi2ELi2ENS5_IJNS4_1CILi1EEENSA_ILi2EEESB_EEEEENS5_IJNSA_ILi128EEENSA_ILi256EEENSA_ILi32EEEEEENS_10bfloat16_tENS5_IJlSB_lEEESJ_SK_NS4_8TiledMMAINS4_8MMA_AtomIJNS4_20SM100_MMA_F16BF16_SSISJ_SJ_fLi128ELi256ELNS4_4UMMA5MajorE0ELSP_0ELNSO_7ScaleInE0ELSQ_0EEEEEENS4_6LayoutINS5_IJSB_SB_SB_EEENS5_IJNSA_ILi0EEESV_SV_EEEEENS5_IJNS4_10UnderscoreESY_SY_EEEEENS4_23SM90_TMA_LOAD_MULTICASTENS4_14ComposedLayoutINS4_7SwizzleILi2ELi4ELi3EEENS4_18smem_ptr_flag_bitsILi16EEENST_INS5_IJNSA_ILi8EEESH_EEENS5_IJSH_SB_EEEEEEEvNS4_8identityENS4_13SM90_TMA_LOADES1B_vS1C_EENS_8epilogue10collective18CollectiveEpilogueINS1F_23Sm100TmaWarpSpecializedILi4ELi2ELi64ELb1ELb0EEEJSI_NS5_IJNST_ISF_SB_EENST_INSA_ILi64EEESB_EEEEESJ_SK_SJ_SK_NS1F_6fusion15FusionCallbacksIS1J_NS1O_17LinearCombinationISJ_fSJ_fLNS_15FloatRoundStyleE2EEESI_S1N_JEEENS4_5SM1004TMEM4LOAD26SM100_TMEM_LOAD_32dp32b64xES1D_NS12_INS13_ILi3ELi4ELi3EEES16_NST_INS5_IJS17_S1L_EEENS5_IJS1L_SB_EEEEEEENS4_39AutoVectorizingCopyWithAssumedAlignmentILi128EEENS4_14SM90_TMA_STOREES22_S24_S24_EEEvvEEEEvNT_6ParamsE --------------------------
	.section	.nv.shared._ZN7cutlass13device_kernelINS_4gemm6kernel13GemmUniversalIN4cute5tupleIJiiiiEEENS1_10collective13CollectiveMmaINS1_35MainloopSm100TmaUmmaWarpSpecializedILi6ELi2ELi2ENS5_IJNS4_1CILi1EEENSA_ILi2EEESB_EEEEENS5_IJNSA_ILi128EEENSA_ILi256EEENSA_ILi32EEEEEENS_10bfloat16_tENS5_IJlSB_lEEESJ_SK_NS4_8TiledMMAINS4_8MMA_AtomIJNS4_20SM100_MMA_F16BF16_SSISJ_SJ_fLi128ELi256ELNS4_4UMMA5MajorE0ELSP_0ELNSO_7ScaleInE0ELSQ_0EEEEEENS4_6LayoutINS5_IJSB_SB_SB_EEENS5_IJNSA_ILi0EEESV_SV_EEEEENS5_IJNS4_10UnderscoreESY_SY_EEEEENS4_23SM90_TMA_LOAD_MULTICASTENS4_14ComposedLayoutINS4_7SwizzleILi2ELi4ELi3EEENS4_18smem_ptr_flag_bitsILi16EEENST_INS5_IJNSA_ILi8EEESH_EEENS5_IJSH_SB_EEEEEEEvNS4_8identityENS4_13SM90_TMA_LOADES1B_vS1C_EENS_8epilogue10collective18CollectiveEpilogueINS1F_23Sm100TmaWarpSpecializedILi4ELi2ELi64ELb1ELb0EEEJSI_NS5_IJNST_ISF_SB_EENST_INSA_ILi64EEESB_EEEEESJ_SK_SJ_SK_NS1F_6fusion15FusionCallbacksIS1J_NS1O_17LinearCombinationISJ_fSJ_fLNS_15FloatRoundStyleE2EEESI_S1N_JEEENS4_5SM1004TMEM4LOAD26SM100_TMEM_LOAD_32dp32b64xES1D_NS12_INS13_ILi3ELi4ELi3EEES16_NST_INS5_IJS17_S1L_EEENS5_IJS1L_SB_EEEEEEENS4_39AutoVectorizingCopyWithAssumedAlignmentILi128EEENS4_14SM90_TMA_STOREES22_S24_S24_EEEvvEEEEvNT_6ParamsE,"aw",@nobits
	.sectionflags	@""
	.align	16
	.zero		1024


//--------------------- .nv.shared.reserved.0     --------------------------
	.section	.nv.shared.reserved.0,"aw",@nobits
	.weak		__nv_reservedSMEM_offset_0_alias
	.size		__nv_reservedSMEM_offset_0_alias, 0, 64
	.other		__nv_reservedSMEM_offset_0_alias,@"STO_CUDA_RESERVED_SHARED STV_DEFAULT"
__nv_reservedSMEM_offset_0_alias:
	.zero		0
.nv.shared.reserved.0:
	.zero		64
	.weak		__nv_reservedSMEM_tcgen05_partition
	.type		__nv_reservedSMEM_tcgen05_partition,@object
	.size		__nv_reservedSMEM_tcgen05_partition,(.L_0 - __nv_reservedSMEM_tcgen05_partition)
__nv_reservedSMEM_tcgen05_partition:
	.zero		32
.L_0:


//--------------------- .nv.global                --------------------------
	.section	.nv.global,"aw",@nobits
.nv.global:
	.type		_ZN39_INTERNAL_9ff89966_4_k_cu_e114e23c_71024cute1_E,@object
	.size		_ZN39_INTERNAL_9ff89966_4_k_cu_e114e23c_71024cute1_E,(_ZN39_INTERNAL_9ff89966_4_k_cu_e114e23c_71024cuda3std3__45__cpo6cbeginE - _ZN39_INTERNAL_9ff89966_4_k_cu_e114e23c_71024cute1_E)
_ZN39_INTERNAL_9ff89966_4_k_cu_e114e23c_71024cute1_E:
	.zero		1
	.type		_ZN39_INTERNAL_9ff89966_4_k_cu_e114e23c_71024cuda3std3__45__cpo6cbeginE,@object
	.size		_ZN39_INTERNAL_9ff89966_4_k_cu_e114e23c_71024cuda3std3__45__cpo6cbeginE,(_ZN39_INTERNAL_9ff89966_4_k_cu_e114e23c_71024cuda3std3__48in_placeE - _ZN39_INTERNAL_9ff89966_4_k_cu_e114e23c_71024cuda3std3__45__cpo6cbeginE)
_ZN39_INTERNAL_9ff89966_4_k_cu_e114e23c_71024cuda3std3__45__cpo6cbeginE:
	.zero		1
	.type		_ZN39_INTERNAL_9ff89966_4_k_cu_e114e23c_71024cuda3std3__48in_placeE,@object
	.size		_ZN39_INTERNAL_9ff89966_4_k_cu_e114e23c_71024cuda3std3__48in_placeE,(_ZN39_INTERNAL_9ff89966_4_k_cu_e114e23c_71024cuda3std6ranges3__45__cpo9iter_moveE - _ZN39_INTERNAL_9ff89966_4_k_cu_e114e23c_71024cuda3std3__48in_placeE)
_ZN39_INTERNAL_9ff89966_4_k_cu_e114e23c_71024cuda3std3__48in_placeE:
	.zero		1
	.type		_ZN39_INTERNAL_9ff89966_4_k_cu_e114e23c_71024cuda3std6ranges3__45__cpo9iter_moveE,@object
	.size		_ZN39_INTERNAL_9ff89966_4_k_cu_e114e23c_71024cuda3std6ranges3__45__cpo9iter_moveE,(_ZN39_INTERNAL_9ff89966_4_k_cu_e114e23c_71024cuda3std3__45__cpo5beginE - _ZN39_INTERNAL_9ff89966_4_k_cu_e114e23c_71024cuda3std6ranges3__45__cpo9iter_moveE)
_ZN39_INTERNAL_9ff89966_4_k_cu_e114e23c_71024cuda3std6ranges3__45__cpo9iter_moveE:
	.zero		1
	.type		_ZN39_INTERNAL_9ff89966_4_k_cu_e114e23c_71024cuda3std3__45__cpo5beginE,@object
	.size		_ZN39_INTERNAL_9ff89966_4_k_cu_e114e23c_71024cuda3std3__45__cpo5beginE,(_ZN39_INTERNAL_9ff89966_4_k_cu_e114e23c_71024cuda3std3__441_GLOBAL__N__9ff89966_4_k_cu_e114e23c_71026ignoreE - _ZN39_INTERNAL_9ff89966_4_k_cu_e114e23c_71024cuda3std3__45__cpo5beginE)
_ZN39_INTERNAL_9ff89966_4_k_cu_e114e23c_71024cuda3std3__45__cpo5beginE:
	.zero		1
	.type		_ZN39_INTERNAL_9ff89966_4_k_cu_e114e23c_71024cuda3std3__441_GLOBAL__N__9ff89966_4_k_cu_e114e23c_71026ignoreE,@object
	.size		_ZN39_INTERNAL_9ff89966_4_k_cu_e114e23c_71024cuda3std3__441_GLOBAL__N__9ff89966_4_k_cu_e114e23c_71026ignoreE,(_ZN39_INTERNAL_9ff89966_4_k_cu_e114e23c_71024cute7productE - _ZN39_INTERNAL_9ff89966_4_k_cu_e114e23c_71024cuda3std3__441_GLOBAL__N__9ff89966_4_k_cu_e114e23c_71026ignoreE)
_ZN39_INTERNAL_9ff89966_4_k_cu_e114e23c_71024cuda3std3__441_GLOBAL__N__9ff89966_4_k_cu_e114e23c_71026ignoreE:
	.zero		1
	.type		_ZN39_INTERNAL_9ff89966_4_k_cu_e114e23c_71024cute7productE,@object
	.size		_ZN39_INTERNAL_9ff89966_4_k_cu_e114e23c_71024cute7productE,(_ZN39_INTERNAL_9ff89966_4_k_cu_e114e23c_71024cuda3std3__45__cpo3endE - _ZN39_INTERNAL_9ff89966_4_k_cu_e114e23c_71024cute7productE)
_ZN39_INTERNAL_9ff89966_4_k_cu_e114e23c_71024cute7productE:
	.zero		1
	.type		_ZN39_INTERNAL_9ff89966_4_k_cu_e114e23c_71024cuda3std3__45__cpo3endE,@object
	.size		_ZN39_INTERNAL_9ff89966_4_k_cu_e114e23c_71024cuda3std3__45__cpo3endE,(_ZN39_INTERNAL_9ff89966_4_k_cu_e114e23c_71024cuda3std3__419piecewise_constructE - _ZN39_INTERNAL_9ff89966_4_k_cu_e114e23c_71024cuda3std3__45__cpo3endE)
_ZN39_INTERNAL_9ff89966_4_k_cu_e114e23c_71024cuda3std3__45__cpo3endE:
	.zero		1
	.type		_ZN39_INTERNAL_9ff89966_4_k_cu_e114e23c_71024cuda3std3__419piecewise_constructE,@object
	.size		_ZN39_INTERNAL_9ff89966_4_k_cu_e114e23c_71024cuda3std3__419piecewise_constructE,(_ZN39_INTERNAL_9ff89966_4_k_cu_e114e23c_71024cuda3std3__45__cpo4cendE - _ZN39_INTERNAL_9ff89966_4_k_cu_e114e23c_71024cuda3std3__419piecewise_constructE)
_ZN39_INTERNAL_9ff89966_4_k_cu_e114e23c_71024cuda3std3__419piecewise_constructE:
	.zero		1
	.type		_ZN39_INTERNAL_9ff89966_4_k_cu_e114e23c_71024cuda3std3__45__cpo4cendE,@object
	.size		_ZN39_INTERNAL_9ff89966_4_k_cu_e114e23c_71024cuda3std3__45__cpo4cendE,(_ZN39_INTERNAL_9ff89966_4_k_cu_e114e23c_71024cuda3std6ranges3__45__cpo4swapE - _ZN39_INTERNAL_9ff89966_4_k_cu_e114e23c_71024cuda3std3__45__cpo4cendE)
_ZN39_INTERNAL_9ff89966_4_k_cu_e114e23c_71024cuda3std3__45__cpo4cendE:
	.zero		1
	.type		_ZN39_INTERNAL_9ff89966_4_k_cu_e114e23c_71024cuda3std6ranges3__45__cpo4swapE,@object
	.size		_ZN39_INTERNAL_9ff89966_4_k_cu_e114e23c_71024cuda3std6ranges3__45__cpo4swapE,(.L_10 - _ZN39_INTERNAL_9ff89966_4_k_cu_e114e23c_71024cuda3std6ranges3__45__cpo4swapE)
_ZN39_INTERNAL_9ff89966_4_k_cu_e114e23c_71024cuda3std6ranges3__45__cpo4swapE:
	.zero		1
.L_10:


//--------------------- .nv.constant0._ZN7cutlass13device_kernelINS_4gemm6kernel13GemmUniversalIN4cute5tupleIJiiiiEEENS1_10collective13CollectiveMmaINS1_35MainloopSm100TmaUmmaWarpSpecializedILi6ELi2ELi2ENS5_IJNS4_1CILi1EEENSA_ILi2EEESB_EEEEENS5_IJNSA_ILi128EEENSA_ILi256EEENSA_ILi32EEEEEENS_10bfloat16_tENS5_IJlSB_lEEESJ_SK_NS4_8TiledMMAINS4_8MMA_AtomIJNS4_20SM100_MMA_F16BF16_SSISJ_SJ_fLi128ELi256ELNS4_4UMMA5MajorE0ELSP_0ELNSO_7ScaleInE0ELSQ_0EEEEEENS4_6LayoutINS5_IJSB_SB_SB_EEENS5_IJNSA_ILi0EEESV_SV_EEEEENS5_IJNS4_10UnderscoreESY_SY_EEEEENS4_23SM90_TMA_LOAD_MULTICASTENS4_14ComposedLayoutINS4_7SwizzleILi2ELi4ELi3EEENS4_18smem_ptr_flag_bitsILi16EEENST_INS5_IJNSA_ILi8EEESH_EEENS5_IJSH_SB_EEEEEEEvNS4_8identityENS4_13SM90_TMA_LOADES1B_vS1C_EENS_8epilogue10collective18CollectiveEpilogueINS1F_23Sm100TmaWarpSpecializedILi4ELi2ELi64ELb1ELb0EEEJSI_NS5_IJNST_ISF_SB_EENST_INSA_ILi64EEESB_EEEEESJ_SK_SJ_SK_NS1F_6fusion15FusionCallbacksIS1J_NS1O_17LinearCombinationISJ_fSJ_fLNS_15FloatRoundStyleE2EEESI_S1N_JEEENS4_5SM1004TMEM4LOAD26SM100_TMEM_LOAD_32dp32b64xES1D_NS12_INS13_ILi3ELi4ELi3EEES16_NST_INS5_IJS17_S1L_EEENS5_IJS1L_SB_EEEEEEENS4_39AutoVectorizingCopyWithAssumedAlignmentILi128EEENS4_14SM90_TMA_STOREES22_S24_S24_EEEvvEEEEvNT_6ParamsE --------------------------
	.section	.nv.constant0._ZN7cutlass13device_kernelINS_4gemm6kernel13GemmUniversalIN4cute5tupleIJiiiiEEENS1_10collective13CollectiveMmaINS1_35MainloopSm100TmaUmmaWarpSpecializedILi6ELi2ELi2ENS5_IJNS4_1CILi1EEENSA_ILi2EEESB_EEEEENS5_IJNSA_ILi128EEENSA_ILi256EEENSA_ILi32EEEEEENS_10bfloat16_tENS5_IJlSB_lEEESJ_SK_NS4_8TiledMMAINS4_8MMA_AtomIJNS4_20SM100_MMA_F16BF16_SSISJ_SJ_fLi128ELi256ELNS4_4UMMA5MajorE0ELSP_0ELNSO_7ScaleInE0ELSQ_0EEEEEENS4_6LayoutINS5_IJSB_SB_SB_EEENS5_IJNSA_ILi0EEESV_SV_EEEEENS5_IJNS4_10UnderscoreESY_SY_EEEEENS4_23SM90_TMA_LOAD_MULTICASTENS4_14ComposedLayoutINS4_7SwizzleILi2ELi4ELi3EEENS4_18smem_ptr_flag_bitsILi16EEENST_INS5_IJNSA_ILi8EEESH_EEENS5_IJSH_SB_EEEEEEEvNS4_8identityENS4_13SM90_TMA_LOADES1B_vS1C_EENS_8epilogue10collective18CollectiveEpilogueINS1F_23Sm100TmaWarpSpecializedILi4ELi2ELi64ELb1ELb0EEEJSI_NS5_IJNST_ISF_SB_EENST_INSA_ILi64EEESB_EEEEESJ_SK_SJ_SK_NS1F_6fusion15FusionCallbacksIS1J_NS1O_17LinearCombinationISJ_fSJ_fLNS_15FloatRoundStyleE2EEESI_S1N_JEEENS4_5SM1004TMEM4LOAD26SM100_TMEM_LOAD_32dp32b64xES1D_NS12_INS13_ILi3ELi4ELi3EEES16_NST_INS5_IJS17_S1L_EEENS5_IJS1L_SB_EEEEEEENS4_39AutoVectorizingCopyWithAssumedAlignmentILi128EEENS4_14SM90_TMA_STOREES22_S24_S24_EEEvvEEEEvNT_6ParamsE,"a",@progbits
	.sectionflags	@""
	.align	4
.nv.constant0._ZN7cutlass13device_kernelINS_4gemm6kernel13GemmUniversalIN4cute5tupleIJiiiiEEENS1_10collective13CollectiveMmaINS1_35MainloopSm100TmaUmmaWarpSpecializedILi6ELi2ELi2ENS5_IJNS4_1CILi1EEENSA_ILi2EEESB_EEEEENS5_IJNSA_ILi128EEENSA_ILi256EEENSA_ILi32EEEEEENS_10bfloat16_tENS5_IJlSB_lEEESJ_SK_NS4_8TiledMMAINS4_8MMA_AtomIJNS4_20SM100_MMA_F16BF16_SSISJ_SJ_fLi128ELi256ELNS4_4UMMA5MajorE0ELSP_0ELNSO_7ScaleInE0ELSQ_0EEEEEENS4_6LayoutINS5_IJSB_SB_SB_EEENS5_IJNSA_ILi0EEESV_SV_EEEEENS5_IJNS4_10UnderscoreESY_SY_EEEEENS4_23SM90_TMA_LOAD_MULTICASTENS4_14ComposedLayoutINS4_7SwizzleILi2ELi4ELi3EEENS4_18smem_ptr_flag_bitsILi16EEENST_INS5_IJNSA_ILi8EEESH_EEENS5_IJSH_SB_EEEEEEEvNS4_8identityENS4_13SM90_TMA_LOADES1B_vS1C_EENS_8epilogue10collective18CollectiveEpilogueINS1F_23Sm100TmaWarpSpecializedILi4ELi2ELi64ELb1ELb0EEEJSI_NS5_IJNST_ISF_SB_EENST_INSA_ILi64EEESB_EEEEESJ_SK_SJ_SK_NS1F_6fusion15FusionCallbacksIS1J_NS1O_17LinearCombinationISJ_fSJ_fLNS_15FloatRoundStyleE2EEESI_S1N_JEEENS4_5SM1004TMEM4LOAD26SM100_TMEM_LOAD_32dp32b64xES1D_NS12_INS13_ILi3ELi4ELi3EEES16_NST_INS5_IJS17_S1L_EEENS5_IJS1L_SB_EEEEEEENS4_39AutoVectorizingCopyWithAssumedAlignmentILi128EEENS4_14SM90_TMA_STOREES22_S24_S24_EEEvvEEEEvNT_6ParamsE:
	.zero		2944


//--------------------- SYMBOLS --------------------------

	.type		.nv.reservedSmem.offset0,@object
	.size		.nv.reservedSmem.offset0,0x4
	.type		.nv.reservedSmem.cap,@object
	.size		.nv.reservedSmem.cap,0x4
	.type		__assertfail,@function
